//
// Generated by NVIDIA NVVM Compiler
//
// Compiler Build ID: CL-36424714
// Cuda compilation tools, release 13.0, V13.0.88
// Based on NVVM 20.0.0
//

.version 9.0
.target sm_100
.address_size 64

	// .globl	_ZN3cub18CUB_300001_SM_10006detail11EmptyKernelIvEEvv
.const .align 8 .b8 c_grid[200];
.const .align 8 .b8 c_cons[960];
// _ZZN3cub18CUB_300001_SM_10006detail6select23DeviceSelectSweepKernelINS2_10policy_hubIyNS0_8NullTypeEiLb0ELNS0_10SelectImplE0EE10Policy1000EN6thrust24THRUST_300001_SM_1000_NS17counting_iteratorIyNSA_11use_defaultESC_SC_EEPS5_NSA_6detail15normal_iteratorINSA_10device_ptrIyEEEEPlNS0_13ScanTileStateIiLb1EEE17ConstraintCheckerS5_iNS2_19streaming_context_tIlLb1EEELS6_0EEEvT0_T1_T2_T3_T4_T5_T6_T7_iT8_NS1_7vsmem_tEE19static_temp_storage has been demoted
.global .align 1 .b8 _ZN34_INTERNAL_f79e5c97_4_k_cu_bedb1c6a4cuda3std3__45__cpo5beginE[1];
.global .align 1 .b8 _ZN34_INTERNAL_f79e5c97_4_k_cu_bedb1c6a4cuda3std3__45__cpo3endE[1];
.global .align 1 .b8 _ZN34_INTERNAL_f79e5c97_4_k_cu_bedb1c6a4cuda3std3__45__cpo6cbeginE[1];
.global .align 1 .b8 _ZN34_INTERNAL_f79e5c97_4_k_cu_bedb1c6a4cuda3std3__45__cpo4cendE[1];
.global .align 1 .b8 _ZN34_INTERNAL_f79e5c97_4_k_cu_bedb1c6a4cuda3std3__45__cpo6rbeginE[1];
.global .align 1 .b8 _ZN34_INTERNAL_f79e5c97_4_k_cu_bedb1c6a4cuda3std3__45__cpo4rendE[1];
.global .align 1 .b8 _ZN34_INTERNAL_f79e5c97_4_k_cu_bedb1c6a4cuda3std3__45__cpo7crbeginE[1];
.global .align 1 .b8 _ZN34_INTERNAL_f79e5c97_4_k_cu_bedb1c6a4cuda3std3__45__cpo5crendE[1];
.global .align 1 .b8 _ZN34_INTERNAL_f79e5c97_4_k_cu_bedb1c6a4cuda3std3__436_GLOBAL__N__f79e5c97_4_k_cu_bedb1c6a6ignoreE[1];
.global .align 1 .b8 _ZN34_INTERNAL_f79e5c97_4_k_cu_bedb1c6a4cuda3std3__419piecewise_constructE[1];
.global .align 1 .b8 _ZN34_INTERNAL_f79e5c97_4_k_cu_bedb1c6a4cuda3std3__48in_placeE[1];
.global .align 1 .b8 _ZN34_INTERNAL_f79e5c97_4_k_cu_bedb1c6a4cuda3std3__420unreachable_sentinelE[1];
.global .align 1 .b8 _ZN34_INTERNAL_f79e5c97_4_k_cu_bedb1c6a4cuda3std3__47nulloptE[1];
.global .align 1 .b8 _ZN34_INTERNAL_f79e5c97_4_k_cu_bedb1c6a4cuda3std3__48unexpectE[1];
.global .align 1 .b8 _ZN34_INTERNAL_f79e5c97_4_k_cu_bedb1c6a4cuda3std6ranges3__45__cpo4swapE[1];
.global .align 1 .b8 _ZN34_INTERNAL_f79e5c97_4_k_cu_bedb1c6a4cuda3std6ranges3__45__cpo9iter_moveE[1];
.global .align 1 .b8 _ZN34_INTERNAL_f79e5c97_4_k_cu_bedb1c6a4cuda3std6ranges3__45__cpo5beginE[1];
.global .align 1 .b8 _ZN34_INTERNAL_f79e5c97_4_k_cu_bedb1c6a4cuda3std6ranges3__45__cpo3endE[1];
.global .align 1 .b8 _ZN34_INTERNAL_f79e5c97_4_k_cu_bedb1c6a4cuda3std6ranges3__45__cpo6cbeginE[1];
.global .align 1 .b8 _ZN34_INTERNAL_f79e5c97_4_k_cu_bedb1c6a4cuda3std6ranges3__45__cpo4cendE[1];
.global .align 1 .b8 _ZN34_INTERNAL_f79e5c97_4_k_cu_bedb1c6a4cuda3std6ranges3__45__cpo7advanceE[1];
.global .align 1 .b8 _ZN34_INTERNAL_f79e5c97_4_k_cu_bedb1c6a4cuda3std6ranges3__45__cpo9iter_swapE[1];
.global .align 1 .b8 _ZN34_INTERNAL_f79e5c97_4_k_cu_bedb1c6a4cuda3std6ranges3__45__cpo4nextE[1];
.global .align 1 .b8 _ZN34_INTERNAL_f79e5c97_4_k_cu_bedb1c6a4cuda3std6ranges3__45__cpo4prevE[1];
.global .align 1 .b8 _ZN34_INTERNAL_f79e5c97_4_k_cu_bedb1c6a4cuda3std6ranges3__45__cpo4dataE[1];
.global .align 1 .b8 _ZN34_INTERNAL_f79e5c97_4_k_cu_bedb1c6a4cuda3std6ranges3__45__cpo5cdataE[1];
.global .align 1 .b8 _ZN34_INTERNAL_f79e5c97_4_k_cu_bedb1c6a4cuda3std6ranges3__45__cpo4sizeE[1];
.global .align 1 .b8 _ZN34_INTERNAL_f79e5c97_4_k_cu_bedb1c6a4cuda3std6ranges3__45__cpo5ssizeE[1];
.global .align 1 .b8 _ZN34_INTERNAL_f79e5c97_4_k_cu_bedb1c6a4cuda3std6ranges3__45__cpo8distanceE[1];
.global .align 1 .b8 _ZN34_INTERNAL_f79e5c97_4_k_cu_bedb1c6a6thrust24THRUST_300001_SM_1000_NS8cuda_cub3parE[1];
.global .align 1 .b8 _ZN34_INTERNAL_f79e5c97_4_k_cu_bedb1c6a6thrust24THRUST_300001_SM_1000_NS8cuda_cub10par_nosyncE[1];
.global .align 1 .b8 _ZN34_INTERNAL_f79e5c97_4_k_cu_bedb1c6a6thrust24THRUST_300001_SM_1000_NS6system6detail10sequential3seqE[1];
.global .align 1 .b8 _ZN34_INTERNAL_f79e5c97_4_k_cu_bedb1c6a6thrust24THRUST_300001_SM_1000_NS6system3cpp3parE[1];
.global .align 1 .b8 _ZN34_INTERNAL_f79e5c97_4_k_cu_bedb1c6a6thrust24THRUST_300001_SM_1000_NS12placeholders2_1E[1];
.global .align 1 .b8 _ZN34_INTERNAL_f79e5c97_4_k_cu_bedb1c6a6thrust24THRUST_300001_SM_1000_NS12placeholders2_2E[1];
.global .align 1 .b8 _ZN34_INTERNAL_f79e5c97_4_k_cu_bedb1c6a6thrust24THRUST_300001_SM_1000_NS12placeholders2_3E[1];
.global .align 1 .b8 _ZN34_INTERNAL_f79e5c97_4_k_cu_bedb1c6a6thrust24THRUST_300001_SM_1000_NS12placeholders2_4E[1];
.global .align 1 .b8 _ZN34_INTERNAL_f79e5c97_4_k_cu_bedb1c6a6thrust24THRUST_300001_SM_1000_NS12placeholders2_5E[1];
.global .align 1 .b8 _ZN34_INTERNAL_f79e5c97_4_k_cu_bedb1c6a6thrust24THRUST_300001_SM_1000_NS12placeholders2_6E[1];
.global .align 1 .b8 _ZN34_INTERNAL_f79e5c97_4_k_cu_bedb1c6a6thrust24THRUST_300001_SM_1000_NS12placeholders2_7E[1];
.global .align 1 .b8 _ZN34_INTERNAL_f79e5c97_4_k_cu_bedb1c6a6thrust24THRUST_300001_SM_1000_NS12placeholders2_8E[1];
.global .align 1 .b8 _ZN34_INTERNAL_f79e5c97_4_k_cu_bedb1c6a6thrust24THRUST_300001_SM_1000_NS12placeholders2_9E[1];
.global .align 1 .b8 _ZN34_INTERNAL_f79e5c97_4_k_cu_bedb1c6a6thrust24THRUST_300001_SM_1000_NS12placeholders3_10E[1];
.global .align 1 .b8 _ZN34_INTERNAL_f79e5c97_4_k_cu_bedb1c6a6thrust24THRUST_300001_SM_1000_NS3seqE[1];
.global .align 1 .b8 _ZN34_INTERNAL_f79e5c97_4_k_cu_bedb1c6a6thrust24THRUST_300001_SM_1000_NS6deviceE[1];

.visible .entry _ZN3cub18CUB_300001_SM_10006detail11EmptyKernelIvEEvv()
{


	ret;

}
	// .globl	_ZN3cub18CUB_300001_SM_10006detail8for_each13static_kernelINS2_12policy_hub_t12policy_500_tEmN6thrust24THRUST_300001_SM_1000_NS8cuda_cub20__uninitialized_fill7functorINS7_10device_ptrIyEEyEEEEvT0_T1_
.visible .entry _ZN3cub18CUB_300001_SM_10006detail8for_each13static_kernelINS2_12policy_hub_t12policy_500_tEmN6thrust24THRUST_300001_SM_1000_NS8cuda_cub20__uninitialized_fill7functorINS7_10device_ptrIyEEyEEEEvT0_T1_(
	.param .u64 _ZN3cub18CUB_300001_SM_10006detail8for_each13static_kernelINS2_12policy_hub_t12policy_500_tEmN6thrust24THRUST_300001_SM_1000_NS8cuda_cub20__uninitialized_fill7functorINS7_10device_ptrIyEEyEEEEvT0_T1__param_0,
	.param .align 8 .b8 _ZN3cub18CUB_300001_SM_10006detail8for_each13static_kernelINS2_12policy_hub_t12policy_500_tEmN6thrust24THRUST_300001_SM_1000_NS8cuda_cub20__uninitialized_fill7functorINS7_10device_ptrIyEEyEEEEvT0_T1__param_1[16]
)
.maxntid 256
{
	.reg .pred 	%p<4>;
	.reg .b32 	%r<5>;
	.reg .b64 	%rd<18>;

	ld.param.u64 	%rd6, [_ZN3cub18CUB_300001_SM_10006detail8for_each13static_kernelINS2_12policy_hub_t12policy_500_tEmN6thrust24THRUST_300001_SM_1000_NS8cuda_cub20__uninitialized_fill7functorINS7_10device_ptrIyEEyEEEEvT0_T1__param_1+8];
	ld.param.u64 	%rd5, [_ZN3cub18CUB_300001_SM_10006detail8for_each13static_kernelINS2_12policy_hub_t12policy_500_tEmN6thrust24THRUST_300001_SM_1000_NS8cuda_cub20__uninitialized_fill7functorINS7_10device_ptrIyEEyEEEEvT0_T1__param_1];
	ld.param.u64 	%rd7, [_ZN3cub18CUB_300001_SM_10006detail8for_each13static_kernelINS2_12policy_hub_t12policy_500_tEmN6thrust24THRUST_300001_SM_1000_NS8cuda_cub20__uninitialized_fill7functorINS7_10device_ptrIyEEyEEEEvT0_T1__param_0];
	mov.u32 	%r2, %ctaid.x;
	mul.wide.u32 	%rd1, %r2, 512;
	sub.s64 	%rd2, %rd7, %rd1;
	setp.lt.u64 	%p1, %rd2, 512;
	@%p1 bra 	$L__BB1_2;
	mov.u32 	%r4, %tid.x;
	cvta.to.global.u64 	%rd13, %rd5;
	cvt.u64.u32 	%rd14, %r4;
	add.s64 	%rd15, %rd1, %rd14;
	shl.b64 	%rd16, %rd15, 3;
	add.s64 	%rd17, %rd13, %rd16;
	st.global.u64 	[%rd17], %rd6;
	st.global.u64 	[%rd17+2048], %rd6;
	bra.uni 	$L__BB1_6;
$L__BB1_2:
	cvta.to.global.u64 	%rd8, %rd5;
	mov.u32 	%r1, %tid.x;
	cvt.u64.u32 	%rd9, %r1;
	setp.le.u64 	%p2, %rd2, %rd9;
	add.s64 	%rd10, %rd1, %rd9;
	shl.b64 	%rd11, %rd10, 3;
	add.s64 	%rd4, %rd8, %rd11;
	@%p2 bra 	$L__BB1_4;
	st.global.u64 	[%rd4], %rd6;
$L__BB1_4:
	add.s32 	%r3, %r1, 256;
	cvt.u64.u32 	%rd12, %r3;
	setp.le.u64 	%p3, %rd2, %rd12;
	@%p3 bra 	$L__BB1_6;
	st.global.u64 	[%rd4+2048], %rd6;
$L__BB1_6:
	ret;

}
	// .globl	_ZN3cub18CUB_300001_SM_10006detail8for_each13static_kernelINS2_12policy_hub_t12policy_500_tEmN6thrust24THRUST_300001_SM_1000_NS8cuda_cub20__uninitialized_fill7functorINS7_10device_ptrI11ResultPointEESC_EEEEvT0_T1_
.visible .entry _ZN3cub18CUB_300001_SM_10006detail8for_each13static_kernelINS2_12policy_hub_t12policy_500_tEmN6thrust24THRUST_300001_SM_1000_NS8cuda_cub20__uninitialized_fill7functorINS7_10device_ptrI11ResultPointEESC_EEEEvT0_T1_(
	.param .u64 _ZN3cub18CUB_300001_SM_10006detail8for_each13static_kernelINS2_12policy_hub_t12policy_500_tEmN6thrust24THRUST_300001_SM_1000_NS8cuda_cub20__uninitialized_fill7functorINS7_10device_ptrI11ResultPointEESC_EEEEvT0_T1__param_0,
	.param .align 8 .b8 _ZN3cub18CUB_300001_SM_10006detail8for_each13static_kernelINS2_12policy_hub_t12policy_500_tEmN6thrust24THRUST_300001_SM_1000_NS8cuda_cub20__uninitialized_fill7functorINS7_10device_ptrI11ResultPointEESC_EEEEvT0_T1__param_1[88]
)
.maxntid 256
{
	.reg .pred 	%p<4>;
	.reg .b32 	%r<7>;
	.reg .b64 	%rd<18>;
	.reg .b64 	%fd<21>;

	ld.param.f64 	%fd20, [_ZN3cub18CUB_300001_SM_10006detail8for_each13static_kernelINS2_12policy_hub_t12policy_500_tEmN6thrust24THRUST_300001_SM_1000_NS8cuda_cub20__uninitialized_fill7functorINS7_10device_ptrI11ResultPointEESC_EEEEvT0_T1__param_1+80];
	ld.param.f64 	%fd19, [_ZN3cub18CUB_300001_SM_10006detail8for_each13static_kernelINS2_12policy_hub_t12policy_500_tEmN6thrust24THRUST_300001_SM_1000_NS8cuda_cub20__uninitialized_fill7functorINS7_10device_ptrI11ResultPointEESC_EEEEvT0_T1__param_1+72];
	ld.param.f64 	%fd18, [_ZN3cub18CUB_300001_SM_10006detail8for_each13static_kernelINS2_12policy_hub_t12policy_500_tEmN6thrust24THRUST_300001_SM_1000_NS8cuda_cub20__uninitialized_fill7functorINS7_10device_ptrI11ResultPointEESC_EEEEvT0_T1__param_1+64];
	ld.param.f64 	%fd17, [_ZN3cub18CUB_300001_SM_10006detail8for_each13static_kernelINS2_12policy_hub_t12policy_500_tEmN6thrust24THRUST_300001_SM_1000_NS8cuda_cub20__uninitialized_fill7functorINS7_10device_ptrI11ResultPointEESC_EEEEvT0_T1__param_1+56];
	ld.param.f64 	%fd16, [_ZN3cub18CUB_300001_SM_10006detail8for_each13static_kernelINS2_12policy_hub_t12policy_500_tEmN6thrust24THRUST_300001_SM_1000_NS8cuda_cub20__uninitialized_fill7functorINS7_10device_ptrI11ResultPointEESC_EEEEvT0_T1__param_1+48];
	ld.param.f64 	%fd15, [_ZN3cub18CUB_300001_SM_10006detail8for_each13static_kernelINS2_12policy_hub_t12policy_500_tEmN6thrust24THRUST_300001_SM_1000_NS8cuda_cub20__uninitialized_fill7functorINS7_10device_ptrI11ResultPointEESC_EEEEvT0_T1__param_1+40];
	ld.param.f64 	%fd14, [_ZN3cub18CUB_300001_SM_10006detail8for_each13static_kernelINS2_12policy_hub_t12policy_500_tEmN6thrust24THRUST_300001_SM_1000_NS8cuda_cub20__uninitialized_fill7functorINS7_10device_ptrI11ResultPointEESC_EEEEvT0_T1__param_1+32];
	ld.param.f64 	%fd13, [_ZN3cub18CUB_300001_SM_10006detail8for_each13static_kernelINS2_12policy_hub_t12policy_500_tEmN6thrust24THRUST_300001_SM_1000_NS8cuda_cub20__uninitialized_fill7functorINS7_10device_ptrI11ResultPointEESC_EEEEvT0_T1__param_1+24];
	ld.param.f64 	%fd12, [_ZN3cub18CUB_300001_SM_10006detail8for_each13static_kernelINS2_12policy_hub_t12policy_500_tEmN6thrust24THRUST_300001_SM_1000_NS8cuda_cub20__uninitialized_fill7functorINS7_10device_ptrI11ResultPointEESC_EEEEvT0_T1__param_1+16];
	ld.param.f64 	%fd11, [_ZN3cub18CUB_300001_SM_10006detail8for_each13static_kernelINS2_12policy_hub_t12policy_500_tEmN6thrust24THRUST_300001_SM_1000_NS8cuda_cub20__uninitialized_fill7functorINS7_10device_ptrI11ResultPointEESC_EEEEvT0_T1__param_1+8];
	ld.param.u64 	%rd4, [_ZN3cub18CUB_300001_SM_10006detail8for_each13static_kernelINS2_12policy_hub_t12policy_500_tEmN6thrust24THRUST_300001_SM_1000_NS8cuda_cub20__uninitialized_fill7functorINS7_10device_ptrI11ResultPointEESC_EEEEvT0_T1__param_1];
	ld.param.u64 	%rd3, [_ZN3cub18CUB_300001_SM_10006detail8for_each13static_kernelINS2_12policy_hub_t12policy_500_tEmN6thrust24THRUST_300001_SM_1000_NS8cuda_cub20__uninitialized_fill7functorINS7_10device_ptrI11ResultPointEESC_EEEEvT0_T1__param_0];
	mov.u32 	%r2, %ctaid.x;
	mul.wide.u32 	%rd5, %r2, 512;
	sub.s64 	%rd6, %rd3, %rd5;
	setp.lt.u64 	%p1, %rd6, 512;
	@%p1 bra 	$L__BB2_2;
	mov.u32 	%r5, %tid.x;
	cvta.to.global.u64 	%rd12, %rd4;
	cvt.u64.u32 	%rd13, %r5;
	add.s64 	%rd15, %rd5, %rd13;
	mad.lo.s64 	%rd16, %rd15, 80, %rd12;
	st.global.f64 	[%rd16], %fd11;
	st.global.f64 	[%rd16+8], %fd12;
	st.global.f64 	[%rd16+16], %fd13;
	st.global.f64 	[%rd16+24], %fd14;
	st.global.f64 	[%rd16+32], %fd15;
	st.global.f64 	[%rd16+40], %fd16;
	st.global.f64 	[%rd16+48], %fd17;
	st.global.f64 	[%rd16+56], %fd18;
	st.global.f64 	[%rd16+64], %fd19;
	st.global.f64 	[%rd16+72], %fd20;
	st.global.f64 	[%rd16+20480], %fd11;
	st.global.f64 	[%rd16+20488], %fd12;
	st.global.f64 	[%rd16+20496], %fd13;
	st.global.f64 	[%rd16+20504], %fd14;
	st.global.f64 	[%rd16+20512], %fd15;
	st.global.f64 	[%rd16+20520], %fd16;
	st.global.f64 	[%rd16+20528], %fd17;
	st.global.f64 	[%rd16+20536], %fd18;
	st.global.f64 	[%rd16+20544], %fd19;
	st.global.f64 	[%rd16+20552], %fd20;
	bra.uni 	$L__BB2_6;
$L__BB2_2:
	ld.param.u64 	%rd17, [_ZN3cub18CUB_300001_SM_10006detail8for_each13static_kernelINS2_12policy_hub_t12policy_500_tEmN6thrust24THRUST_300001_SM_1000_NS8cuda_cub20__uninitialized_fill7functorINS7_10device_ptrI11ResultPointEESC_EEEEvT0_T1__param_0];
	cvta.to.global.u64 	%rd7, %rd4;
	mov.u32 	%r1, %tid.x;
	cvt.u64.u32 	%rd8, %r1;
	mul.wide.u32 	%rd9, %r2, 512;
	sub.s64 	%rd1, %rd17, %rd9;
	setp.le.u64 	%p2, %rd1, %rd8;
	add.s64 	%rd10, %rd9, %rd8;
	mad.lo.s64 	%rd2, %rd10, 80, %rd7;
	@%p2 bra 	$L__BB2_4;
	st.global.f64 	[%rd2], %fd11;
	st.global.f64 	[%rd2+8], %fd12;
	st.global.f64 	[%rd2+16], %fd13;
	st.global.f64 	[%rd2+24], %fd14;
	st.global.f64 	[%rd2+32], %fd15;
	st.global.f64 	[%rd2+40], %fd16;
	st.global.f64 	[%rd2+48], %fd17;
	st.global.f64 	[%rd2+56], %fd18;
	st.global.f64 	[%rd2+64], %fd19;
	st.global.f64 	[%rd2+72], %fd20;
$L__BB2_4:
	add.s32 	%r4, %r1, 256;
	cvt.u64.u32 	%rd11, %r4;
	setp.le.u64 	%p3, %rd1, %rd11;
	@%p3 bra 	$L__BB2_6;
	st.global.f64 	[%rd2+20480], %fd11;
	st.global.f64 	[%rd2+20488], %fd12;
	st.global.f64 	[%rd2+20496], %fd13;
	st.global.f64 	[%rd2+20504], %fd14;
	st.global.f64 	[%rd2+20512], %fd15;
	st.global.f64 	[%rd2+20520], %fd16;
	st.global.f64 	[%rd2+20528], %fd17;
	st.global.f64 	[%rd2+20536], %fd18;
	st.global.f64 	[%rd2+20544], %fd19;
	st.global.f64 	[%rd2+20552], %fd20;
$L__BB2_6:
	ret;

}
	// .globl	_ZN3cub18CUB_300001_SM_10006detail9transform16transform_kernelINS2_10policy_hubILb1EN4cuda3std3__45tupleIJN6thrust24THRUST_300001_SM_1000_NS6detail15normal_iteratorINSA_10device_ptrIyEEEEEEEE10policy1000Ei13IndexToResultNSC_INSD_I11ResultPointEEEEJPyEEEvT0_iT1_T2_DpNS2_10kernel_argIT3_EE
.visible .entry _ZN3cub18CUB_300001_SM_10006detail9transform16transform_kernelINS2_10policy_hubILb1EN4cuda3std3__45tupleIJN6thrust24THRUST_300001_SM_1000_NS6detail15normal_iteratorINSA_10device_ptrIyEEEEEEEE10policy1000Ei13IndexToResultNSC_INSD_I11ResultPointEEEEJPyEEEvT0_iT1_T2_DpNS2_10kernel_argIT3_EE(
	.param .u32 _ZN3cub18CUB_300001_SM_10006detail9transform16transform_kernelINS2_10policy_hubILb1EN4cuda3std3__45tupleIJN6thrust24THRUST_300001_SM_1000_NS6detail15normal_iteratorINSA_10device_ptrIyEEEEEEEE10policy1000Ei13IndexToResultNSC_INSD_I11ResultPointEEEEJPyEEEvT0_iT1_T2_DpNS2_10kernel_argIT3_EE_param_0,
	.param .u32 _ZN3cub18CUB_300001_SM_10006detail9transform16transform_kernelINS2_10policy_hubILb1EN4cuda3std3__45tupleIJN6thrust24THRUST_300001_SM_1000_NS6detail15normal_iteratorINSA_10device_ptrIyEEEEEEEE10policy1000Ei13IndexToResultNSC_INSD_I11ResultPointEEEEJPyEEEvT0_iT1_T2_DpNS2_10kernel_argIT3_EE_param_1,
	.param .align 1 .b8 _ZN3cub18CUB_300001_SM_10006detail9transform16transform_kernelINS2_10policy_hubILb1EN4cuda3std3__45tupleIJN6thrust24THRUST_300001_SM_1000_NS6detail15normal_iteratorINSA_10device_ptrIyEEEEEEEE10policy1000Ei13IndexToResultNSC_INSD_I11ResultPointEEEEJPyEEEvT0_iT1_T2_DpNS2_10kernel_argIT3_EE_param_2[1],
	.param .align 8 .b8 _ZN3cub18CUB_300001_SM_10006detail9transform16transform_kernelINS2_10policy_hubILb1EN4cuda3std3__45tupleIJN6thrust24THRUST_300001_SM_1000_NS6detail15normal_iteratorINSA_10device_ptrIyEEEEEEEE10policy1000Ei13IndexToResultNSC_INSD_I11ResultPointEEEEJPyEEEvT0_iT1_T2_DpNS2_10kernel_argIT3_EE_param_3[8],
	.param .align 8 .b8 _ZN3cub18CUB_300001_SM_10006detail9transform16transform_kernelINS2_10policy_hubILb1EN4cuda3std3__45tupleIJN6thrust24THRUST_300001_SM_1000_NS6detail15normal_iteratorINSA_10device_ptrIyEEEEEEEE10policy1000Ei13IndexToResultNSC_INSD_I11ResultPointEEEEJPyEEEvT0_iT1_T2_DpNS2_10kernel_argIT3_EE_param_4[16]
)
.maxntid 128
{
	.reg .pred 	%p<29>;
	.reg .b32 	%r<164>;
	.reg .b64 	%rd<263>;
	.reg .b64 	%fd<81>;

	ld.param.u32 	%r39, [_ZN3cub18CUB_300001_SM_10006detail9transform16transform_kernelINS2_10policy_hubILb1EN4cuda3std3__45tupleIJN6thrust24THRUST_300001_SM_1000_NS6detail15normal_iteratorINSA_10device_ptrIyEEEEEEEE10policy1000Ei13IndexToResultNSC_INSD_I11ResultPointEEEEJPyEEEvT0_iT1_T2_DpNS2_10kernel_argIT3_EE_param_0];
	ld.param.u64 	%rd146, [_ZN3cub18CUB_300001_SM_10006detail9transform16transform_kernelINS2_10policy_hubILb1EN4cuda3std3__45tupleIJN6thrust24THRUST_300001_SM_1000_NS6detail15normal_iteratorINSA_10device_ptrIyEEEEEEEE10policy1000Ei13IndexToResultNSC_INSD_I11ResultPointEEEEJPyEEEvT0_iT1_T2_DpNS2_10kernel_argIT3_EE_param_4];
	ld.param.u64 	%rd147, [_ZN3cub18CUB_300001_SM_10006detail9transform16transform_kernelINS2_10policy_hubILb1EN4cuda3std3__45tupleIJN6thrust24THRUST_300001_SM_1000_NS6detail15normal_iteratorINSA_10device_ptrIyEEEEEEEE10policy1000Ei13IndexToResultNSC_INSD_I11ResultPointEEEEJPyEEEvT0_iT1_T2_DpNS2_10kernel_argIT3_EE_param_3];
	ld.param.u32 	%r38, [_ZN3cub18CUB_300001_SM_10006detail9transform16transform_kernelINS2_10policy_hubILb1EN4cuda3std3__45tupleIJN6thrust24THRUST_300001_SM_1000_NS6detail15normal_iteratorINSA_10device_ptrIyEEEEEEEE10policy1000Ei13IndexToResultNSC_INSD_I11ResultPointEEEEJPyEEEvT0_iT1_T2_DpNS2_10kernel_argIT3_EE_param_1];
	cvta.to.global.u64 	%rd1, %rd147;
	cvta.to.global.u64 	%rd2, %rd146;
	shl.b32 	%r1, %r38, 7;
	mov.u32 	%r40, %ctaid.x;
	mul.lo.s32 	%r2, %r1, %r40;
	sub.s32 	%r3, %r39, %r2;
	min.s32 	%r4, %r1, %r3;
	shl.b32 	%r5, %r4, 3;
	mov.u32 	%r162, %tid.x;
	shl.b32 	%r159, %r162, 7;
	setp.ge.s32 	%p1, %r159, %r5;
	@%p1 bra 	$L__BB3_3;
	mul.wide.u32 	%rd148, %r162, 128;
	add.s64 	%rd149, %rd2, %rd148;
	mul.wide.s32 	%rd150, %r2, 8;
	add.s64 	%rd224, %rd149, %rd150;
$L__BB3_2:
	.pragma "nounroll";
	// begin inline asm
	prefetch.global.L2 [%rd224];
	// end inline asm
	add.s32 	%r159, %r159, 16384;
	add.s64 	%rd224, %rd224, 16384;
	setp.lt.s32 	%p2, %r159, %r5;
	@%p2 bra 	$L__BB3_2;
$L__BB3_3:
	setp.gt.s32 	%p3, %r1, %r3;
	@%p3 bra 	$L__BB3_8;
	setp.lt.s32 	%p4, %r38, 1;
	@%p4 bra 	$L__BB3_72;
	ld.const.v2.u32 	{%r41, %r42}, [c_grid+192];
	ld.const.v2.u32 	{%r43, %r44}, [c_grid+184];
	ld.const.v2.u32 	{%r45, %r46}, [c_grid+176];
	ld.const.v2.u32 	{%r47, %r48}, [c_grid+168];
	ld.const.v2.u32 	{%r49, %r50}, [c_grid+160];
	ld.const.f64 	%fd1, [c_grid+80];
	ld.const.f64 	%fd2, [c_grid+8];
	ld.const.f64 	%fd3, [c_grid+88];
	ld.const.f64 	%fd4, [c_grid+16];
	ld.const.f64 	%fd5, [c_grid+96];
	ld.const.f64 	%fd6, [c_grid+24];
	ld.const.f64 	%fd7, [c_grid+104];
	ld.const.f64 	%fd8, [c_grid+32];
	ld.const.f64 	%fd9, [c_grid+112];
	ld.const.f64 	%fd10, [c_grid+40];
	ld.const.f64 	%fd11, [c_grid+120];
	ld.const.f64 	%fd12, [c_grid+128];
	ld.const.f64 	%fd13, [c_grid+56];
	ld.const.f64 	%fd14, [c_grid+136];
	ld.const.f64 	%fd15, [c_grid+64];
	ld.const.f64 	%fd16, [c_grid+144];
	cvt.s64.s32 	%rd6, %r42;
	cvt.s64.s32 	%rd7, %r41;
	cvt.s64.s32 	%rd8, %r44;
	cvt.s64.s32 	%rd9, %r43;
	cvt.s64.s32 	%rd10, %r46;
	cvt.s64.s32 	%rd11, %r45;
	cvt.s64.s32 	%rd12, %r48;
	cvt.s64.s32 	%rd13, %r47;
	cvt.s64.s32 	%rd14, %r50;
	cvt.s64.s32 	%rd15, %r49;
	neg.s32 	%r161, %r38;
	mul.wide.s32 	%rd152, %r2, 8;
	add.s64 	%rd16, %rd2, %rd152;
	mul.wide.s32 	%rd153, %r2, 80;
	add.s64 	%rd154, %rd153, %rd1;
	add.s64 	%rd17, %rd154, 40;
	cvt.u32.u64 	%r51, %rd6;
	ld.const.f64 	%fd29, [c_grid];
	ld.const.f64 	%fd42, [c_grid+48];
	ld.const.f64 	%fd49, [c_grid+152];
	ld.const.f64 	%fd50, [c_grid+72];
$L__BB3_6:
	mul.wide.s32 	%rd155, %r162, 8;
	add.s64 	%rd156, %rd16, %rd155;
	ld.global.u64 	%rd30, [%rd156];
	or.b64  	%rd157, %rd30, %rd6;
	and.b64  	%rd158, %rd157, -4294967296;
	setp.ne.s64 	%p5, %rd158, 0;
	@%p5 bra 	$L__BB3_13;
	cvt.u32.u64 	%r52, %rd30;
	div.u32 	%r53, %r52, %r51;
	mul.lo.s32 	%r54, %r53, %r51;
	sub.s32 	%r55, %r52, %r54;
	cvt.u64.u32 	%rd225, %r53;
	cvt.u64.u32 	%rd226, %r55;
	bra.uni 	$L__BB3_14;
$L__BB3_8:
	setp.lt.s32 	%p16, %r38, 1;
	@%p16 bra 	$L__BB3_72;
	ld.const.v2.u32 	{%r100, %r101}, [c_grid+192];
	cvt.s64.s32 	%rd18, %r101;
	cvt.s64.s32 	%rd19, %r100;
	ld.const.v2.u32 	{%r102, %r103}, [c_grid+184];
	cvt.s64.s32 	%rd20, %r103;
	cvt.s64.s32 	%rd21, %r102;
	ld.const.v2.u32 	{%r104, %r105}, [c_grid+176];
	cvt.s64.s32 	%rd22, %r105;
	cvt.s64.s32 	%rd23, %r104;
	ld.const.v2.u32 	{%r106, %r107}, [c_grid+168];
	cvt.s64.s32 	%rd24, %r107;
	cvt.s64.s32 	%rd25, %r106;
	ld.const.v2.u32 	{%r108, %r109}, [c_grid+160];
	cvt.s64.s32 	%rd26, %r109;
	cvt.s64.s32 	%rd27, %r108;
	ld.const.f64 	%fd17, [c_grid+32];
	ld.const.f64 	%fd18, [c_grid+112];
	ld.const.f64 	%fd19, [c_grid+40];
	ld.const.f64 	%fd20, [c_grid+120];
	ld.const.f64 	%fd21, [c_grid+48];
	ld.const.f64 	%fd22, [c_grid+128];
	ld.const.f64 	%fd23, [c_grid+56];
	ld.const.f64 	%fd24, [c_grid+136];
	ld.const.f64 	%fd25, [c_grid+64];
	ld.const.f64 	%fd26, [c_grid+144];
	ld.const.f64 	%fd27, [c_grid+152];
	neg.s32 	%r163, %r38;
	mul.wide.s32 	%rd188, %r2, 8;
	add.s64 	%rd28, %rd2, %rd188;
	mul.wide.s32 	%rd189, %r2, 80;
	add.s64 	%rd190, %rd189, %rd1;
	add.s64 	%rd29, %rd190, 40;
	cvt.u32.u64 	%r110, %rd18;
$L__BB3_10:
	setp.ge.s32 	%p17, %r162, %r4;
	@%p17 bra 	$L__BB3_71;
	mul.wide.s32 	%rd191, %r162, 8;
	add.s64 	%rd192, %rd28, %rd191;
	ld.global.u64 	%rd88, [%rd192];
	or.b64  	%rd193, %rd88, %rd18;
	and.b64  	%rd194, %rd193, -4294967296;
	setp.ne.s64 	%p18, %rd194, 0;
	@%p18 bra 	$L__BB3_42;
	cvt.u32.u64 	%r111, %rd88;
	div.u32 	%r112, %r111, %r110;
	mul.lo.s32 	%r113, %r112, %r110;
	sub.s32 	%r114, %r111, %r113;
	cvt.u64.u32 	%rd244, %r112;
	cvt.u64.u32 	%rd245, %r114;
	bra.uni 	$L__BB3_43;
$L__BB3_13:
	div.u64 	%rd225, %rd30, %rd6;
	mul.lo.s64 	%rd159, %rd225, %rd6;
	sub.s64 	%rd226, %rd30, %rd159;
$L__BB3_14:
	cvt.u32.u64 	%r14, %rd226;
	or.b64  	%rd160, %rd225, %rd7;
	and.b64  	%rd161, %rd160, -4294967296;
	setp.ne.s64 	%p6, %rd161, 0;
	@%p6 bra 	$L__BB3_16;
	cvt.u32.u64 	%r56, %rd7;
	cvt.u32.u64 	%r57, %rd225;
	div.u32 	%r58, %r57, %r56;
	mul.lo.s32 	%r59, %r58, %r56;
	sub.s32 	%r60, %r57, %r59;
	cvt.u64.u32 	%rd227, %r58;
	cvt.u64.u32 	%rd228, %r60;
	bra.uni 	$L__BB3_17;
$L__BB3_16:
	div.u64 	%rd227, %rd225, %rd7;
	mul.lo.s64 	%rd162, %rd227, %rd7;
	sub.s64 	%rd228, %rd225, %rd162;
$L__BB3_17:
	cvt.u32.u64 	%r15, %rd228;
	or.b64  	%rd163, %rd227, %rd8;
	and.b64  	%rd164, %rd163, -4294967296;
	setp.ne.s64 	%p7, %rd164, 0;
	@%p7 bra 	$L__BB3_19;
	cvt.u32.u64 	%r61, %rd8;
	cvt.u32.u64 	%r62, %rd227;
	div.u32 	%r63, %r62, %r61;
	mul.lo.s32 	%r64, %r63, %r61;
	sub.s32 	%r65, %r62, %r64;
	cvt.u64.u32 	%rd229, %r63;
	cvt.u64.u32 	%rd230, %r65;
	bra.uni 	$L__BB3_20;
$L__BB3_19:
	div.u64 	%rd229, %rd227, %rd8;
	mul.lo.s64 	%rd165, %rd229, %rd8;
	sub.s64 	%rd230, %rd227, %rd165;
$L__BB3_20:
	cvt.u32.u64 	%r16, %rd230;
	or.b64  	%rd166, %rd229, %rd9;
	and.b64  	%rd167, %rd166, -4294967296;
	setp.ne.s64 	%p8, %rd167, 0;
	@%p8 bra 	$L__BB3_22;
	cvt.u32.u64 	%r66, %rd9;
	cvt.u32.u64 	%r67, %rd229;
	div.u32 	%r68, %r67, %r66;
	mul.lo.s32 	%r69, %r68, %r66;
	sub.s32 	%r70, %r67, %r69;
	cvt.u64.u32 	%rd231, %r68;
	cvt.u64.u32 	%rd232, %r70;
	bra.uni 	$L__BB3_23;
$L__BB3_22:
	div.u64 	%rd231, %rd229, %rd9;
	mul.lo.s64 	%rd168, %rd231, %rd9;
	sub.s64 	%rd232, %rd229, %rd168;
$L__BB3_23:
	cvt.u32.u64 	%r17, %rd232;
	or.b64  	%rd169, %rd231, %rd10;
	and.b64  	%rd170, %rd169, -4294967296;
	setp.ne.s64 	%p9, %rd170, 0;
	@%p9 bra 	$L__BB3_25;
	cvt.u32.u64 	%r71, %rd10;
	cvt.u32.u64 	%r72, %rd231;
	div.u32 	%r73, %r72, %r71;
	mul.lo.s32 	%r74, %r73, %r71;
	sub.s32 	%r75, %r72, %r74;
	cvt.u64.u32 	%rd233, %r73;
	cvt.u64.u32 	%rd234, %r75;
	bra.uni 	$L__BB3_26;
$L__BB3_25:
	div.u64 	%rd233, %rd231, %rd10;
	mul.lo.s64 	%rd171, %rd233, %rd10;
	sub.s64 	%rd234, %rd231, %rd171;
$L__BB3_26:
	cvt.u32.u64 	%r18, %rd234;
	or.b64  	%rd172, %rd233, %rd11;
	and.b64  	%rd173, %rd172, -4294967296;
	setp.ne.s64 	%p10, %rd173, 0;
	@%p10 bra 	$L__BB3_28;
	cvt.u32.u64 	%r76, %rd11;
	cvt.u32.u64 	%r77, %rd233;
	div.u32 	%r78, %r77, %r76;
	mul.lo.s32 	%r79, %r78, %r76;
	sub.s32 	%r80, %r77, %r79;
	cvt.u64.u32 	%rd235, %r78;
	cvt.u64.u32 	%rd236, %r80;
	bra.uni 	$L__BB3_29;
$L__BB3_28:
	div.u64 	%rd235, %rd233, %rd11;
	mul.lo.s64 	%rd174, %rd235, %rd11;
	sub.s64 	%rd236, %rd233, %rd174;
$L__BB3_29:
	cvt.u32.u64 	%r19, %rd236;
	or.b64  	%rd175, %rd235, %rd12;
	and.b64  	%rd176, %rd175, -4294967296;
	setp.ne.s64 	%p11, %rd176, 0;
	@%p11 bra 	$L__BB3_31;
	cvt.u32.u64 	%r81, %rd12;
	cvt.u32.u64 	%r82, %rd235;
	div.u32 	%r83, %r82, %r81;
	mul.lo.s32 	%r84, %r83, %r81;
	sub.s32 	%r85, %r82, %r84;
	cvt.u64.u32 	%rd237, %r83;
	cvt.u64.u32 	%rd238, %r85;
	bra.uni 	$L__BB3_32;
$L__BB3_31:
	div.u64 	%rd237, %rd235, %rd12;
	mul.lo.s64 	%rd177, %rd237, %rd12;
	sub.s64 	%rd238, %rd235, %rd177;
$L__BB3_32:
	cvt.u32.u64 	%r20, %rd238;
	or.b64  	%rd178, %rd237, %rd13;
	and.b64  	%rd179, %rd178, -4294967296;
	setp.ne.s64 	%p12, %rd179, 0;
	@%p12 bra 	$L__BB3_34;
	cvt.u32.u64 	%r86, %rd13;
	cvt.u32.u64 	%r87, %rd237;
	div.u32 	%r88, %r87, %r86;
	mul.lo.s32 	%r89, %r88, %r86;
	sub.s32 	%r90, %r87, %r89;
	cvt.u64.u32 	%rd239, %r88;
	cvt.u64.u32 	%rd240, %r90;
	bra.uni 	$L__BB3_35;
$L__BB3_34:
	div.u64 	%rd239, %rd237, %rd13;
	mul.lo.s64 	%rd180, %rd239, %rd13;
	sub.s64 	%rd240, %rd237, %rd180;
$L__BB3_35:
	cvt.u32.u64 	%r21, %rd240;
	or.b64  	%rd181, %rd239, %rd14;
	and.b64  	%rd182, %rd181, -4294967296;
	setp.ne.s64 	%p13, %rd182, 0;
	@%p13 bra 	$L__BB3_37;
	cvt.u32.u64 	%r91, %rd14;
	cvt.u32.u64 	%r92, %rd239;
	div.u32 	%r93, %r92, %r91;
	mul.lo.s32 	%r94, %r93, %r91;
	sub.s32 	%r95, %r92, %r94;
	cvt.u64.u32 	%rd241, %r93;
	cvt.u64.u32 	%rd242, %r95;
	bra.uni 	$L__BB3_38;
$L__BB3_37:
	div.u64 	%rd241, %rd239, %rd14;
	mul.lo.s64 	%rd183, %rd241, %rd14;
	sub.s64 	%rd242, %rd239, %rd183;
$L__BB3_38:
	cvt.u32.u64 	%r22, %rd242;
	or.b64  	%rd184, %rd241, %rd15;
	and.b64  	%rd185, %rd184, -4294967296;
	setp.ne.s64 	%p14, %rd185, 0;
	@%p14 bra 	$L__BB3_40;
	cvt.u32.u64 	%r96, %rd15;
	cvt.u32.u64 	%r97, %rd241;
	rem.u32 	%r98, %r97, %r96;
	cvt.u64.u32 	%rd243, %r98;
	bra.uni 	$L__BB3_41;
$L__BB3_40:
	rem.u64 	%rd243, %rd241, %rd15;
$L__BB3_41:
	mul.wide.s32 	%rd186, %r162, 80;
	add.s64 	%rd187, %rd17, %rd186;
	cvt.u32.u64 	%r99, %rd243;
	cvt.rn.f64.s32 	%fd28, %r99;
	fma.rn.f64 	%fd30, %fd1, %fd28, %fd29;
	cvt.rn.f64.s32 	%fd31, %r22;
	fma.rn.f64 	%fd32, %fd3, %fd31, %fd2;
	cvt.rn.f64.s32 	%fd33, %r21;
	fma.rn.f64 	%fd34, %fd5, %fd33, %fd4;
	cvt.rn.f64.s32 	%fd35, %r20;
	fma.rn.f64 	%fd36, %fd7, %fd35, %fd6;
	cvt.rn.f64.s32 	%fd37, %r19;
	fma.rn.f64 	%fd38, %fd9, %fd37, %fd8;
	cvt.rn.f64.s32 	%fd39, %r18;
	fma.rn.f64 	%fd40, %fd11, %fd39, %fd10;
	cvt.rn.f64.s32 	%fd41, %r17;
	fma.rn.f64 	%fd43, %fd12, %fd41, %fd42;
	cvt.rn.f64.s32 	%fd44, %r16;
	fma.rn.f64 	%fd45, %fd14, %fd44, %fd13;
	cvt.rn.f64.s32 	%fd46, %r15;
	fma.rn.f64 	%fd47, %fd16, %fd46, %fd15;
	cvt.rn.f64.s32 	%fd48, %r14;
	fma.rn.f64 	%fd51, %fd49, %fd48, %fd50;
	st.global.f64 	[%rd187+-40], %fd30;
	st.global.f64 	[%rd187+-32], %fd32;
	st.global.f64 	[%rd187+-24], %fd34;
	st.global.f64 	[%rd187+-16], %fd36;
	st.global.f64 	[%rd187+-8], %fd38;
	st.global.f64 	[%rd187], %fd40;
	st.global.f64 	[%rd187+8], %fd43;
	st.global.f64 	[%rd187+16], %fd45;
	st.global.f64 	[%rd187+24], %fd47;
	st.global.f64 	[%rd187+32], %fd51;
	add.s32 	%r161, %r161, 1;
	setp.eq.s32 	%p15, %r161, 0;
	add.s32 	%r162, %r162, 128;
	@%p15 bra 	$L__BB3_72;
	bra.uni 	$L__BB3_6;
$L__BB3_42:
	div.u64 	%rd244, %rd88, %rd18;
	mul.lo.s64 	%rd195, %rd244, %rd18;
	sub.s64 	%rd245, %rd88, %rd195;
$L__BB3_43:
	cvt.u32.u64 	%r27, %rd245;
	or.b64  	%rd196, %rd244, %rd19;
	and.b64  	%rd197, %rd196, -4294967296;
	setp.ne.s64 	%p19, %rd197, 0;
	@%p19 bra 	$L__BB3_45;
	cvt.u32.u64 	%r115, %rd19;
	cvt.u32.u64 	%r116, %rd244;
	div.u32 	%r117, %r116, %r115;
	mul.lo.s32 	%r118, %r117, %r115;
	sub.s32 	%r119, %r116, %r118;
	cvt.u64.u32 	%rd246, %r117;
	cvt.u64.u32 	%rd247, %r119;
	bra.uni 	$L__BB3_46;
$L__BB3_45:
	div.u64 	%rd246, %rd244, %rd19;
	mul.lo.s64 	%rd198, %rd246, %rd19;
	sub.s64 	%rd247, %rd244, %rd198;
$L__BB3_46:
	cvt.u32.u64 	%r28, %rd247;
	or.b64  	%rd199, %rd246, %rd20;
	and.b64  	%rd200, %rd199, -4294967296;
	setp.ne.s64 	%p20, %rd200, 0;
	@%p20 bra 	$L__BB3_48;
	cvt.u32.u64 	%r120, %rd20;
	cvt.u32.u64 	%r121, %rd246;
	div.u32 	%r122, %r121, %r120;
	mul.lo.s32 	%r123, %r122, %r120;
	sub.s32 	%r124, %r121, %r123;
	cvt.u64.u32 	%rd248, %r122;
	cvt.u64.u32 	%rd249, %r124;
	bra.uni 	$L__BB3_49;
$L__BB3_48:
	div.u64 	%rd248, %rd246, %rd20;
	mul.lo.s64 	%rd201, %rd248, %rd20;
	sub.s64 	%rd249, %rd246, %rd201;
$L__BB3_49:
	cvt.u32.u64 	%r29, %rd249;
	or.b64  	%rd202, %rd248, %rd21;
	and.b64  	%rd203, %rd202, -4294967296;
	setp.ne.s64 	%p21, %rd203, 0;
	@%p21 bra 	$L__BB3_51;
	cvt.u32.u64 	%r125, %rd21;
	cvt.u32.u64 	%r126, %rd248;
	div.u32 	%r127, %r126, %r125;
	mul.lo.s32 	%r128, %r127, %r125;
	sub.s32 	%r129, %r126, %r128;
	cvt.u64.u32 	%rd250, %r127;
	cvt.u64.u32 	%rd251, %r129;
	bra.uni 	$L__BB3_52;
$L__BB3_51:
	div.u64 	%rd250, %rd248, %rd21;
	mul.lo.s64 	%rd204, %rd250, %rd21;
	sub.s64 	%rd251, %rd248, %rd204;
$L__BB3_52:
	cvt.u32.u64 	%r30, %rd251;
	or.b64  	%rd205, %rd250, %rd22;
	and.b64  	%rd206, %rd205, -4294967296;
	setp.ne.s64 	%p22, %rd206, 0;
	@%p22 bra 	$L__BB3_54;
	cvt.u32.u64 	%r130, %rd22;
	cvt.u32.u64 	%r131, %rd250;
	div.u32 	%r132, %r131, %r130;
	mul.lo.s32 	%r133, %r132, %r130;
	sub.s32 	%r134, %r131, %r133;
	cvt.u64.u32 	%rd252, %r132;
	cvt.u64.u32 	%rd253, %r134;
	bra.uni 	$L__BB3_55;
$L__BB3_54:
	div.u64 	%rd252, %rd250, %rd22;
	mul.lo.s64 	%rd207, %rd252, %rd22;
	sub.s64 	%rd253, %rd250, %rd207;
$L__BB3_55:
	cvt.u32.u64 	%r31, %rd253;
	or.b64  	%rd208, %rd252, %rd23;
	and.b64  	%rd209, %rd208, -4294967296;
	setp.ne.s64 	%p23, %rd209, 0;
	@%p23 bra 	$L__BB3_57;
	cvt.u32.u64 	%r135, %rd23;
	cvt.u32.u64 	%r136, %rd252;
	div.u32 	%r137, %r136, %r135;
	mul.lo.s32 	%r138, %r137, %r135;
	sub.s32 	%r139, %r136, %r138;
	cvt.u64.u32 	%rd254, %r137;
	cvt.u64.u32 	%rd255, %r139;
	bra.uni 	$L__BB3_58;
$L__BB3_57:
	div.u64 	%rd254, %rd252, %rd23;
	mul.lo.s64 	%rd210, %rd254, %rd23;
	sub.s64 	%rd255, %rd252, %rd210;
$L__BB3_58:
	cvt.u32.u64 	%r32, %rd255;
	or.b64  	%rd211, %rd254, %rd24;
	and.b64  	%rd212, %rd211, -4294967296;
	setp.ne.s64 	%p24, %rd212, 0;
	@%p24 bra 	$L__BB3_60;
	cvt.u32.u64 	%r140, %rd24;
	cvt.u32.u64 	%r141, %rd254;
	div.u32 	%r142, %r141, %r140;
	mul.lo.s32 	%r143, %r142, %r140;
	sub.s32 	%r144, %r141, %r143;
	cvt.u64.u32 	%rd256, %r142;
	cvt.u64.u32 	%rd257, %r144;
	bra.uni 	$L__BB3_61;
$L__BB3_60:
	div.u64 	%rd256, %rd254, %rd24;
	mul.lo.s64 	%rd213, %rd256, %rd24;
	sub.s64 	%rd257, %rd254, %rd213;
$L__BB3_61:
	cvt.u32.u64 	%r33, %rd257;
	or.b64  	%rd214, %rd256, %rd25;
	and.b64  	%rd215, %rd214, -4294967296;
	setp.ne.s64 	%p25, %rd215, 0;
	@%p25 bra 	$L__BB3_63;
	cvt.u32.u64 	%r145, %rd25;
	cvt.u32.u64 	%r146, %rd256;
	div.u32 	%r147, %r146, %r145;
	mul.lo.s32 	%r148, %r147, %r145;
	sub.s32 	%r149, %r146, %r148;
	cvt.u64.u32 	%rd258, %r147;
	cvt.u64.u32 	%rd259, %r149;
	bra.uni 	$L__BB3_64;
$L__BB3_63:
	div.u64 	%rd258, %rd256, %rd25;
	mul.lo.s64 	%rd216, %rd258, %rd25;
	sub.s64 	%rd259, %rd256, %rd216;
$L__BB3_64:
	cvt.u32.u64 	%r34, %rd259;
	or.b64  	%rd217, %rd258, %rd26;
	and.b64  	%rd218, %rd217, -4294967296;
	setp.ne.s64 	%p26, %rd218, 0;
	@%p26 bra 	$L__BB3_66;
	cvt.u32.u64 	%r150, %rd26;
	cvt.u32.u64 	%r151, %rd258;
	div.u32 	%r152, %r151, %r150;
	mul.lo.s32 	%r153, %r152, %r150;
	sub.s32 	%r154, %r151, %r153;
	cvt.u64.u32 	%rd260, %r152;
	cvt.u64.u32 	%rd261, %r154;
	bra.uni 	$L__BB3_67;
$L__BB3_66:
	div.u64 	%rd260, %rd258, %rd26;
	mul.lo.s64 	%rd219, %rd260, %rd26;
	sub.s64 	%rd261, %rd258, %rd219;
$L__BB3_67:
	cvt.u32.u64 	%r35, %rd261;
	or.b64  	%rd220, %rd260, %rd27;
	and.b64  	%rd221, %rd220, -4294967296;
	setp.ne.s64 	%p27, %rd221, 0;
	@%p27 bra 	$L__BB3_69;
	cvt.u32.u64 	%r155, %rd27;
	cvt.u32.u64 	%r156, %rd260;
	rem.u32 	%r157, %r156, %r155;
	cvt.u64.u32 	%rd262, %r157;
	bra.uni 	$L__BB3_70;
$L__BB3_69:
	rem.u64 	%rd262, %rd260, %rd27;
$L__BB3_70:
	mul.wide.s32 	%rd222, %r162, 80;
	add.s64 	%rd223, %rd29, %rd222;
	cvt.u32.u64 	%r158, %rd262;
	cvt.rn.f64.s32 	%fd52, %r158;
	ld.const.f64 	%fd53, [c_grid+80];
	ld.const.f64 	%fd54, [c_grid];
	fma.rn.f64 	%fd55, %fd53, %fd52, %fd54;
	cvt.rn.f64.s32 	%fd56, %r35;
	ld.const.f64 	%fd57, [c_grid+88];
	ld.const.f64 	%fd58, [c_grid+8];
	fma.rn.f64 	%fd59, %fd57, %fd56, %fd58;
	cvt.rn.f64.s32 	%fd60, %r34;
	ld.const.f64 	%fd61, [c_grid+96];
	ld.const.f64 	%fd62, [c_grid+16];
	fma.rn.f64 	%fd63, %fd61, %fd60, %fd62;
	cvt.rn.f64.s32 	%fd64, %r33;
	ld.const.f64 	%fd65, [c_grid+104];
	ld.const.f64 	%fd66, [c_grid+24];
	fma.rn.f64 	%fd67, %fd65, %fd64, %fd66;
	cvt.rn.f64.s32 	%fd68, %r32;
	fma.rn.f64 	%fd69, %fd18, %fd68, %fd17;
	cvt.rn.f64.s32 	%fd70, %r31;
	fma.rn.f64 	%fd71, %fd20, %fd70, %fd19;
	cvt.rn.f64.s32 	%fd72, %r30;
	fma.rn.f64 	%fd73, %fd22, %fd72, %fd21;
	cvt.rn.f64.s32 	%fd74, %r29;
	fma.rn.f64 	%fd75, %fd24, %fd74, %fd23;
	cvt.rn.f64.s32 	%fd76, %r28;
	fma.rn.f64 	%fd77, %fd26, %fd76, %fd25;
	cvt.rn.f64.s32 	%fd78, %r27;
	ld.const.f64 	%fd79, [c_grid+72];
	fma.rn.f64 	%fd80, %fd27, %fd78, %fd79;
	st.global.f64 	[%rd223+-40], %fd55;
	st.global.f64 	[%rd223+-32], %fd59;
	st.global.f64 	[%rd223+-24], %fd63;
	st.global.f64 	[%rd223+-16], %fd67;
	st.global.f64 	[%rd223+-8], %fd69;
	st.global.f64 	[%rd223], %fd71;
	st.global.f64 	[%rd223+8], %fd73;
	st.global.f64 	[%rd223+16], %fd75;
	st.global.f64 	[%rd223+24], %fd77;
	st.global.f64 	[%rd223+32], %fd80;
$L__BB3_71:
	add.s32 	%r163, %r163, 1;
	setp.ne.s32 	%p28, %r163, 0;
	add.s32 	%r162, %r162, 128;
	@%p28 bra 	$L__BB3_10;
$L__BB3_72:
	ret;

}
	// .globl	_ZN3cub18CUB_300001_SM_10006detail9transform16transform_kernelINS2_10policy_hubILb1EN4cuda3std3__45tupleIJN6thrust24THRUST_300001_SM_1000_NS6detail15normal_iteratorINSA_10device_ptrIyEEEEEEEE10policy1000El13IndexToResultNSC_INSD_I11ResultPointEEEEJPyEEEvT0_iT1_T2_DpNS2_10kernel_argIT3_EE
.visible .entry _ZN3cub18CUB_300001_SM_10006detail9transform16transform_kernelINS2_10policy_hubILb1EN4cuda3std3__45tupleIJN6thrust24THRUST_300001_SM_1000_NS6detail15normal_iteratorINSA_10device_ptrIyEEEEEEEE10policy1000El13IndexToResultNSC_INSD_I11ResultPointEEEEJPyEEEvT0_iT1_T2_DpNS2_10kernel_argIT3_EE(
	.param .u64 _ZN3cub18CUB_300001_SM_10006detail9transform16transform_kernelINS2_10policy_hubILb1EN4cuda3std3__45tupleIJN6thrust24THRUST_300001_SM_1000_NS6detail15normal_iteratorINSA_10device_ptrIyEEEEEEEE10policy1000El13IndexToResultNSC_INSD_I11ResultPointEEEEJPyEEEvT0_iT1_T2_DpNS2_10kernel_argIT3_EE_param_0,
	.param .u32 _ZN3cub18CUB_300001_SM_10006detail9transform16transform_kernelINS2_10policy_hubILb1EN4cuda3std3__45tupleIJN6thrust24THRUST_300001_SM_1000_NS6detail15normal_iteratorINSA_10device_ptrIyEEEEEEEE10policy1000El13IndexToResultNSC_INSD_I11ResultPointEEEEJPyEEEvT0_iT1_T2_DpNS2_10kernel_argIT3_EE_param_1,
	.param .align 1 .b8 _ZN3cub18CUB_300001_SM_10006detail9transform16transform_kernelINS2_10policy_hubILb1EN4cuda3std3__45tupleIJN6thrust24THRUST_300001_SM_1000_NS6detail15normal_iteratorINSA_10device_ptrIyEEEEEEEE10policy1000El13IndexToResultNSC_INSD_I11ResultPointEEEEJPyEEEvT0_iT1_T2_DpNS2_10kernel_argIT3_EE_param_2[1],
	.param .align 8 .b8 _ZN3cub18CUB_300001_SM_10006detail9transform16transform_kernelINS2_10policy_hubILb1EN4cuda3std3__45tupleIJN6thrust24THRUST_300001_SM_1000_NS6detail15normal_iteratorINSA_10device_ptrIyEEEEEEEE10policy1000El13IndexToResultNSC_INSD_I11ResultPointEEEEJPyEEEvT0_iT1_T2_DpNS2_10kernel_argIT3_EE_param_3[8],
	.param .align 8 .b8 _ZN3cub18CUB_300001_SM_10006detail9transform16transform_kernelINS2_10policy_hubILb1EN4cuda3std3__45tupleIJN6thrust24THRUST_300001_SM_1000_NS6detail15normal_iteratorINSA_10device_ptrIyEEEEEEEE10policy1000El13IndexToResultNSC_INSD_I11ResultPointEEEEJPyEEEvT0_iT1_T2_DpNS2_10kernel_argIT3_EE_param_4[16]
)
.maxntid 128
{
	.reg .pred 	%p<29>;
	.reg .b32 	%r<161>;
	.reg .b64 	%rd<267>;
	.reg .b64 	%fd<81>;

	ld.param.u64 	%rd147, [_ZN3cub18CUB_300001_SM_10006detail9transform16transform_kernelINS2_10policy_hubILb1EN4cuda3std3__45tupleIJN6thrust24THRUST_300001_SM_1000_NS6detail15normal_iteratorINSA_10device_ptrIyEEEEEEEE10policy1000El13IndexToResultNSC_INSD_I11ResultPointEEEEJPyEEEvT0_iT1_T2_DpNS2_10kernel_argIT3_EE_param_0];
	ld.param.u64 	%rd148, [_ZN3cub18CUB_300001_SM_10006detail9transform16transform_kernelINS2_10policy_hubILb1EN4cuda3std3__45tupleIJN6thrust24THRUST_300001_SM_1000_NS6detail15normal_iteratorINSA_10device_ptrIyEEEEEEEE10policy1000El13IndexToResultNSC_INSD_I11ResultPointEEEEJPyEEEvT0_iT1_T2_DpNS2_10kernel_argIT3_EE_param_4];
	ld.param.u64 	%rd149, [_ZN3cub18CUB_300001_SM_10006detail9transform16transform_kernelINS2_10policy_hubILb1EN4cuda3std3__45tupleIJN6thrust24THRUST_300001_SM_1000_NS6detail15normal_iteratorINSA_10device_ptrIyEEEEEEEE10policy1000El13IndexToResultNSC_INSD_I11ResultPointEEEEJPyEEEvT0_iT1_T2_DpNS2_10kernel_argIT3_EE_param_3];
	ld.param.u32 	%r36, [_ZN3cub18CUB_300001_SM_10006detail9transform16transform_kernelINS2_10policy_hubILb1EN4cuda3std3__45tupleIJN6thrust24THRUST_300001_SM_1000_NS6detail15normal_iteratorINSA_10device_ptrIyEEEEEEEE10policy1000El13IndexToResultNSC_INSD_I11ResultPointEEEEJPyEEEvT0_iT1_T2_DpNS2_10kernel_argIT3_EE_param_1];
	cvta.to.global.u64 	%rd1, %rd149;
	cvta.to.global.u64 	%rd2, %rd148;
	shl.b32 	%r1, %r36, 7;
	mov.u32 	%r37, %ctaid.x;
	cvt.u64.u32 	%rd150, %r37;
	cvt.s64.s32 	%rd151, %r1;
	mul.lo.s64 	%rd3, %rd151, %rd150;
	sub.s64 	%rd152, %rd147, %rd3;
	min.s64 	%rd153, %rd152, %rd151;
	cvt.u32.u64 	%r2, %rd153;
	shl.b32 	%r3, %r2, 3;
	mov.u32 	%r157, %tid.x;
	shl.b32 	%r156, %r157, 7;
	setp.ge.s32 	%p1, %r156, %r3;
	@%p1 bra 	$L__BB4_3;
	shl.b64 	%rd154, %rd3, 3;
	add.s64 	%rd155, %rd2, %rd154;
	mul.wide.u32 	%rd156, %r157, 128;
	add.s64 	%rd228, %rd155, %rd156;
$L__BB4_2:
	.pragma "nounroll";
	// begin inline asm
	prefetch.global.L2 [%rd228];
	// end inline asm
	add.s32 	%r156, %r156, 16384;
	add.s64 	%rd228, %rd228, 16384;
	setp.lt.s32 	%p2, %r156, %r3;
	@%p2 bra 	$L__BB4_2;
$L__BB4_3:
	setp.eq.s32 	%p3, %r1, %r2;
	@%p3 bra 	$L__BB4_9;
	setp.lt.s32 	%p4, %r36, 1;
	@%p4 bra 	$L__BB4_72;
	ld.const.v2.u32 	{%r38, %r39}, [c_grid+192];
	cvt.s64.s32 	%rd7, %r39;
	cvt.s64.s32 	%rd8, %r38;
	ld.const.v2.u32 	{%r40, %r41}, [c_grid+184];
	cvt.s64.s32 	%rd9, %r41;
	cvt.s64.s32 	%rd10, %r40;
	ld.const.v2.u32 	{%r42, %r43}, [c_grid+176];
	cvt.s64.s32 	%rd11, %r43;
	cvt.s64.s32 	%rd12, %r42;
	ld.const.v2.u32 	{%r44, %r45}, [c_grid+168];
	cvt.s64.s32 	%rd13, %r45;
	cvt.s64.s32 	%rd14, %r44;
	ld.const.v2.u32 	{%r46, %r47}, [c_grid+160];
	cvt.s64.s32 	%rd15, %r47;
	cvt.s64.s32 	%rd16, %r46;
	ld.const.f64 	%fd1, [c_grid+24];
	ld.const.f64 	%fd2, [c_grid+112];
	ld.const.f64 	%fd3, [c_grid+40];
	ld.const.f64 	%fd4, [c_grid+120];
	ld.const.f64 	%fd5, [c_grid+48];
	ld.const.f64 	%fd6, [c_grid+128];
	ld.const.f64 	%fd7, [c_grid+56];
	ld.const.f64 	%fd8, [c_grid+136];
	ld.const.f64 	%fd9, [c_grid+64];
	ld.const.f64 	%fd10, [c_grid+144];
	ld.const.f64 	%fd11, [c_grid+152];
	neg.s32 	%r160, %r36;
	shl.b64 	%rd158, %rd3, 3;
	add.s64 	%rd17, %rd2, %rd158;
	mad.lo.s64 	%rd159, %rd3, 80, %rd1;
	add.s64 	%rd18, %rd159, 40;
	cvt.u32.u64 	%r48, %rd7;
$L__BB4_6:
	setp.ge.s32 	%p5, %r157, %r2;
	@%p5 bra 	$L__BB4_71;
	mul.wide.s32 	%rd160, %r157, 8;
	add.s64 	%rd161, %rd17, %rd160;
	ld.global.u64 	%rd89, [%rd161];
	or.b64  	%rd162, %rd89, %rd7;
	and.b64  	%rd163, %rd162, -4294967296;
	setp.ne.s64 	%p6, %rd163, 0;
	@%p6 bra 	$L__BB4_42;
	cvt.u32.u64 	%r49, %rd89;
	div.u32 	%r50, %r49, %r48;
	mul.lo.s32 	%r51, %r50, %r48;
	sub.s32 	%r52, %r49, %r51;
	cvt.u64.u32 	%rd248, %r50;
	cvt.u64.u32 	%rd249, %r52;
	bra.uni 	$L__BB4_43;
$L__BB4_9:
	setp.lt.s32 	%p17, %r36, 1;
	@%p17 bra 	$L__BB4_72;
	ld.const.v2.u32 	{%r97, %r98}, [c_grid+192];
	ld.const.v2.u32 	{%r99, %r100}, [c_grid+184];
	ld.const.v2.u32 	{%r101, %r102}, [c_grid+176];
	ld.const.v2.u32 	{%r103, %r104}, [c_grid+168];
	ld.const.v2.u32 	{%r105, %r106}, [c_grid+160];
	ld.const.f64 	%fd12, [c_grid+80];
	ld.const.f64 	%fd13, [c_grid+8];
	ld.const.f64 	%fd14, [c_grid+88];
	ld.const.f64 	%fd15, [c_grid+96];
	ld.const.f64 	%fd16, [c_grid+24];
	ld.const.f64 	%fd17, [c_grid+104];
	ld.const.f64 	%fd18, [c_grid+32];
	ld.const.f64 	%fd19, [c_grid+112];
	ld.const.f64 	%fd20, [c_grid+40];
	ld.const.f64 	%fd21, [c_grid+120];
	ld.const.f64 	%fd22, [c_grid+128];
	ld.const.f64 	%fd23, [c_grid+136];
	ld.const.f64 	%fd24, [c_grid+64];
	ld.const.f64 	%fd25, [c_grid+144];
	ld.const.f64 	%fd26, [c_grid+72];
	ld.const.f64 	%fd27, [c_grid+152];
	cvt.s64.s32 	%rd19, %r98;
	cvt.s64.s32 	%rd20, %r97;
	cvt.s64.s32 	%rd21, %r100;
	cvt.s64.s32 	%rd22, %r99;
	cvt.s64.s32 	%rd23, %r102;
	cvt.s64.s32 	%rd24, %r101;
	cvt.s64.s32 	%rd25, %r104;
	cvt.s64.s32 	%rd26, %r103;
	cvt.s64.s32 	%rd27, %r106;
	cvt.s64.s32 	%rd28, %r105;
	neg.s32 	%r158, %r36;
	shl.b64 	%rd193, %rd3, 3;
	add.s64 	%rd29, %rd2, %rd193;
	mad.lo.s64 	%rd194, %rd3, 80, %rd1;
	add.s64 	%rd30, %rd194, 40;
	cvt.u32.u64 	%r107, %rd19;
	ld.const.f64 	%fd58, [c_grid];
	ld.const.f64 	%fd63, [c_grid+16];
	ld.const.f64 	%fd72, [c_grid+48];
	ld.const.f64 	%fd75, [c_grid+56];
$L__BB4_11:
	mul.wide.s32 	%rd195, %r157, 8;
	add.s64 	%rd196, %rd29, %rd195;
	ld.global.u64 	%rd31, [%rd196];
	or.b64  	%rd197, %rd31, %rd19;
	and.b64  	%rd198, %rd197, -4294967296;
	setp.ne.s64 	%p18, %rd198, 0;
	@%p18 bra 	$L__BB4_13;
	cvt.u32.u64 	%r108, %rd31;
	div.u32 	%r109, %r108, %r107;
	mul.lo.s32 	%r110, %r109, %r107;
	sub.s32 	%r111, %r108, %r110;
	cvt.u64.u32 	%rd229, %r109;
	cvt.u64.u32 	%rd230, %r111;
	bra.uni 	$L__BB4_14;
$L__BB4_13:
	div.u64 	%rd229, %rd31, %rd19;
	mul.lo.s64 	%rd199, %rd229, %rd19;
	sub.s64 	%rd230, %rd31, %rd199;
$L__BB4_14:
	cvt.u32.u64 	%r12, %rd230;
	or.b64  	%rd200, %rd229, %rd20;
	and.b64  	%rd201, %rd200, -4294967296;
	setp.ne.s64 	%p19, %rd201, 0;
	@%p19 bra 	$L__BB4_16;
	cvt.u32.u64 	%r112, %rd20;
	cvt.u32.u64 	%r113, %rd229;
	div.u32 	%r114, %r113, %r112;
	mul.lo.s32 	%r115, %r114, %r112;
	sub.s32 	%r116, %r113, %r115;
	cvt.u64.u32 	%rd231, %r114;
	cvt.u64.u32 	%rd232, %r116;
	bra.uni 	$L__BB4_17;
$L__BB4_16:
	div.u64 	%rd231, %rd229, %rd20;
	mul.lo.s64 	%rd202, %rd231, %rd20;
	sub.s64 	%rd232, %rd229, %rd202;
$L__BB4_17:
	cvt.u32.u64 	%r13, %rd232;
	or.b64  	%rd203, %rd231, %rd21;
	and.b64  	%rd204, %rd203, -4294967296;
	setp.ne.s64 	%p20, %rd204, 0;
	@%p20 bra 	$L__BB4_19;
	cvt.u32.u64 	%r117, %rd21;
	cvt.u32.u64 	%r118, %rd231;
	div.u32 	%r119, %r118, %r117;
	mul.lo.s32 	%r120, %r119, %r117;
	sub.s32 	%r121, %r118, %r120;
	cvt.u64.u32 	%rd233, %r119;
	cvt.u64.u32 	%rd234, %r121;
	bra.uni 	$L__BB4_20;
$L__BB4_19:
	div.u64 	%rd233, %rd231, %rd21;
	mul.lo.s64 	%rd205, %rd233, %rd21;
	sub.s64 	%rd234, %rd231, %rd205;
$L__BB4_20:
	cvt.u32.u64 	%r14, %rd234;
	or.b64  	%rd206, %rd233, %rd22;
	and.b64  	%rd207, %rd206, -4294967296;
	setp.ne.s64 	%p21, %rd207, 0;
	@%p21 bra 	$L__BB4_22;
	cvt.u32.u64 	%r122, %rd22;
	cvt.u32.u64 	%r123, %rd233;
	div.u32 	%r124, %r123, %r122;
	mul.lo.s32 	%r125, %r124, %r122;
	sub.s32 	%r126, %r123, %r125;
	cvt.u64.u32 	%rd235, %r124;
	cvt.u64.u32 	%rd236, %r126;
	bra.uni 	$L__BB4_23;
$L__BB4_22:
	div.u64 	%rd235, %rd233, %rd22;
	mul.lo.s64 	%rd208, %rd235, %rd22;
	sub.s64 	%rd236, %rd233, %rd208;
$L__BB4_23:
	cvt.u32.u64 	%r15, %rd236;
	or.b64  	%rd209, %rd235, %rd23;
	and.b64  	%rd210, %rd209, -4294967296;
	setp.ne.s64 	%p22, %rd210, 0;
	@%p22 bra 	$L__BB4_25;
	cvt.u32.u64 	%r127, %rd23;
	cvt.u32.u64 	%r128, %rd235;
	div.u32 	%r129, %r128, %r127;
	mul.lo.s32 	%r130, %r129, %r127;
	sub.s32 	%r131, %r128, %r130;
	cvt.u64.u32 	%rd237, %r129;
	cvt.u64.u32 	%rd238, %r131;
	bra.uni 	$L__BB4_26;
$L__BB4_25:
	div.u64 	%rd237, %rd235, %rd23;
	mul.lo.s64 	%rd211, %rd237, %rd23;
	sub.s64 	%rd238, %rd235, %rd211;
$L__BB4_26:
	cvt.u32.u64 	%r16, %rd238;
	or.b64  	%rd212, %rd237, %rd24;
	and.b64  	%rd213, %rd212, -4294967296;
	setp.ne.s64 	%p23, %rd213, 0;
	@%p23 bra 	$L__BB4_28;
	cvt.u32.u64 	%r132, %rd24;
	cvt.u32.u64 	%r133, %rd237;
	div.u32 	%r134, %r133, %r132;
	mul.lo.s32 	%r135, %r134, %r132;
	sub.s32 	%r136, %r133, %r135;
	cvt.u64.u32 	%rd239, %r134;
	cvt.u64.u32 	%rd240, %r136;
	bra.uni 	$L__BB4_29;
$L__BB4_28:
	div.u64 	%rd239, %rd237, %rd24;
	mul.lo.s64 	%rd214, %rd239, %rd24;
	sub.s64 	%rd240, %rd237, %rd214;
$L__BB4_29:
	cvt.u32.u64 	%r17, %rd240;
	or.b64  	%rd215, %rd239, %rd25;
	and.b64  	%rd216, %rd215, -4294967296;
	setp.ne.s64 	%p24, %rd216, 0;
	@%p24 bra 	$L__BB4_31;
	cvt.u32.u64 	%r137, %rd25;
	cvt.u32.u64 	%r138, %rd239;
	div.u32 	%r139, %r138, %r137;
	mul.lo.s32 	%r140, %r139, %r137;
	sub.s32 	%r141, %r138, %r140;
	cvt.u64.u32 	%rd241, %r139;
	cvt.u64.u32 	%rd242, %r141;
	bra.uni 	$L__BB4_32;
$L__BB4_31:
	div.u64 	%rd241, %rd239, %rd25;
	mul.lo.s64 	%rd217, %rd241, %rd25;
	sub.s64 	%rd242, %rd239, %rd217;
$L__BB4_32:
	cvt.u32.u64 	%r18, %rd242;
	or.b64  	%rd218, %rd241, %rd26;
	and.b64  	%rd219, %rd218, -4294967296;
	setp.ne.s64 	%p25, %rd219, 0;
	@%p25 bra 	$L__BB4_34;
	cvt.u32.u64 	%r142, %rd26;
	cvt.u32.u64 	%r143, %rd241;
	div.u32 	%r144, %r143, %r142;
	mul.lo.s32 	%r145, %r144, %r142;
	sub.s32 	%r146, %r143, %r145;
	cvt.u64.u32 	%rd243, %r144;
	cvt.u64.u32 	%rd244, %r146;
	bra.uni 	$L__BB4_35;
$L__BB4_34:
	div.u64 	%rd243, %rd241, %rd26;
	mul.lo.s64 	%rd220, %rd243, %rd26;
	sub.s64 	%rd244, %rd241, %rd220;
$L__BB4_35:
	cvt.u32.u64 	%r19, %rd244;
	or.b64  	%rd221, %rd243, %rd27;
	and.b64  	%rd222, %rd221, -4294967296;
	setp.ne.s64 	%p26, %rd222, 0;
	@%p26 bra 	$L__BB4_37;
	cvt.u32.u64 	%r147, %rd27;
	cvt.u32.u64 	%r148, %rd243;
	div.u32 	%r149, %r148, %r147;
	mul.lo.s32 	%r150, %r149, %r147;
	sub.s32 	%r151, %r148, %r150;
	cvt.u64.u32 	%rd245, %r149;
	cvt.u64.u32 	%rd246, %r151;
	bra.uni 	$L__BB4_38;
$L__BB4_37:
	div.u64 	%rd245, %rd243, %rd27;
	mul.lo.s64 	%rd223, %rd245, %rd27;
	sub.s64 	%rd246, %rd243, %rd223;
$L__BB4_38:
	cvt.u32.u64 	%r20, %rd246;
	or.b64  	%rd224, %rd245, %rd28;
	and.b64  	%rd225, %rd224, -4294967296;
	setp.ne.s64 	%p27, %rd225, 0;
	@%p27 bra 	$L__BB4_40;
	cvt.u32.u64 	%r152, %rd28;
	cvt.u32.u64 	%r153, %rd245;
	rem.u32 	%r154, %r153, %r152;
	cvt.u64.u32 	%rd247, %r154;
	bra.uni 	$L__BB4_41;
$L__BB4_40:
	rem.u64 	%rd247, %rd245, %rd28;
$L__BB4_41:
	mul.wide.s32 	%rd226, %r157, 80;
	add.s64 	%rd227, %rd30, %rd226;
	cvt.u32.u64 	%r155, %rd247;
	cvt.rn.f64.s32 	%fd57, %r155;
	fma.rn.f64 	%fd59, %fd12, %fd57, %fd58;
	cvt.rn.f64.s32 	%fd60, %r20;
	fma.rn.f64 	%fd61, %fd14, %fd60, %fd13;
	cvt.rn.f64.s32 	%fd62, %r19;
	fma.rn.f64 	%fd64, %fd15, %fd62, %fd63;
	cvt.rn.f64.s32 	%fd65, %r18;
	fma.rn.f64 	%fd66, %fd17, %fd65, %fd16;
	cvt.rn.f64.s32 	%fd67, %r17;
	fma.rn.f64 	%fd68, %fd19, %fd67, %fd18;
	cvt.rn.f64.s32 	%fd69, %r16;
	fma.rn.f64 	%fd70, %fd21, %fd69, %fd20;
	cvt.rn.f64.s32 	%fd71, %r15;
	fma.rn.f64 	%fd73, %fd22, %fd71, %fd72;
	cvt.rn.f64.s32 	%fd74, %r14;
	fma.rn.f64 	%fd76, %fd23, %fd74, %fd75;
	cvt.rn.f64.s32 	%fd77, %r13;
	fma.rn.f64 	%fd78, %fd25, %fd77, %fd24;
	cvt.rn.f64.s32 	%fd79, %r12;
	fma.rn.f64 	%fd80, %fd27, %fd79, %fd26;
	st.global.f64 	[%rd227+-40], %fd59;
	st.global.f64 	[%rd227+-32], %fd61;
	st.global.f64 	[%rd227+-24], %fd64;
	st.global.f64 	[%rd227+-16], %fd66;
	st.global.f64 	[%rd227+-8], %fd68;
	st.global.f64 	[%rd227], %fd70;
	st.global.f64 	[%rd227+8], %fd73;
	st.global.f64 	[%rd227+16], %fd76;
	st.global.f64 	[%rd227+24], %fd78;
	st.global.f64 	[%rd227+32], %fd80;
	add.s32 	%r158, %r158, 1;
	setp.eq.s32 	%p28, %r158, 0;
	add.s32 	%r157, %r157, 128;
	@%p28 bra 	$L__BB4_72;
	bra.uni 	$L__BB4_11;
$L__BB4_42:
	div.u64 	%rd248, %rd89, %rd7;
	mul.lo.s64 	%rd164, %rd248, %rd7;
	sub.s64 	%rd249, %rd89, %rd164;
$L__BB4_43:
	cvt.u32.u64 	%r25, %rd249;
	or.b64  	%rd165, %rd248, %rd8;
	and.b64  	%rd166, %rd165, -4294967296;
	setp.ne.s64 	%p7, %rd166, 0;
	@%p7 bra 	$L__BB4_45;
	cvt.u32.u64 	%r53, %rd8;
	cvt.u32.u64 	%r54, %rd248;
	div.u32 	%r55, %r54, %r53;
	mul.lo.s32 	%r56, %r55, %r53;
	sub.s32 	%r57, %r54, %r56;
	cvt.u64.u32 	%rd250, %r55;
	cvt.u64.u32 	%rd251, %r57;
	bra.uni 	$L__BB4_46;
$L__BB4_45:
	div.u64 	%rd250, %rd248, %rd8;
	mul.lo.s64 	%rd167, %rd250, %rd8;
	sub.s64 	%rd251, %rd248, %rd167;
$L__BB4_46:
	cvt.u32.u64 	%r26, %rd251;
	or.b64  	%rd168, %rd250, %rd9;
	and.b64  	%rd169, %rd168, -4294967296;
	setp.ne.s64 	%p8, %rd169, 0;
	@%p8 bra 	$L__BB4_48;
	cvt.u32.u64 	%r58, %rd9;
	cvt.u32.u64 	%r59, %rd250;
	div.u32 	%r60, %r59, %r58;
	mul.lo.s32 	%r61, %r60, %r58;
	sub.s32 	%r62, %r59, %r61;
	cvt.u64.u32 	%rd252, %r60;
	cvt.u64.u32 	%rd253, %r62;
	bra.uni 	$L__BB4_49;
$L__BB4_48:
	div.u64 	%rd252, %rd250, %rd9;
	mul.lo.s64 	%rd170, %rd252, %rd9;
	sub.s64 	%rd253, %rd250, %rd170;
$L__BB4_49:
	cvt.u32.u64 	%r27, %rd253;
	or.b64  	%rd171, %rd252, %rd10;
	and.b64  	%rd172, %rd171, -4294967296;
	setp.ne.s64 	%p9, %rd172, 0;
	@%p9 bra 	$L__BB4_51;
	cvt.u32.u64 	%r63, %rd10;
	cvt.u32.u64 	%r64, %rd252;
	div.u32 	%r65, %r64, %r63;
	mul.lo.s32 	%r66, %r65, %r63;
	sub.s32 	%r67, %r64, %r66;
	cvt.u64.u32 	%rd254, %r65;
	cvt.u64.u32 	%rd255, %r67;
	bra.uni 	$L__BB4_52;
$L__BB4_51:
	div.u64 	%rd254, %rd252, %rd10;
	mul.lo.s64 	%rd173, %rd254, %rd10;
	sub.s64 	%rd255, %rd252, %rd173;
$L__BB4_52:
	cvt.u32.u64 	%r28, %rd255;
	or.b64  	%rd174, %rd254, %rd11;
	and.b64  	%rd175, %rd174, -4294967296;
	setp.ne.s64 	%p10, %rd175, 0;
	@%p10 bra 	$L__BB4_54;
	cvt.u32.u64 	%r68, %rd11;
	cvt.u32.u64 	%r69, %rd254;
	div.u32 	%r70, %r69, %r68;
	mul.lo.s32 	%r71, %r70, %r68;
	sub.s32 	%r72, %r69, %r71;
	cvt.u64.u32 	%rd256, %r70;
	cvt.u64.u32 	%rd257, %r72;
	bra.uni 	$L__BB4_55;
$L__BB4_54:
	div.u64 	%rd256, %rd254, %rd11;
	mul.lo.s64 	%rd176, %rd256, %rd11;
	sub.s64 	%rd257, %rd254, %rd176;
$L__BB4_55:
	cvt.u32.u64 	%r29, %rd257;
	or.b64  	%rd177, %rd256, %rd12;
	and.b64  	%rd178, %rd177, -4294967296;
	setp.ne.s64 	%p11, %rd178, 0;
	@%p11 bra 	$L__BB4_57;
	cvt.u32.u64 	%r73, %rd12;
	cvt.u32.u64 	%r74, %rd256;
	div.u32 	%r75, %r74, %r73;
	mul.lo.s32 	%r76, %r75, %r73;
	sub.s32 	%r77, %r74, %r76;
	cvt.u64.u32 	%rd258, %r75;
	cvt.u64.u32 	%rd259, %r77;
	bra.uni 	$L__BB4_58;
$L__BB4_57:
	div.u64 	%rd258, %rd256, %rd12;
	mul.lo.s64 	%rd179, %rd258, %rd12;
	sub.s64 	%rd259, %rd256, %rd179;
$L__BB4_58:
	cvt.u32.u64 	%r30, %rd259;
	or.b64  	%rd180, %rd258, %rd13;
	and.b64  	%rd181, %rd180, -4294967296;
	setp.ne.s64 	%p12, %rd181, 0;
	@%p12 bra 	$L__BB4_60;
	cvt.u32.u64 	%r78, %rd13;
	cvt.u32.u64 	%r79, %rd258;
	div.u32 	%r80, %r79, %r78;
	mul.lo.s32 	%r81, %r80, %r78;
	sub.s32 	%r82, %r79, %r81;
	cvt.u64.u32 	%rd260, %r80;
	cvt.u64.u32 	%rd261, %r82;
	bra.uni 	$L__BB4_61;
$L__BB4_60:
	div.u64 	%rd260, %rd258, %rd13;
	mul.lo.s64 	%rd182, %rd260, %rd13;
	sub.s64 	%rd261, %rd258, %rd182;
$L__BB4_61:
	cvt.u32.u64 	%r31, %rd261;
	or.b64  	%rd183, %rd260, %rd14;
	and.b64  	%rd184, %rd183, -4294967296;
	setp.ne.s64 	%p13, %rd184, 0;
	@%p13 bra 	$L__BB4_63;
	cvt.u32.u64 	%r83, %rd14;
	cvt.u32.u64 	%r84, %rd260;
	div.u32 	%r85, %r84, %r83;
	mul.lo.s32 	%r86, %r85, %r83;
	sub.s32 	%r87, %r84, %r86;
	cvt.u64.u32 	%rd262, %r85;
	cvt.u64.u32 	%rd263, %r87;
	bra.uni 	$L__BB4_64;
$L__BB4_63:
	div.u64 	%rd262, %rd260, %rd14;
	mul.lo.s64 	%rd185, %rd262, %rd14;
	sub.s64 	%rd263, %rd260, %rd185;
$L__BB4_64:
	cvt.u32.u64 	%r32, %rd263;
	or.b64  	%rd186, %rd262, %rd15;
	and.b64  	%rd187, %rd186, -4294967296;
	setp.ne.s64 	%p14, %rd187, 0;
	@%p14 bra 	$L__BB4_66;
	cvt.u32.u64 	%r88, %rd15;
	cvt.u32.u64 	%r89, %rd262;
	div.u32 	%r90, %r89, %r88;
	mul.lo.s32 	%r91, %r90, %r88;
	sub.s32 	%r92, %r89, %r91;
	cvt.u64.u32 	%rd264, %r90;
	cvt.u64.u32 	%rd265, %r92;
	bra.uni 	$L__BB4_67;
$L__BB4_66:
	div.u64 	%rd264, %rd262, %rd15;
	mul.lo.s64 	%rd188, %rd264, %rd15;
	sub.s64 	%rd265, %rd262, %rd188;
$L__BB4_67:
	cvt.u32.u64 	%r33, %rd265;
	or.b64  	%rd189, %rd264, %rd16;
	and.b64  	%rd190, %rd189, -4294967296;
	setp.ne.s64 	%p15, %rd190, 0;
	@%p15 bra 	$L__BB4_69;
	cvt.u32.u64 	%r93, %rd16;
	cvt.u32.u64 	%r94, %rd264;
	rem.u32 	%r95, %r94, %r93;
	cvt.u64.u32 	%rd266, %r95;
	bra.uni 	$L__BB4_70;
$L__BB4_69:
	rem.u64 	%rd266, %rd264, %rd16;
$L__BB4_70:
	mul.wide.s32 	%rd191, %r157, 80;
	add.s64 	%rd192, %rd18, %rd191;
	cvt.u32.u64 	%r96, %rd266;
	cvt.rn.f64.s32 	%fd28, %r96;
	ld.const.f64 	%fd29, [c_grid+80];
	ld.const.f64 	%fd30, [c_grid];
	fma.rn.f64 	%fd31, %fd29, %fd28, %fd30;
	cvt.rn.f64.s32 	%fd32, %r33;
	ld.const.f64 	%fd33, [c_grid+88];
	ld.const.f64 	%fd34, [c_grid+8];
	fma.rn.f64 	%fd35, %fd33, %fd32, %fd34;
	cvt.rn.f64.s32 	%fd36, %r32;
	ld.const.f64 	%fd37, [c_grid+96];
	ld.const.f64 	%fd38, [c_grid+16];
	fma.rn.f64 	%fd39, %fd37, %fd36, %fd38;
	cvt.rn.f64.s32 	%fd40, %r31;
	ld.const.f64 	%fd41, [c_grid+104];
	fma.rn.f64 	%fd42, %fd41, %fd40, %fd1;
	cvt.rn.f64.s32 	%fd43, %r30;
	ld.const.f64 	%fd44, [c_grid+32];
	fma.rn.f64 	%fd45, %fd2, %fd43, %fd44;
	cvt.rn.f64.s32 	%fd46, %r29;
	fma.rn.f64 	%fd47, %fd4, %fd46, %fd3;
	cvt.rn.f64.s32 	%fd48, %r28;
	fma.rn.f64 	%fd49, %fd6, %fd48, %fd5;
	cvt.rn.f64.s32 	%fd50, %r27;
	fma.rn.f64 	%fd51, %fd8, %fd50, %fd7;
	cvt.rn.f64.s32 	%fd52, %r26;
	fma.rn.f64 	%fd53, %fd10, %fd52, %fd9;
	cvt.rn.f64.s32 	%fd54, %r25;
	ld.const.f64 	%fd55, [c_grid+72];
	fma.rn.f64 	%fd56, %fd11, %fd54, %fd55;
	st.global.f64 	[%rd192+-40], %fd31;
	st.global.f64 	[%rd192+-32], %fd35;
	st.global.f64 	[%rd192+-24], %fd39;
	st.global.f64 	[%rd192+-16], %fd42;
	st.global.f64 	[%rd192+-8], %fd45;
	st.global.f64 	[%rd192], %fd47;
	st.global.f64 	[%rd192+8], %fd49;
	st.global.f64 	[%rd192+16], %fd51;
	st.global.f64 	[%rd192+24], %fd53;
	st.global.f64 	[%rd192+32], %fd56;
$L__BB4_71:
	add.s32 	%r160, %r160, 1;
	setp.ne.s32 	%p16, %r160, 0;
	add.s32 	%r157, %r157, 128;
	@%p16 bra 	$L__BB4_6;
$L__BB4_72:
	ret;

}
	// .globl	_ZN3cub18CUB_300001_SM_10006detail4scan23DeviceCompactInitKernelINS0_13ScanTileStateIiLb1EEEPlEEvT_iT0_
.visible .entry _ZN3cub18CUB_300001_SM_10006detail4scan23DeviceCompactInitKernelINS0_13ScanTileStateIiLb1EEEPlEEvT_iT0_(
	.param .align 8 .b8 _ZN3cub18CUB_300001_SM_10006detail4scan23DeviceCompactInitKernelINS0_13ScanTileStateIiLb1EEEPlEEvT_iT0__param_0[8],
	.param .u32 _ZN3cub18CUB_300001_SM_10006detail4scan23DeviceCompactInitKernelINS0_13ScanTileStateIiLb1EEEPlEEvT_iT0__param_1,
	.param .u64 .ptr .align 1 _ZN3cub18CUB_300001_SM_10006detail4scan23DeviceCompactInitKernelINS0_13ScanTileStateIiLb1EEEPlEEvT_iT0__param_2
)
{
	.reg .pred 	%p<6>;
	.reg .b32 	%r<11>;
	.reg .b64 	%rd<10>;

	ld.param.u64 	%rd3, [_ZN3cub18CUB_300001_SM_10006detail4scan23DeviceCompactInitKernelINS0_13ScanTileStateIiLb1EEEPlEEvT_iT0__param_0];
	ld.param.u32 	%r4, [_ZN3cub18CUB_300001_SM_10006detail4scan23DeviceCompactInitKernelINS0_13ScanTileStateIiLb1EEEPlEEvT_iT0__param_1];
	ld.param.u64 	%rd2, [_ZN3cub18CUB_300001_SM_10006detail4scan23DeviceCompactInitKernelINS0_13ScanTileStateIiLb1EEEPlEEvT_iT0__param_2];
	cvta.to.global.u64 	%rd1, %rd3;
	mov.u32 	%r1, %ctaid.x;
	mov.u32 	%r5, %ntid.x;
	mov.u32 	%r2, %tid.x;
	mad.lo.s32 	%r3, %r1, %r5, %r2;
	setp.ge.s32 	%p1, %r3, %r4;
	@%p1 bra 	$L__BB5_2;
	mul.wide.s32 	%rd4, %r3, 8;
	add.s64 	%rd5, %rd1, %rd4;
	mov.b32 	%r6, 0;
	mov.b32 	%r7, 99;
	st.global.v2.u32 	[%rd5+256], {%r7, %r6};
$L__BB5_2:
	setp.ne.s32 	%p2, %r1, 0;
	setp.gt.u32 	%p3, %r2, 31;
	or.pred  	%p4, %p2, %p3;
	@%p4 bra 	$L__BB5_4;
	mul.wide.u32 	%rd6, %r2, 8;
	add.s64 	%rd7, %rd1, %rd6;
	mov.b32 	%r9, 0;
	st.global.v2.u32 	[%rd7], {%r9, %r9};
$L__BB5_4:
	or.b32  	%r10, %r1, %r2;
	setp.ne.s32 	%p5, %r10, 0;
	@%p5 bra 	$L__BB5_6;
	cvta.to.global.u64 	%rd8, %rd2;
	mov.b64 	%rd9, 0;
	st.global.u64 	[%rd8], %rd9;
$L__BB5_6:
	ret;

}
	// .globl	_ZN3cub18CUB_300001_SM_10006detail6select23DeviceSelectSweepKernelINS2_10policy_hubIyNS0_8NullTypeEiLb0ELNS0_10SelectImplE0EE10Policy1000EN6thrust24THRUST_300001_SM_1000_NS17counting_iteratorIyNSA_11use_defaultESC_SC_EEPS5_NSA_6detail15normal_iteratorINSA_10device_ptrIyEEEEPlNS0_13ScanTileStateIiLb1EEE17ConstraintCheckerS5_iNS2_19streaming_context_tIlLb1EEELS6_0EEEvT0_T1_T2_T3_T4_T5_T6_T7_iT8_NS1_7vsmem_tE
.visible .entry _ZN3cub18CUB_300001_SM_10006detail6select23DeviceSelectSweepKernelINS2_10policy_hubIyNS0_8NullTypeEiLb0ELNS0_10SelectImplE0EE10Policy1000EN6thrust24THRUST_300001_SM_1000_NS17counting_iteratorIyNSA_11use_defaultESC_SC_EEPS5_NSA_6detail15normal_iteratorINSA_10device_ptrIyEEEEPlNS0_13ScanTileStateIiLb1EEE17ConstraintCheckerS5_iNS2_19streaming_context_tIlLb1EEELS6_0EEEvT0_T1_T2_T3_T4_T5_T6_T7_iT8_NS1_7vsmem_tE(
	.param .align 8 .b8 _ZN3cub18CUB_300001_SM_10006detail6select23DeviceSelectSweepKernelINS2_10policy_hubIyNS0_8NullTypeEiLb0ELNS0_10SelectImplE0EE10Policy1000EN6thrust24THRUST_300001_SM_1000_NS17counting_iteratorIyNSA_11use_defaultESC_SC_EEPS5_NSA_6detail15normal_iteratorINSA_10device_ptrIyEEEEPlNS0_13ScanTileStateIiLb1EEE17ConstraintCheckerS5_iNS2_19streaming_context_tIlLb1EEELS6_0EEEvT0_T1_T2_T3_T4_T5_T6_T7_iT8_NS1_7vsmem_tE_param_0[8],
	.param .u64 .ptr .align 1 _ZN3cub18CUB_300001_SM_10006detail6select23DeviceSelectSweepKernelINS2_10policy_hubIyNS0_8NullTypeEiLb0ELNS0_10SelectImplE0EE10Policy1000EN6thrust24THRUST_300001_SM_1000_NS17counting_iteratorIyNSA_11use_defaultESC_SC_EEPS5_NSA_6detail15normal_iteratorINSA_10device_ptrIyEEEEPlNS0_13ScanTileStateIiLb1EEE17ConstraintCheckerS5_iNS2_19streaming_context_tIlLb1EEELS6_0EEEvT0_T1_T2_T3_T4_T5_T6_T7_iT8_NS1_7vsmem_tE_param_1,
	.param .align 8 .b8 _ZN3cub18CUB_300001_SM_10006detail6select23DeviceSelectSweepKernelINS2_10policy_hubIyNS0_8NullTypeEiLb0ELNS0_10SelectImplE0EE10Policy1000EN6thrust24THRUST_300001_SM_1000_NS17counting_iteratorIyNSA_11use_defaultESC_SC_EEPS5_NSA_6detail15normal_iteratorINSA_10device_ptrIyEEEEPlNS0_13ScanTileStateIiLb1EEE17ConstraintCheckerS5_iNS2_19streaming_context_tIlLb1EEELS6_0EEEvT0_T1_T2_T3_T4_T5_T6_T7_iT8_NS1_7vsmem_tE_param_2[8],
	.param .u64 .ptr .align 1 _ZN3cub18CUB_300001_SM_10006detail6select23DeviceSelectSweepKernelINS2_10policy_hubIyNS0_8NullTypeEiLb0ELNS0_10SelectImplE0EE10Policy1000EN6thrust24THRUST_300001_SM_1000_NS17counting_iteratorIyNSA_11use_defaultESC_SC_EEPS5_NSA_6detail15normal_iteratorINSA_10device_ptrIyEEEEPlNS0_13ScanTileStateIiLb1EEE17ConstraintCheckerS5_iNS2_19streaming_context_tIlLb1EEELS6_0EEEvT0_T1_T2_T3_T4_T5_T6_T7_iT8_NS1_7vsmem_tE_param_3,
	.param .align 8 .b8 _ZN3cub18CUB_300001_SM_10006detail6select23DeviceSelectSweepKernelINS2_10policy_hubIyNS0_8NullTypeEiLb0ELNS0_10SelectImplE0EE10Policy1000EN6thrust24THRUST_300001_SM_1000_NS17counting_iteratorIyNSA_11use_defaultESC_SC_EEPS5_NSA_6detail15normal_iteratorINSA_10device_ptrIyEEEEPlNS0_13ScanTileStateIiLb1EEE17ConstraintCheckerS5_iNS2_19streaming_context_tIlLb1EEELS6_0EEEvT0_T1_T2_T3_T4_T5_T6_T7_iT8_NS1_7vsmem_tE_param_4[8],
	.param .align 1 .b8 _ZN3cub18CUB_300001_SM_10006detail6select23DeviceSelectSweepKernelINS2_10policy_hubIyNS0_8NullTypeEiLb0ELNS0_10SelectImplE0EE10Policy1000EN6thrust24THRUST_300001_SM_1000_NS17counting_iteratorIyNSA_11use_defaultESC_SC_EEPS5_NSA_6detail15normal_iteratorINSA_10device_ptrIyEEEEPlNS0_13ScanTileStateIiLb1EEE17ConstraintCheckerS5_iNS2_19streaming_context_tIlLb1EEELS6_0EEEvT0_T1_T2_T3_T4_T5_T6_T7_iT8_NS1_7vsmem_tE_param_5[1],
	.param .align 1 .b8 _ZN3cub18CUB_300001_SM_10006detail6select23DeviceSelectSweepKernelINS2_10policy_hubIyNS0_8NullTypeEiLb0ELNS0_10SelectImplE0EE10Policy1000EN6thrust24THRUST_300001_SM_1000_NS17counting_iteratorIyNSA_11use_defaultESC_SC_EEPS5_NSA_6detail15normal_iteratorINSA_10device_ptrIyEEEEPlNS0_13ScanTileStateIiLb1EEE17ConstraintCheckerS5_iNS2_19streaming_context_tIlLb1EEELS6_0EEEvT0_T1_T2_T3_T4_T5_T6_T7_iT8_NS1_7vsmem_tE_param_6[1],
	.param .u32 _ZN3cub18CUB_300001_SM_10006detail6select23DeviceSelectSweepKernelINS2_10policy_hubIyNS0_8NullTypeEiLb0ELNS0_10SelectImplE0EE10Policy1000EN6thrust24THRUST_300001_SM_1000_NS17counting_iteratorIyNSA_11use_defaultESC_SC_EEPS5_NSA_6detail15normal_iteratorINSA_10device_ptrIyEEEEPlNS0_13ScanTileStateIiLb1EEE17ConstraintCheckerS5_iNS2_19streaming_context_tIlLb1EEELS6_0EEEvT0_T1_T2_T3_T4_T5_T6_T7_iT8_NS1_7vsmem_tE_param_7,
	.param .u32 _ZN3cub18CUB_300001_SM_10006detail6select23DeviceSelectSweepKernelINS2_10policy_hubIyNS0_8NullTypeEiLb0ELNS0_10SelectImplE0EE10Policy1000EN6thrust24THRUST_300001_SM_1000_NS17counting_iteratorIyNSA_11use_defaultESC_SC_EEPS5_NSA_6detail15normal_iteratorINSA_10device_ptrIyEEEEPlNS0_13ScanTileStateIiLb1EEE17ConstraintCheckerS5_iNS2_19streaming_context_tIlLb1EEELS6_0EEEvT0_T1_T2_T3_T4_T5_T6_T7_iT8_NS1_7vsmem_tE_param_8,
	.param .align 8 .b8 _ZN3cub18CUB_300001_SM_10006detail6select23DeviceSelectSweepKernelINS2_10policy_hubIyNS0_8NullTypeEiLb0ELNS0_10SelectImplE0EE10Policy1000EN6thrust24THRUST_300001_SM_1000_NS17counting_iteratorIyNSA_11use_defaultESC_SC_EEPS5_NSA_6detail15normal_iteratorINSA_10device_ptrIyEEEEPlNS0_13ScanTileStateIiLb1EEE17ConstraintCheckerS5_iNS2_19streaming_context_tIlLb1EEELS6_0EEEvT0_T1_T2_T3_T4_T5_T6_T7_iT8_NS1_7vsmem_tE_param_9[40],
	.param .align 8 .b8 _ZN3cub18CUB_300001_SM_10006detail6select23DeviceSelectSweepKernelINS2_10policy_hubIyNS0_8NullTypeEiLb0ELNS0_10SelectImplE0EE10Policy1000EN6thrust24THRUST_300001_SM_1000_NS17counting_iteratorIyNSA_11use_defaultESC_SC_EEPS5_NSA_6detail15normal_iteratorINSA_10device_ptrIyEEEEPlNS0_13ScanTileStateIiLb1EEE17ConstraintCheckerS5_iNS2_19streaming_context_tIlLb1EEELS6_0EEEvT0_T1_T2_T3_T4_T5_T6_T7_iT8_NS1_7vsmem_tE_param_10[8]
)
.maxntid 384
{
	.reg .pred 	%p<2083>;
	.reg .b16 	%rs<80>;
	.reg .b32 	%r<4491>;
	.reg .b64 	%rd<5704>;
	.reg .b64 	%fd<12321>;
	// demoted variable
	.shared .align 16 .b8 _ZZN3cub18CUB_300001_SM_10006detail6select23DeviceSelectSweepKernelINS2_10policy_hubIyNS0_8NullTypeEiLb0ELNS0_10SelectImplE0EE10Policy1000EN6thrust24THRUST_300001_SM_1000_NS17counting_iteratorIyNSA_11use_defaultESC_SC_EEPS5_NSA_6detail15normal_iteratorINSA_10device_ptrIyEEEEPlNS0_13ScanTileStateIiLb1EEE17ConstraintCheckerS5_iNS2_19streaming_context_tIlLb1EEELS6_0EEEvT0_T1_T2_T3_T4_T5_T6_T7_iT8_NS1_7vsmem_tEE19static_temp_storage[33792];
	ld.param.u64 	%rd2, [_ZN3cub18CUB_300001_SM_10006detail6select23DeviceSelectSweepKernelINS2_10policy_hubIyNS0_8NullTypeEiLb0ELNS0_10SelectImplE0EE10Policy1000EN6thrust24THRUST_300001_SM_1000_NS17counting_iteratorIyNSA_11use_defaultESC_SC_EEPS5_NSA_6detail15normal_iteratorINSA_10device_ptrIyEEEEPlNS0_13ScanTileStateIiLb1EEE17ConstraintCheckerS5_iNS2_19streaming_context_tIlLb1EEELS6_0EEEvT0_T1_T2_T3_T4_T5_T6_T7_iT8_NS1_7vsmem_tE_param_4];
	ld.param.u64 	%rd3, [_ZN3cub18CUB_300001_SM_10006detail6select23DeviceSelectSweepKernelINS2_10policy_hubIyNS0_8NullTypeEiLb0ELNS0_10SelectImplE0EE10Policy1000EN6thrust24THRUST_300001_SM_1000_NS17counting_iteratorIyNSA_11use_defaultESC_SC_EEPS5_NSA_6detail15normal_iteratorINSA_10device_ptrIyEEEEPlNS0_13ScanTileStateIiLb1EEE17ConstraintCheckerS5_iNS2_19streaming_context_tIlLb1EEELS6_0EEEvT0_T1_T2_T3_T4_T5_T6_T7_iT8_NS1_7vsmem_tE_param_0];
	ld.param.u64 	%rd3043, [_ZN3cub18CUB_300001_SM_10006detail6select23DeviceSelectSweepKernelINS2_10policy_hubIyNS0_8NullTypeEiLb0ELNS0_10SelectImplE0EE10Policy1000EN6thrust24THRUST_300001_SM_1000_NS17counting_iteratorIyNSA_11use_defaultESC_SC_EEPS5_NSA_6detail15normal_iteratorINSA_10device_ptrIyEEEEPlNS0_13ScanTileStateIiLb1EEE17ConstraintCheckerS5_iNS2_19streaming_context_tIlLb1EEELS6_0EEEvT0_T1_T2_T3_T4_T5_T6_T7_iT8_NS1_7vsmem_tE_param_2];
	ld.param.u64 	%rd3041, [_ZN3cub18CUB_300001_SM_10006detail6select23DeviceSelectSweepKernelINS2_10policy_hubIyNS0_8NullTypeEiLb0ELNS0_10SelectImplE0EE10Policy1000EN6thrust24THRUST_300001_SM_1000_NS17counting_iteratorIyNSA_11use_defaultESC_SC_EEPS5_NSA_6detail15normal_iteratorINSA_10device_ptrIyEEEEPlNS0_13ScanTileStateIiLb1EEE17ConstraintCheckerS5_iNS2_19streaming_context_tIlLb1EEELS6_0EEEvT0_T1_T2_T3_T4_T5_T6_T7_iT8_NS1_7vsmem_tE_param_3];
	ld.param.u32 	%r838, [_ZN3cub18CUB_300001_SM_10006detail6select23DeviceSelectSweepKernelINS2_10policy_hubIyNS0_8NullTypeEiLb0ELNS0_10SelectImplE0EE10Policy1000EN6thrust24THRUST_300001_SM_1000_NS17counting_iteratorIyNSA_11use_defaultESC_SC_EEPS5_NSA_6detail15normal_iteratorINSA_10device_ptrIyEEEEPlNS0_13ScanTileStateIiLb1EEE17ConstraintCheckerS5_iNS2_19streaming_context_tIlLb1EEELS6_0EEEvT0_T1_T2_T3_T4_T5_T6_T7_iT8_NS1_7vsmem_tE_param_7];
	ld.param.u32 	%r839, [_ZN3cub18CUB_300001_SM_10006detail6select23DeviceSelectSweepKernelINS2_10policy_hubIyNS0_8NullTypeEiLb0ELNS0_10SelectImplE0EE10Policy1000EN6thrust24THRUST_300001_SM_1000_NS17counting_iteratorIyNSA_11use_defaultESC_SC_EEPS5_NSA_6detail15normal_iteratorINSA_10device_ptrIyEEEEPlNS0_13ScanTileStateIiLb1EEE17ConstraintCheckerS5_iNS2_19streaming_context_tIlLb1EEELS6_0EEEvT0_T1_T2_T3_T4_T5_T6_T7_iT8_NS1_7vsmem_tE_param_8];
	mov.b64 	%rd3042, _ZN3cub18CUB_300001_SM_10006detail6select23DeviceSelectSweepKernelINS2_10policy_hubIyNS0_8NullTypeEiLb0ELNS0_10SelectImplE0EE10Policy1000EN6thrust24THRUST_300001_SM_1000_NS17counting_iteratorIyNSA_11use_defaultESC_SC_EEPS5_NSA_6detail15normal_iteratorINSA_10device_ptrIyEEEEPlNS0_13ScanTileStateIiLb1EEE17ConstraintCheckerS5_iNS2_19streaming_context_tIlLb1EEELS6_0EEEvT0_T1_T2_T3_T4_T5_T6_T7_iT8_NS1_7vsmem_tE_param_9;
	mov.u64 	%rd1, %rd3042;
	cvta.to.global.u64 	%rd4, %rd3043;
	mov.u32 	%r840, %ctaid.x;
	mov.u32 	%r841, %nctaid.y;
	mov.u32 	%r842, %ctaid.y;
	mad.lo.s32 	%r1, %r840, %r841, %r842;
	mul.lo.s32 	%r2, %r1, 4224;
	add.s32 	%r843, %r839, -1;
	setp.ge.s32 	%p67, %r1, %r843;
	@%p67 bra 	$L__BB6_1103;
	setp.ne.s32 	%p1230, %r1, 0;
	@%p1230 bra 	$L__BB6_541;
	ld.param.u8 	%rs63, [%rd1];
	setp.eq.s16 	%p1639, %rs63, 0;
	ld.param.u64 	%rd4367, [%rd1+16];
	selp.b64 	%rd4368, %rd4367, 0, %p1639;
	cvt.u64.u32 	%rd4369, %r2;
	mov.u32 	%r3608, %tid.x;
	and.b32  	%r3609, %r3608, 31;
	and.b32  	%r3610, %r3608, 992;
	mul.lo.s32 	%r3611, %r3610, 11;
	or.b32  	%r3612, %r3611, %r3609;
	add.s64 	%rd4370, %rd3, %rd4369;
	add.s64 	%rd4371, %rd4370, %rd4368;
	cvt.u64.u32 	%rd4372, %r3612;
	add.s64 	%rd4373, %rd4371, %rd4372;
	add.s32 	%r3613, %r3612, 32;
	cvt.u64.u32 	%rd4374, %r3613;
	add.s64 	%rd4375, %rd4371, %rd4374;
	add.s32 	%r3614, %r3612, 64;
	cvt.u64.u32 	%rd4376, %r3614;
	add.s64 	%rd4377, %rd4371, %rd4376;
	add.s32 	%r3615, %r3612, 96;
	cvt.u64.u32 	%rd4378, %r3615;
	add.s64 	%rd4379, %rd4371, %rd4378;
	add.s32 	%r3616, %r3612, 128;
	cvt.u64.u32 	%rd4380, %r3616;
	add.s64 	%rd4381, %rd4371, %rd4380;
	add.s32 	%r3617, %r3612, 160;
	cvt.u64.u32 	%rd4382, %r3617;
	add.s64 	%rd4383, %rd4371, %rd4382;
	add.s32 	%r3618, %r3612, 192;
	cvt.u64.u32 	%rd4384, %r3618;
	add.s64 	%rd4385, %rd4371, %rd4384;
	add.s32 	%r3619, %r3612, 224;
	cvt.u64.u32 	%rd4386, %r3619;
	add.s64 	%rd4387, %rd4371, %rd4386;
	add.s32 	%r3620, %r3612, 256;
	cvt.u64.u32 	%rd4388, %r3620;
	add.s64 	%rd4389, %rd4371, %rd4388;
	add.s32 	%r3621, %r3612, 288;
	cvt.u64.u32 	%rd4390, %r3621;
	add.s64 	%rd4391, %rd4371, %rd4390;
	add.s32 	%r3622, %r3612, 320;
	cvt.u64.u32 	%rd4392, %r3622;
	add.s64 	%rd4393, %rd4371, %rd4392;
	// begin inline asm
	mov.u32 %r3607, %laneid;
	// end inline asm
	shr.u32 	%r3623, %r3608, 5;
	mad.lo.s32 	%r3624, %r3623, 352, %r3607;
	shl.b32 	%r3625, %r3624, 3;
	mov.u32 	%r3626, _ZZN3cub18CUB_300001_SM_10006detail6select23DeviceSelectSweepKernelINS2_10policy_hubIyNS0_8NullTypeEiLb0ELNS0_10SelectImplE0EE10Policy1000EN6thrust24THRUST_300001_SM_1000_NS17counting_iteratorIyNSA_11use_defaultESC_SC_EEPS5_NSA_6detail15normal_iteratorINSA_10device_ptrIyEEEEPlNS0_13ScanTileStateIiLb1EEE17ConstraintCheckerS5_iNS2_19streaming_context_tIlLb1EEELS6_0EEEvT0_T1_T2_T3_T4_T5_T6_T7_iT8_NS1_7vsmem_tEE19static_temp_storage;
	add.s32 	%r3627, %r3626, %r3625;
	st.shared.u64 	[%r3627], %rd4373;
	st.shared.u64 	[%r3627+256], %rd4375;
	st.shared.u64 	[%r3627+512], %rd4377;
	st.shared.u64 	[%r3627+768], %rd4379;
	st.shared.u64 	[%r3627+1024], %rd4381;
	st.shared.u64 	[%r3627+1280], %rd4383;
	st.shared.u64 	[%r3627+1536], %rd4385;
	st.shared.u64 	[%r3627+1792], %rd4387;
	st.shared.u64 	[%r3627+2048], %rd4389;
	st.shared.u64 	[%r3627+2304], %rd4391;
	st.shared.u64 	[%r3627+2560], %rd4393;
	bar.warp.sync 	-1;
	mad.lo.s32 	%r3628, %r3607, 80, %r3627;
	ld.shared.u64 	%rd5, [%r3628];
	ld.shared.u64 	%rd6, [%r3628+8];
	ld.shared.u64 	%rd7, [%r3628+16];
	ld.shared.u64 	%rd8, [%r3628+24];
	ld.shared.u64 	%rd9, [%r3628+32];
	ld.shared.u64 	%rd10, [%r3628+40];
	ld.shared.u64 	%rd11, [%r3628+48];
	ld.shared.u64 	%rd12, [%r3628+56];
	ld.shared.u64 	%rd13, [%r3628+64];
	ld.shared.u64 	%rd14, [%r3628+72];
	ld.shared.u64 	%rd15, [%r3628+80];
	ld.const.v2.u32 	{%r4, %r3629}, [c_grid+192];
	cvt.s64.s32 	%rd16, %r3629;
	or.b64  	%rd4394, %rd5, %rd16;
	and.b64  	%rd4395, %rd4394, -4294967296;
	setp.ne.s64 	%p1640, %rd4395, 0;
	@%p1640 bra 	$L__BB6_4;
	cvt.u32.u64 	%r3630, %rd16;
	cvt.u32.u64 	%r3631, %rd5;
	div.u32 	%r3632, %r3631, %r3630;
	mul.lo.s32 	%r3633, %r3632, %r3630;
	sub.s32 	%r3634, %r3631, %r3633;
	cvt.u64.u32 	%rd4798, %r3632;
	cvt.u64.u32 	%rd4799, %r3634;
	bra.uni 	$L__BB6_5;
$L__BB6_4:
	div.u64 	%rd4798, %rd5, %rd16;
	mul.lo.s64 	%rd4396, %rd4798, %rd16;
	sub.s64 	%rd4799, %rd5, %rd4396;
$L__BB6_5:
	cvt.u32.u64 	%r5, %rd4799;
	cvt.s64.s32 	%rd23, %r4;
	or.b64  	%rd4397, %rd4798, %rd23;
	and.b64  	%rd4398, %rd4397, -4294967296;
	setp.ne.s64 	%p1641, %rd4398, 0;
	@%p1641 bra 	$L__BB6_7;
	cvt.u32.u64 	%r3635, %rd23;
	cvt.u32.u64 	%r3636, %rd4798;
	div.u32 	%r3637, %r3636, %r3635;
	mul.lo.s32 	%r3638, %r3637, %r3635;
	sub.s32 	%r3639, %r3636, %r3638;
	cvt.u64.u32 	%rd4800, %r3637;
	cvt.u64.u32 	%rd4801, %r3639;
	bra.uni 	$L__BB6_8;
$L__BB6_7:
	div.u64 	%rd4800, %rd4798, %rd23;
	mul.lo.s64 	%rd4399, %rd4800, %rd23;
	sub.s64 	%rd4801, %rd4798, %rd4399;
$L__BB6_8:
	cvt.u32.u64 	%r6, %rd4801;
	ld.const.v2.u32 	{%r7, %r3640}, [c_grid+184];
	cvt.s64.s32 	%rd30, %r3640;
	or.b64  	%rd4400, %rd4800, %rd30;
	and.b64  	%rd4401, %rd4400, -4294967296;
	setp.ne.s64 	%p1642, %rd4401, 0;
	@%p1642 bra 	$L__BB6_10;
	cvt.u32.u64 	%r3641, %rd30;
	cvt.u32.u64 	%r3642, %rd4800;
	div.u32 	%r3643, %r3642, %r3641;
	mul.lo.s32 	%r3644, %r3643, %r3641;
	sub.s32 	%r3645, %r3642, %r3644;
	cvt.u64.u32 	%rd4802, %r3643;
	cvt.u64.u32 	%rd4803, %r3645;
	bra.uni 	$L__BB6_11;
$L__BB6_10:
	div.u64 	%rd4802, %rd4800, %rd30;
	mul.lo.s64 	%rd4402, %rd4802, %rd30;
	sub.s64 	%rd4803, %rd4800, %rd4402;
$L__BB6_11:
	cvt.u32.u64 	%r8, %rd4803;
	cvt.s64.s32 	%rd37, %r7;
	or.b64  	%rd4403, %rd4802, %rd37;
	and.b64  	%rd4404, %rd4403, -4294967296;
	setp.ne.s64 	%p1643, %rd4404, 0;
	@%p1643 bra 	$L__BB6_13;
	cvt.u32.u64 	%r3646, %rd37;
	cvt.u32.u64 	%r3647, %rd4802;
	div.u32 	%r3648, %r3647, %r3646;
	mul.lo.s32 	%r3649, %r3648, %r3646;
	sub.s32 	%r3650, %r3647, %r3649;
	cvt.u64.u32 	%rd4804, %r3648;
	cvt.u64.u32 	%rd4805, %r3650;
	bra.uni 	$L__BB6_14;
$L__BB6_13:
	div.u64 	%rd4804, %rd4802, %rd37;
	mul.lo.s64 	%rd4405, %rd4804, %rd37;
	sub.s64 	%rd4805, %rd4802, %rd4405;
$L__BB6_14:
	cvt.u32.u64 	%r9, %rd4805;
	ld.const.v2.u32 	{%r10, %r3651}, [c_grid+176];
	cvt.s64.s32 	%rd44, %r3651;
	or.b64  	%rd4406, %rd4804, %rd44;
	and.b64  	%rd4407, %rd4406, -4294967296;
	setp.ne.s64 	%p1644, %rd4407, 0;
	@%p1644 bra 	$L__BB6_16;
	cvt.u32.u64 	%r3652, %rd44;
	cvt.u32.u64 	%r3653, %rd4804;
	div.u32 	%r3654, %r3653, %r3652;
	mul.lo.s32 	%r3655, %r3654, %r3652;
	sub.s32 	%r3656, %r3653, %r3655;
	cvt.u64.u32 	%rd4806, %r3654;
	cvt.u64.u32 	%rd4807, %r3656;
	bra.uni 	$L__BB6_17;
$L__BB6_16:
	div.u64 	%rd4806, %rd4804, %rd44;
	mul.lo.s64 	%rd4408, %rd4806, %rd44;
	sub.s64 	%rd4807, %rd4804, %rd4408;
$L__BB6_17:
	cvt.u32.u64 	%r11, %rd4807;
	cvt.s64.s32 	%rd51, %r10;
	or.b64  	%rd4409, %rd4806, %rd51;
	and.b64  	%rd4410, %rd4409, -4294967296;
	setp.ne.s64 	%p1645, %rd4410, 0;
	@%p1645 bra 	$L__BB6_19;
	cvt.u32.u64 	%r3657, %rd51;
	cvt.u32.u64 	%r3658, %rd4806;
	div.u32 	%r3659, %r3658, %r3657;
	mul.lo.s32 	%r3660, %r3659, %r3657;
	sub.s32 	%r3661, %r3658, %r3660;
	cvt.u64.u32 	%rd4808, %r3659;
	cvt.u64.u32 	%rd4809, %r3661;
	bra.uni 	$L__BB6_20;
$L__BB6_19:
	div.u64 	%rd4808, %rd4806, %rd51;
	mul.lo.s64 	%rd4411, %rd4808, %rd51;
	sub.s64 	%rd4809, %rd4806, %rd4411;
$L__BB6_20:
	cvt.u32.u64 	%r12, %rd4809;
	ld.const.v2.u32 	{%r13, %r3662}, [c_grid+168];
	cvt.s64.s32 	%rd58, %r3662;
	or.b64  	%rd4412, %rd4808, %rd58;
	and.b64  	%rd4413, %rd4412, -4294967296;
	setp.ne.s64 	%p1646, %rd4413, 0;
	@%p1646 bra 	$L__BB6_22;
	cvt.u32.u64 	%r3663, %rd58;
	cvt.u32.u64 	%r3664, %rd4808;
	div.u32 	%r3665, %r3664, %r3663;
	mul.lo.s32 	%r3666, %r3665, %r3663;
	sub.s32 	%r3667, %r3664, %r3666;
	cvt.u64.u32 	%rd4810, %r3665;
	cvt.u64.u32 	%rd4811, %r3667;
	bra.uni 	$L__BB6_23;
$L__BB6_22:
	div.u64 	%rd4810, %rd4808, %rd58;
	mul.lo.s64 	%rd4414, %rd4810, %rd58;
	sub.s64 	%rd4811, %rd4808, %rd4414;
$L__BB6_23:
	cvt.u32.u64 	%r14, %rd4811;
	cvt.s64.s32 	%rd65, %r13;
	or.b64  	%rd4415, %rd4810, %rd65;
	and.b64  	%rd4416, %rd4415, -4294967296;
	setp.ne.s64 	%p1647, %rd4416, 0;
	@%p1647 bra 	$L__BB6_25;
	cvt.u32.u64 	%r3668, %rd65;
	cvt.u32.u64 	%r3669, %rd4810;
	div.u32 	%r3670, %r3669, %r3668;
	mul.lo.s32 	%r3671, %r3670, %r3668;
	sub.s32 	%r3672, %r3669, %r3671;
	cvt.u64.u32 	%rd4812, %r3670;
	cvt.u64.u32 	%rd4813, %r3672;
	bra.uni 	$L__BB6_26;
$L__BB6_25:
	div.u64 	%rd4812, %rd4810, %rd65;
	mul.lo.s64 	%rd4417, %rd4812, %rd65;
	sub.s64 	%rd4813, %rd4810, %rd4417;
$L__BB6_26:
	cvt.u32.u64 	%r15, %rd4813;
	ld.const.v2.u32 	{%r16, %r3673}, [c_grid+160];
	cvt.s64.s32 	%rd72, %r3673;
	or.b64  	%rd4418, %rd4812, %rd72;
	and.b64  	%rd4419, %rd4418, -4294967296;
	setp.ne.s64 	%p1648, %rd4419, 0;
	@%p1648 bra 	$L__BB6_28;
	cvt.u32.u64 	%r3674, %rd72;
	cvt.u32.u64 	%r3675, %rd4812;
	div.u32 	%r3676, %r3675, %r3674;
	mul.lo.s32 	%r3677, %r3676, %r3674;
	sub.s32 	%r3678, %r3675, %r3677;
	cvt.u64.u32 	%rd4814, %r3676;
	cvt.u64.u32 	%rd4815, %r3678;
	bra.uni 	$L__BB6_29;
$L__BB6_28:
	div.u64 	%rd4814, %rd4812, %rd72;
	mul.lo.s64 	%rd4420, %rd4814, %rd72;
	sub.s64 	%rd4815, %rd4812, %rd4420;
$L__BB6_29:
	cvt.u32.u64 	%r17, %rd4815;
	cvt.s64.s32 	%rd79, %r16;
	or.b64  	%rd4421, %rd4814, %rd79;
	and.b64  	%rd4422, %rd4421, -4294967296;
	setp.ne.s64 	%p1649, %rd4422, 0;
	@%p1649 bra 	$L__BB6_31;
	cvt.u32.u64 	%r3679, %rd79;
	cvt.u32.u64 	%r3680, %rd4814;
	rem.u32 	%r3681, %r3680, %r3679;
	cvt.u64.u32 	%rd4816, %r3681;
	bra.uni 	$L__BB6_32;
$L__BB6_31:
	rem.u64 	%rd4816, %rd4814, %rd79;
$L__BB6_32:
	cvt.u32.u64 	%r3683, %rd4816;
	ld.const.f64 	%fd9351, [c_grid];
	cvt.rn.f64.s32 	%fd9352, %r3683;
	ld.const.f64 	%fd9353, [c_grid+80];
	fma.rn.f64 	%fd1, %fd9353, %fd9352, %fd9351;
	ld.const.f64 	%fd9354, [c_grid+8];
	cvt.rn.f64.s32 	%fd9355, %r17;
	ld.const.f64 	%fd9356, [c_grid+88];
	fma.rn.f64 	%fd2, %fd9356, %fd9355, %fd9354;
	ld.const.f64 	%fd9357, [c_grid+16];
	cvt.rn.f64.s32 	%fd9358, %r15;
	ld.const.f64 	%fd9359, [c_grid+96];
	fma.rn.f64 	%fd3, %fd9359, %fd9358, %fd9357;
	ld.const.f64 	%fd9360, [c_grid+24];
	cvt.rn.f64.s32 	%fd9361, %r14;
	ld.const.f64 	%fd9362, [c_grid+104];
	fma.rn.f64 	%fd4, %fd9362, %fd9361, %fd9360;
	ld.const.f64 	%fd9363, [c_grid+32];
	cvt.rn.f64.s32 	%fd9364, %r12;
	ld.const.f64 	%fd9365, [c_grid+112];
	fma.rn.f64 	%fd5, %fd9365, %fd9364, %fd9363;
	ld.const.f64 	%fd9366, [c_grid+40];
	cvt.rn.f64.s32 	%fd9367, %r11;
	ld.const.f64 	%fd9368, [c_grid+120];
	fma.rn.f64 	%fd6, %fd9368, %fd9367, %fd9366;
	ld.const.f64 	%fd9369, [c_grid+48];
	cvt.rn.f64.s32 	%fd9370, %r9;
	ld.const.f64 	%fd9371, [c_grid+128];
	fma.rn.f64 	%fd7, %fd9371, %fd9370, %fd9369;
	ld.const.f64 	%fd9372, [c_grid+56];
	cvt.rn.f64.s32 	%fd9373, %r8;
	ld.const.f64 	%fd9374, [c_grid+136];
	fma.rn.f64 	%fd8, %fd9374, %fd9373, %fd9372;
	ld.const.f64 	%fd9375, [c_grid+64];
	cvt.rn.f64.s32 	%fd9376, %r6;
	ld.const.f64 	%fd9377, [c_grid+144];
	fma.rn.f64 	%fd9, %fd9377, %fd9376, %fd9375;
	ld.const.f64 	%fd9378, [c_grid+72];
	cvt.rn.f64.s32 	%fd9379, %r5;
	ld.const.f64 	%fd9380, [c_grid+152];
	fma.rn.f64 	%fd10, %fd9380, %fd9379, %fd9378;
	ld.const.f64 	%fd9381, [c_cons];
	fma.rn.f64 	%fd9382, %fd9381, %fd1, 0d0000000000000000;
	ld.const.f64 	%fd9383, [c_cons+8];
	fma.rn.f64 	%fd9384, %fd9383, %fd2, %fd9382;
	ld.const.f64 	%fd9385, [c_cons+16];
	fma.rn.f64 	%fd9386, %fd9385, %fd3, %fd9384;
	ld.const.f64 	%fd9387, [c_cons+24];
	fma.rn.f64 	%fd9388, %fd9387, %fd4, %fd9386;
	ld.const.f64 	%fd9389, [c_cons+32];
	fma.rn.f64 	%fd9390, %fd9389, %fd5, %fd9388;
	ld.const.f64 	%fd9391, [c_cons+40];
	fma.rn.f64 	%fd9392, %fd9391, %fd6, %fd9390;
	ld.const.f64 	%fd9393, [c_cons+48];
	fma.rn.f64 	%fd9394, %fd9393, %fd7, %fd9392;
	ld.const.f64 	%fd9395, [c_cons+56];
	fma.rn.f64 	%fd9396, %fd9395, %fd8, %fd9394;
	ld.const.f64 	%fd9397, [c_cons+64];
	fma.rn.f64 	%fd9398, %fd9397, %fd9, %fd9396;
	ld.const.f64 	%fd9399, [c_cons+72];
	fma.rn.f64 	%fd9400, %fd9399, %fd10, %fd9398;
	ld.const.f64 	%fd9401, [c_cons+800];
	sub.f64 	%fd9402, %fd9400, %fd9401;
	abs.f64 	%fd9403, %fd9402;
	ld.const.f64 	%fd9404, [c_cons+880];
	setp.gt.f64 	%p1651, %fd9403, %fd9404;
	mov.b32 	%r4406, 0;
	mov.pred 	%p2017, -1;
	@%p1651 bra 	$L__BB6_43;
	ld.const.f64 	%fd9405, [c_cons+80];
	fma.rn.f64 	%fd9406, %fd9405, %fd1, 0d0000000000000000;
	ld.const.f64 	%fd9407, [c_cons+88];
	fma.rn.f64 	%fd9408, %fd9407, %fd2, %fd9406;
	ld.const.f64 	%fd9409, [c_cons+96];
	fma.rn.f64 	%fd9410, %fd9409, %fd3, %fd9408;
	ld.const.f64 	%fd9411, [c_cons+104];
	fma.rn.f64 	%fd9412, %fd9411, %fd4, %fd9410;
	ld.const.f64 	%fd9413, [c_cons+112];
	fma.rn.f64 	%fd9414, %fd9413, %fd5, %fd9412;
	ld.const.f64 	%fd9415, [c_cons+120];
	fma.rn.f64 	%fd9416, %fd9415, %fd6, %fd9414;
	ld.const.f64 	%fd9417, [c_cons+128];
	fma.rn.f64 	%fd9418, %fd9417, %fd7, %fd9416;
	ld.const.f64 	%fd9419, [c_cons+136];
	fma.rn.f64 	%fd9420, %fd9419, %fd8, %fd9418;
	ld.const.f64 	%fd9421, [c_cons+144];
	fma.rn.f64 	%fd9422, %fd9421, %fd9, %fd9420;
	ld.const.f64 	%fd9423, [c_cons+152];
	fma.rn.f64 	%fd9424, %fd9423, %fd10, %fd9422;
	ld.const.f64 	%fd9425, [c_cons+808];
	sub.f64 	%fd9426, %fd9424, %fd9425;
	abs.f64 	%fd9427, %fd9426;
	ld.const.f64 	%fd9428, [c_cons+888];
	setp.gt.f64 	%p1653, %fd9427, %fd9428;
	@%p1653 bra 	$L__BB6_43;
	ld.const.f64 	%fd9429, [c_cons+160];
	fma.rn.f64 	%fd9430, %fd9429, %fd1, 0d0000000000000000;
	ld.const.f64 	%fd9431, [c_cons+168];
	fma.rn.f64 	%fd9432, %fd9431, %fd2, %fd9430;
	ld.const.f64 	%fd9433, [c_cons+176];
	fma.rn.f64 	%fd9434, %fd9433, %fd3, %fd9432;
	ld.const.f64 	%fd9435, [c_cons+184];
	fma.rn.f64 	%fd9436, %fd9435, %fd4, %fd9434;
	ld.const.f64 	%fd9437, [c_cons+192];
	fma.rn.f64 	%fd9438, %fd9437, %fd5, %fd9436;
	ld.const.f64 	%fd9439, [c_cons+200];
	fma.rn.f64 	%fd9440, %fd9439, %fd6, %fd9438;
	ld.const.f64 	%fd9441, [c_cons+208];
	fma.rn.f64 	%fd9442, %fd9441, %fd7, %fd9440;
	ld.const.f64 	%fd9443, [c_cons+216];
	fma.rn.f64 	%fd9444, %fd9443, %fd8, %fd9442;
	ld.const.f64 	%fd9445, [c_cons+224];
	fma.rn.f64 	%fd9446, %fd9445, %fd9, %fd9444;
	ld.const.f64 	%fd9447, [c_cons+232];
	fma.rn.f64 	%fd9448, %fd9447, %fd10, %fd9446;
	ld.const.f64 	%fd9449, [c_cons+816];
	sub.f64 	%fd9450, %fd9448, %fd9449;
	abs.f64 	%fd9451, %fd9450;
	ld.const.f64 	%fd9452, [c_cons+896];
	setp.gt.f64 	%p1655, %fd9451, %fd9452;
	@%p1655 bra 	$L__BB6_43;
	ld.const.f64 	%fd9453, [c_cons+240];
	fma.rn.f64 	%fd9454, %fd9453, %fd1, 0d0000000000000000;
	ld.const.f64 	%fd9455, [c_cons+248];
	fma.rn.f64 	%fd9456, %fd9455, %fd2, %fd9454;
	ld.const.f64 	%fd9457, [c_cons+256];
	fma.rn.f64 	%fd9458, %fd9457, %fd3, %fd9456;
	ld.const.f64 	%fd9459, [c_cons+264];
	fma.rn.f64 	%fd9460, %fd9459, %fd4, %fd9458;
	ld.const.f64 	%fd9461, [c_cons+272];
	fma.rn.f64 	%fd9462, %fd9461, %fd5, %fd9460;
	ld.const.f64 	%fd9463, [c_cons+280];
	fma.rn.f64 	%fd9464, %fd9463, %fd6, %fd9462;
	ld.const.f64 	%fd9465, [c_cons+288];
	fma.rn.f64 	%fd9466, %fd9465, %fd7, %fd9464;
	ld.const.f64 	%fd9467, [c_cons+296];
	fma.rn.f64 	%fd9468, %fd9467, %fd8, %fd9466;
	ld.const.f64 	%fd9469, [c_cons+304];
	fma.rn.f64 	%fd9470, %fd9469, %fd9, %fd9468;
	ld.const.f64 	%fd9471, [c_cons+312];
	fma.rn.f64 	%fd9472, %fd9471, %fd10, %fd9470;
	ld.const.f64 	%fd9473, [c_cons+824];
	sub.f64 	%fd9474, %fd9472, %fd9473;
	abs.f64 	%fd9475, %fd9474;
	ld.const.f64 	%fd9476, [c_cons+904];
	setp.gt.f64 	%p1657, %fd9475, %fd9476;
	@%p1657 bra 	$L__BB6_43;
	ld.const.f64 	%fd9477, [c_cons+320];
	fma.rn.f64 	%fd9478, %fd9477, %fd1, 0d0000000000000000;
	ld.const.f64 	%fd9479, [c_cons+328];
	fma.rn.f64 	%fd9480, %fd9479, %fd2, %fd9478;
	ld.const.f64 	%fd9481, [c_cons+336];
	fma.rn.f64 	%fd9482, %fd9481, %fd3, %fd9480;
	ld.const.f64 	%fd9483, [c_cons+344];
	fma.rn.f64 	%fd9484, %fd9483, %fd4, %fd9482;
	ld.const.f64 	%fd9485, [c_cons+352];
	fma.rn.f64 	%fd9486, %fd9485, %fd5, %fd9484;
	ld.const.f64 	%fd9487, [c_cons+360];
	fma.rn.f64 	%fd9488, %fd9487, %fd6, %fd9486;
	ld.const.f64 	%fd9489, [c_cons+368];
	fma.rn.f64 	%fd9490, %fd9489, %fd7, %fd9488;
	ld.const.f64 	%fd9491, [c_cons+376];
	fma.rn.f64 	%fd9492, %fd9491, %fd8, %fd9490;
	ld.const.f64 	%fd9493, [c_cons+384];
	fma.rn.f64 	%fd9494, %fd9493, %fd9, %fd9492;
	ld.const.f64 	%fd9495, [c_cons+392];
	fma.rn.f64 	%fd9496, %fd9495, %fd10, %fd9494;
	ld.const.f64 	%fd9497, [c_cons+832];
	sub.f64 	%fd9498, %fd9496, %fd9497;
	abs.f64 	%fd9499, %fd9498;
	ld.const.f64 	%fd9500, [c_cons+912];
	setp.gt.f64 	%p1659, %fd9499, %fd9500;
	@%p1659 bra 	$L__BB6_43;
	ld.const.f64 	%fd9501, [c_cons+400];
	fma.rn.f64 	%fd9502, %fd9501, %fd1, 0d0000000000000000;
	ld.const.f64 	%fd9503, [c_cons+408];
	fma.rn.f64 	%fd9504, %fd9503, %fd2, %fd9502;
	ld.const.f64 	%fd9505, [c_cons+416];
	fma.rn.f64 	%fd9506, %fd9505, %fd3, %fd9504;
	ld.const.f64 	%fd9507, [c_cons+424];
	fma.rn.f64 	%fd9508, %fd9507, %fd4, %fd9506;
	ld.const.f64 	%fd9509, [c_cons+432];
	fma.rn.f64 	%fd9510, %fd9509, %fd5, %fd9508;
	ld.const.f64 	%fd9511, [c_cons+440];
	fma.rn.f64 	%fd9512, %fd9511, %fd6, %fd9510;
	ld.const.f64 	%fd9513, [c_cons+448];
	fma.rn.f64 	%fd9514, %fd9513, %fd7, %fd9512;
	ld.const.f64 	%fd9515, [c_cons+456];
	fma.rn.f64 	%fd9516, %fd9515, %fd8, %fd9514;
	ld.const.f64 	%fd9517, [c_cons+464];
	fma.rn.f64 	%fd9518, %fd9517, %fd9, %fd9516;
	ld.const.f64 	%fd9519, [c_cons+472];
	fma.rn.f64 	%fd9520, %fd9519, %fd10, %fd9518;
	ld.const.f64 	%fd9521, [c_cons+840];
	sub.f64 	%fd9522, %fd9520, %fd9521;
	abs.f64 	%fd9523, %fd9522;
	ld.const.f64 	%fd9524, [c_cons+920];
	setp.gt.f64 	%p1661, %fd9523, %fd9524;
	@%p1661 bra 	$L__BB6_43;
	ld.const.f64 	%fd9525, [c_cons+480];
	fma.rn.f64 	%fd9526, %fd9525, %fd1, 0d0000000000000000;
	ld.const.f64 	%fd9527, [c_cons+488];
	fma.rn.f64 	%fd9528, %fd9527, %fd2, %fd9526;
	ld.const.f64 	%fd9529, [c_cons+496];
	fma.rn.f64 	%fd9530, %fd9529, %fd3, %fd9528;
	ld.const.f64 	%fd9531, [c_cons+504];
	fma.rn.f64 	%fd9532, %fd9531, %fd4, %fd9530;
	ld.const.f64 	%fd9533, [c_cons+512];
	fma.rn.f64 	%fd9534, %fd9533, %fd5, %fd9532;
	ld.const.f64 	%fd9535, [c_cons+520];
	fma.rn.f64 	%fd9536, %fd9535, %fd6, %fd9534;
	ld.const.f64 	%fd9537, [c_cons+528];
	fma.rn.f64 	%fd9538, %fd9537, %fd7, %fd9536;
	ld.const.f64 	%fd9539, [c_cons+536];
	fma.rn.f64 	%fd9540, %fd9539, %fd8, %fd9538;
	ld.const.f64 	%fd9541, [c_cons+544];
	fma.rn.f64 	%fd9542, %fd9541, %fd9, %fd9540;
	ld.const.f64 	%fd9543, [c_cons+552];
	fma.rn.f64 	%fd9544, %fd9543, %fd10, %fd9542;
	ld.const.f64 	%fd9545, [c_cons+848];
	sub.f64 	%fd9546, %fd9544, %fd9545;
	abs.f64 	%fd9547, %fd9546;
	ld.const.f64 	%fd9548, [c_cons+928];
	setp.gt.f64 	%p1663, %fd9547, %fd9548;
	@%p1663 bra 	$L__BB6_43;
	ld.const.f64 	%fd9549, [c_cons+560];
	fma.rn.f64 	%fd9550, %fd9549, %fd1, 0d0000000000000000;
	ld.const.f64 	%fd9551, [c_cons+568];
	fma.rn.f64 	%fd9552, %fd9551, %fd2, %fd9550;
	ld.const.f64 	%fd9553, [c_cons+576];
	fma.rn.f64 	%fd9554, %fd9553, %fd3, %fd9552;
	ld.const.f64 	%fd9555, [c_cons+584];
	fma.rn.f64 	%fd9556, %fd9555, %fd4, %fd9554;
	ld.const.f64 	%fd9557, [c_cons+592];
	fma.rn.f64 	%fd9558, %fd9557, %fd5, %fd9556;
	ld.const.f64 	%fd9559, [c_cons+600];
	fma.rn.f64 	%fd9560, %fd9559, %fd6, %fd9558;
	ld.const.f64 	%fd9561, [c_cons+608];
	fma.rn.f64 	%fd9562, %fd9561, %fd7, %fd9560;
	ld.const.f64 	%fd9563, [c_cons+616];
	fma.rn.f64 	%fd9564, %fd9563, %fd8, %fd9562;
	ld.const.f64 	%fd9565, [c_cons+624];
	fma.rn.f64 	%fd9566, %fd9565, %fd9, %fd9564;
	ld.const.f64 	%fd9567, [c_cons+632];
	fma.rn.f64 	%fd9568, %fd9567, %fd10, %fd9566;
	ld.const.f64 	%fd9569, [c_cons+856];
	sub.f64 	%fd9570, %fd9568, %fd9569;
	abs.f64 	%fd9571, %fd9570;
	ld.const.f64 	%fd9572, [c_cons+936];
	setp.gt.f64 	%p1665, %fd9571, %fd9572;
	@%p1665 bra 	$L__BB6_43;
	ld.const.f64 	%fd9573, [c_cons+640];
	fma.rn.f64 	%fd9574, %fd9573, %fd1, 0d0000000000000000;
	ld.const.f64 	%fd9575, [c_cons+648];
	fma.rn.f64 	%fd9576, %fd9575, %fd2, %fd9574;
	ld.const.f64 	%fd9577, [c_cons+656];
	fma.rn.f64 	%fd9578, %fd9577, %fd3, %fd9576;
	ld.const.f64 	%fd9579, [c_cons+664];
	fma.rn.f64 	%fd9580, %fd9579, %fd4, %fd9578;
	ld.const.f64 	%fd9581, [c_cons+672];
	fma.rn.f64 	%fd9582, %fd9581, %fd5, %fd9580;
	ld.const.f64 	%fd9583, [c_cons+680];
	fma.rn.f64 	%fd9584, %fd9583, %fd6, %fd9582;
	ld.const.f64 	%fd9585, [c_cons+688];
	fma.rn.f64 	%fd9586, %fd9585, %fd7, %fd9584;
	ld.const.f64 	%fd9587, [c_cons+696];
	fma.rn.f64 	%fd9588, %fd9587, %fd8, %fd9586;
	ld.const.f64 	%fd9589, [c_cons+704];
	fma.rn.f64 	%fd9590, %fd9589, %fd9, %fd9588;
	ld.const.f64 	%fd9591, [c_cons+712];
	fma.rn.f64 	%fd9592, %fd9591, %fd10, %fd9590;
	ld.const.f64 	%fd9593, [c_cons+864];
	sub.f64 	%fd9594, %fd9592, %fd9593;
	abs.f64 	%fd9595, %fd9594;
	ld.const.f64 	%fd9596, [c_cons+944];
	setp.gt.f64 	%p1667, %fd9595, %fd9596;
	@%p1667 bra 	$L__BB6_43;
	ld.const.f64 	%fd9597, [c_cons+720];
	fma.rn.f64 	%fd9598, %fd9597, %fd1, 0d0000000000000000;
	ld.const.f64 	%fd9599, [c_cons+728];
	fma.rn.f64 	%fd9600, %fd9599, %fd2, %fd9598;
	ld.const.f64 	%fd9601, [c_cons+736];
	fma.rn.f64 	%fd9602, %fd9601, %fd3, %fd9600;
	ld.const.f64 	%fd9603, [c_cons+744];
	fma.rn.f64 	%fd9604, %fd9603, %fd4, %fd9602;
	ld.const.f64 	%fd9605, [c_cons+752];
	fma.rn.f64 	%fd9606, %fd9605, %fd5, %fd9604;
	ld.const.f64 	%fd9607, [c_cons+760];
	fma.rn.f64 	%fd9608, %fd9607, %fd6, %fd9606;
	ld.const.f64 	%fd9609, [c_cons+768];
	fma.rn.f64 	%fd9610, %fd9609, %fd7, %fd9608;
	ld.const.f64 	%fd9611, [c_cons+776];
	fma.rn.f64 	%fd9612, %fd9611, %fd8, %fd9610;
	ld.const.f64 	%fd9613, [c_cons+784];
	fma.rn.f64 	%fd9614, %fd9613, %fd9, %fd9612;
	ld.const.f64 	%fd9615, [c_cons+792];
	fma.rn.f64 	%fd9616, %fd9615, %fd10, %fd9614;
	ld.const.f64 	%fd9617, [c_cons+872];
	sub.f64 	%fd9618, %fd9616, %fd9617;
	abs.f64 	%fd9619, %fd9618;
	ld.const.f64 	%fd9620, [c_cons+952];
	setp.gt.f64 	%p1669, %fd9619, %fd9620;
	@%p1669 bra 	$L__BB6_43;
	mov.b32 	%r4406, 1;
	mov.pred 	%p2017, 0;
$L__BB6_43:
	ld.const.s32 	%rd83, [c_grid+196];
	or.b64  	%rd4423, %rd6, %rd83;
	and.b64  	%rd4424, %rd4423, -4294967296;
	setp.ne.s64 	%p1671, %rd4424, 0;
	@%p1671 bra 	$L__BB6_45;
	cvt.u32.u64 	%r3694, %rd83;
	cvt.u32.u64 	%r3695, %rd6;
	div.u32 	%r3696, %r3695, %r3694;
	mul.lo.s32 	%r3697, %r3696, %r3694;
	sub.s32 	%r3698, %r3695, %r3697;
	cvt.u64.u32 	%rd4817, %r3696;
	cvt.u64.u32 	%rd4818, %r3698;
	bra.uni 	$L__BB6_46;
$L__BB6_45:
	div.u64 	%rd4817, %rd6, %rd83;
	mul.lo.s64 	%rd4425, %rd4817, %rd83;
	sub.s64 	%rd4818, %rd6, %rd4425;
$L__BB6_46:
	cvt.u32.u64 	%r19, %rd4818;
	ld.const.s32 	%rd90, [c_grid+192];
	or.b64  	%rd4426, %rd4817, %rd90;
	and.b64  	%rd4427, %rd4426, -4294967296;
	setp.ne.s64 	%p1672, %rd4427, 0;
	@%p1672 bra 	$L__BB6_48;
	cvt.u32.u64 	%r3699, %rd90;
	cvt.u32.u64 	%r3700, %rd4817;
	div.u32 	%r3701, %r3700, %r3699;
	mul.lo.s32 	%r3702, %r3701, %r3699;
	sub.s32 	%r3703, %r3700, %r3702;
	cvt.u64.u32 	%rd4819, %r3701;
	cvt.u64.u32 	%rd4820, %r3703;
	bra.uni 	$L__BB6_49;
$L__BB6_48:
	div.u64 	%rd4819, %rd4817, %rd90;
	mul.lo.s64 	%rd4428, %rd4819, %rd90;
	sub.s64 	%rd4820, %rd4817, %rd4428;
$L__BB6_49:
	cvt.u32.u64 	%r20, %rd4820;
	ld.const.s32 	%rd97, [c_grid+188];
	or.b64  	%rd4429, %rd4819, %rd97;
	and.b64  	%rd4430, %rd4429, -4294967296;
	setp.ne.s64 	%p1673, %rd4430, 0;
	@%p1673 bra 	$L__BB6_51;
	cvt.u32.u64 	%r3704, %rd97;
	cvt.u32.u64 	%r3705, %rd4819;
	div.u32 	%r3706, %r3705, %r3704;
	mul.lo.s32 	%r3707, %r3706, %r3704;
	sub.s32 	%r3708, %r3705, %r3707;
	cvt.u64.u32 	%rd4821, %r3706;
	cvt.u64.u32 	%rd4822, %r3708;
	bra.uni 	$L__BB6_52;
$L__BB6_51:
	div.u64 	%rd4821, %rd4819, %rd97;
	mul.lo.s64 	%rd4431, %rd4821, %rd97;
	sub.s64 	%rd4822, %rd4819, %rd4431;
$L__BB6_52:
	cvt.u32.u64 	%r21, %rd4822;
	ld.const.s32 	%rd104, [c_grid+184];
	or.b64  	%rd4432, %rd4821, %rd104;
	and.b64  	%rd4433, %rd4432, -4294967296;
	setp.ne.s64 	%p1674, %rd4433, 0;
	@%p1674 bra 	$L__BB6_54;
	cvt.u32.u64 	%r3709, %rd104;
	cvt.u32.u64 	%r3710, %rd4821;
	div.u32 	%r3711, %r3710, %r3709;
	mul.lo.s32 	%r3712, %r3711, %r3709;
	sub.s32 	%r3713, %r3710, %r3712;
	cvt.u64.u32 	%rd4823, %r3711;
	cvt.u64.u32 	%rd4824, %r3713;
	bra.uni 	$L__BB6_55;
$L__BB6_54:
	div.u64 	%rd4823, %rd4821, %rd104;
	mul.lo.s64 	%rd4434, %rd4823, %rd104;
	sub.s64 	%rd4824, %rd4821, %rd4434;
$L__BB6_55:
	cvt.u32.u64 	%r22, %rd4824;
	ld.const.s32 	%rd111, [c_grid+180];
	or.b64  	%rd4435, %rd4823, %rd111;
	and.b64  	%rd4436, %rd4435, -4294967296;
	setp.ne.s64 	%p1675, %rd4436, 0;
	@%p1675 bra 	$L__BB6_57;
	cvt.u32.u64 	%r3714, %rd111;
	cvt.u32.u64 	%r3715, %rd4823;
	div.u32 	%r3716, %r3715, %r3714;
	mul.lo.s32 	%r3717, %r3716, %r3714;
	sub.s32 	%r3718, %r3715, %r3717;
	cvt.u64.u32 	%rd4825, %r3716;
	cvt.u64.u32 	%rd4826, %r3718;
	bra.uni 	$L__BB6_58;
$L__BB6_57:
	div.u64 	%rd4825, %rd4823, %rd111;
	mul.lo.s64 	%rd4437, %rd4825, %rd111;
	sub.s64 	%rd4826, %rd4823, %rd4437;
$L__BB6_58:
	cvt.u32.u64 	%r23, %rd4826;
	ld.const.s32 	%rd118, [c_grid+176];
	or.b64  	%rd4438, %rd4825, %rd118;
	and.b64  	%rd4439, %rd4438, -4294967296;
	setp.ne.s64 	%p1676, %rd4439, 0;
	@%p1676 bra 	$L__BB6_60;
	cvt.u32.u64 	%r3719, %rd118;
	cvt.u32.u64 	%r3720, %rd4825;
	div.u32 	%r3721, %r3720, %r3719;
	mul.lo.s32 	%r3722, %r3721, %r3719;
	sub.s32 	%r3723, %r3720, %r3722;
	cvt.u64.u32 	%rd4827, %r3721;
	cvt.u64.u32 	%rd4828, %r3723;
	bra.uni 	$L__BB6_61;
$L__BB6_60:
	div.u64 	%rd4827, %rd4825, %rd118;
	mul.lo.s64 	%rd4440, %rd4827, %rd118;
	sub.s64 	%rd4828, %rd4825, %rd4440;
$L__BB6_61:
	cvt.u32.u64 	%r24, %rd4828;
	ld.const.s32 	%rd125, [c_grid+172];
	or.b64  	%rd4441, %rd4827, %rd125;
	and.b64  	%rd4442, %rd4441, -4294967296;
	setp.ne.s64 	%p1677, %rd4442, 0;
	@%p1677 bra 	$L__BB6_63;
	cvt.u32.u64 	%r3724, %rd125;
	cvt.u32.u64 	%r3725, %rd4827;
	div.u32 	%r3726, %r3725, %r3724;
	mul.lo.s32 	%r3727, %r3726, %r3724;
	sub.s32 	%r3728, %r3725, %r3727;
	cvt.u64.u32 	%rd4829, %r3726;
	cvt.u64.u32 	%rd4830, %r3728;
	bra.uni 	$L__BB6_64;
$L__BB6_63:
	div.u64 	%rd4829, %rd4827, %rd125;
	mul.lo.s64 	%rd4443, %rd4829, %rd125;
	sub.s64 	%rd4830, %rd4827, %rd4443;
$L__BB6_64:
	cvt.u32.u64 	%r25, %rd4830;
	ld.const.s32 	%rd132, [c_grid+168];
	or.b64  	%rd4444, %rd4829, %rd132;
	and.b64  	%rd4445, %rd4444, -4294967296;
	setp.ne.s64 	%p1678, %rd4445, 0;
	@%p1678 bra 	$L__BB6_66;
	cvt.u32.u64 	%r3729, %rd132;
	cvt.u32.u64 	%r3730, %rd4829;
	div.u32 	%r3731, %r3730, %r3729;
	mul.lo.s32 	%r3732, %r3731, %r3729;
	sub.s32 	%r3733, %r3730, %r3732;
	cvt.u64.u32 	%rd4831, %r3731;
	cvt.u64.u32 	%rd4832, %r3733;
	bra.uni 	$L__BB6_67;
$L__BB6_66:
	div.u64 	%rd4831, %rd4829, %rd132;
	mul.lo.s64 	%rd4446, %rd4831, %rd132;
	sub.s64 	%rd4832, %rd4829, %rd4446;
$L__BB6_67:
	cvt.u32.u64 	%r26, %rd4832;
	ld.const.s32 	%rd139, [c_grid+164];
	or.b64  	%rd4447, %rd4831, %rd139;
	and.b64  	%rd4448, %rd4447, -4294967296;
	setp.ne.s64 	%p1679, %rd4448, 0;
	@%p1679 bra 	$L__BB6_69;
	cvt.u32.u64 	%r3734, %rd139;
	cvt.u32.u64 	%r3735, %rd4831;
	div.u32 	%r3736, %r3735, %r3734;
	mul.lo.s32 	%r3737, %r3736, %r3734;
	sub.s32 	%r3738, %r3735, %r3737;
	cvt.u64.u32 	%rd4833, %r3736;
	cvt.u64.u32 	%rd4834, %r3738;
	bra.uni 	$L__BB6_70;
$L__BB6_69:
	div.u64 	%rd4833, %rd4831, %rd139;
	mul.lo.s64 	%rd4449, %rd4833, %rd139;
	sub.s64 	%rd4834, %rd4831, %rd4449;
$L__BB6_70:
	cvt.u32.u64 	%r27, %rd4834;
	ld.const.s32 	%rd146, [c_grid+160];
	or.b64  	%rd4450, %rd4833, %rd146;
	and.b64  	%rd4451, %rd4450, -4294967296;
	setp.ne.s64 	%p1680, %rd4451, 0;
	@%p1680 bra 	$L__BB6_72;
	cvt.u32.u64 	%r3739, %rd146;
	cvt.u32.u64 	%r3740, %rd4833;
	rem.u32 	%r3741, %r3740, %r3739;
	cvt.u64.u32 	%rd4835, %r3741;
	bra.uni 	$L__BB6_73;
$L__BB6_72:
	rem.u64 	%rd4835, %rd4833, %rd146;
$L__BB6_73:
	cvt.u32.u64 	%r3743, %rd4835;
	cvt.rn.f64.s32 	%fd9621, %r3743;
	ld.const.f64 	%fd9622, [c_grid+80];
	ld.const.f64 	%fd9623, [c_grid];
	fma.rn.f64 	%fd11, %fd9622, %fd9621, %fd9623;
	cvt.rn.f64.s32 	%fd9624, %r27;
	ld.const.f64 	%fd9625, [c_grid+88];
	ld.const.f64 	%fd9626, [c_grid+8];
	fma.rn.f64 	%fd12, %fd9625, %fd9624, %fd9626;
	cvt.rn.f64.s32 	%fd9627, %r26;
	ld.const.f64 	%fd9628, [c_grid+96];
	ld.const.f64 	%fd9629, [c_grid+16];
	fma.rn.f64 	%fd13, %fd9628, %fd9627, %fd9629;
	cvt.rn.f64.s32 	%fd9630, %r25;
	ld.const.f64 	%fd9631, [c_grid+104];
	ld.const.f64 	%fd9632, [c_grid+24];
	fma.rn.f64 	%fd14, %fd9631, %fd9630, %fd9632;
	cvt.rn.f64.s32 	%fd9633, %r24;
	ld.const.f64 	%fd9634, [c_grid+112];
	ld.const.f64 	%fd9635, [c_grid+32];
	fma.rn.f64 	%fd15, %fd9634, %fd9633, %fd9635;
	cvt.rn.f64.s32 	%fd9636, %r23;
	ld.const.f64 	%fd9637, [c_grid+120];
	ld.const.f64 	%fd9638, [c_grid+40];
	fma.rn.f64 	%fd16, %fd9637, %fd9636, %fd9638;
	cvt.rn.f64.s32 	%fd9639, %r22;
	ld.const.f64 	%fd9640, [c_grid+128];
	ld.const.f64 	%fd9641, [c_grid+48];
	fma.rn.f64 	%fd17, %fd9640, %fd9639, %fd9641;
	cvt.rn.f64.s32 	%fd9642, %r21;
	ld.const.f64 	%fd9643, [c_grid+136];
	ld.const.f64 	%fd9644, [c_grid+56];
	fma.rn.f64 	%fd18, %fd9643, %fd9642, %fd9644;
	cvt.rn.f64.s32 	%fd9645, %r20;
	ld.const.f64 	%fd9646, [c_grid+144];
	ld.const.f64 	%fd9647, [c_grid+64];
	fma.rn.f64 	%fd19, %fd9646, %fd9645, %fd9647;
	cvt.rn.f64.s32 	%fd9648, %r19;
	ld.const.f64 	%fd9649, [c_grid+152];
	ld.const.f64 	%fd9650, [c_grid+72];
	fma.rn.f64 	%fd20, %fd9649, %fd9648, %fd9650;
	ld.const.f64 	%fd9651, [c_cons];
	fma.rn.f64 	%fd9652, %fd9651, %fd11, 0d0000000000000000;
	ld.const.f64 	%fd9653, [c_cons+8];
	fma.rn.f64 	%fd9654, %fd9653, %fd12, %fd9652;
	ld.const.f64 	%fd9655, [c_cons+16];
	fma.rn.f64 	%fd9656, %fd9655, %fd13, %fd9654;
	ld.const.f64 	%fd9657, [c_cons+24];
	fma.rn.f64 	%fd9658, %fd9657, %fd14, %fd9656;
	ld.const.f64 	%fd9659, [c_cons+32];
	fma.rn.f64 	%fd9660, %fd9659, %fd15, %fd9658;
	ld.const.f64 	%fd9661, [c_cons+40];
	fma.rn.f64 	%fd9662, %fd9661, %fd16, %fd9660;
	ld.const.f64 	%fd9663, [c_cons+48];
	fma.rn.f64 	%fd9664, %fd9663, %fd17, %fd9662;
	ld.const.f64 	%fd9665, [c_cons+56];
	fma.rn.f64 	%fd9666, %fd9665, %fd18, %fd9664;
	ld.const.f64 	%fd9667, [c_cons+64];
	fma.rn.f64 	%fd9668, %fd9667, %fd19, %fd9666;
	ld.const.f64 	%fd9669, [c_cons+72];
	fma.rn.f64 	%fd9670, %fd9669, %fd20, %fd9668;
	ld.const.f64 	%fd9671, [c_cons+800];
	sub.f64 	%fd9672, %fd9670, %fd9671;
	abs.f64 	%fd9673, %fd9672;
	ld.const.f64 	%fd9674, [c_cons+880];
	setp.gt.f64 	%p1682, %fd9673, %fd9674;
	mov.b32 	%r4407, 0;
	mov.pred 	%p2018, -1;
	@%p1682 bra 	$L__BB6_84;
	ld.const.f64 	%fd9675, [c_cons+80];
	fma.rn.f64 	%fd9676, %fd9675, %fd11, 0d0000000000000000;
	ld.const.f64 	%fd9677, [c_cons+88];
	fma.rn.f64 	%fd9678, %fd9677, %fd12, %fd9676;
	ld.const.f64 	%fd9679, [c_cons+96];
	fma.rn.f64 	%fd9680, %fd9679, %fd13, %fd9678;
	ld.const.f64 	%fd9681, [c_cons+104];
	fma.rn.f64 	%fd9682, %fd9681, %fd14, %fd9680;
	ld.const.f64 	%fd9683, [c_cons+112];
	fma.rn.f64 	%fd9684, %fd9683, %fd15, %fd9682;
	ld.const.f64 	%fd9685, [c_cons+120];
	fma.rn.f64 	%fd9686, %fd9685, %fd16, %fd9684;
	ld.const.f64 	%fd9687, [c_cons+128];
	fma.rn.f64 	%fd9688, %fd9687, %fd17, %fd9686;
	ld.const.f64 	%fd9689, [c_cons+136];
	fma.rn.f64 	%fd9690, %fd9689, %fd18, %fd9688;
	ld.const.f64 	%fd9691, [c_cons+144];
	fma.rn.f64 	%fd9692, %fd9691, %fd19, %fd9690;
	ld.const.f64 	%fd9693, [c_cons+152];
	fma.rn.f64 	%fd9694, %fd9693, %fd20, %fd9692;
	ld.const.f64 	%fd9695, [c_cons+808];
	sub.f64 	%fd9696, %fd9694, %fd9695;
	abs.f64 	%fd9697, %fd9696;
	ld.const.f64 	%fd9698, [c_cons+888];
	setp.gt.f64 	%p1684, %fd9697, %fd9698;
	@%p1684 bra 	$L__BB6_84;
	ld.const.f64 	%fd9699, [c_cons+160];
	fma.rn.f64 	%fd9700, %fd9699, %fd11, 0d0000000000000000;
	ld.const.f64 	%fd9701, [c_cons+168];
	fma.rn.f64 	%fd9702, %fd9701, %fd12, %fd9700;
	ld.const.f64 	%fd9703, [c_cons+176];
	fma.rn.f64 	%fd9704, %fd9703, %fd13, %fd9702;
	ld.const.f64 	%fd9705, [c_cons+184];
	fma.rn.f64 	%fd9706, %fd9705, %fd14, %fd9704;
	ld.const.f64 	%fd9707, [c_cons+192];
	fma.rn.f64 	%fd9708, %fd9707, %fd15, %fd9706;
	ld.const.f64 	%fd9709, [c_cons+200];
	fma.rn.f64 	%fd9710, %fd9709, %fd16, %fd9708;
	ld.const.f64 	%fd9711, [c_cons+208];
	fma.rn.f64 	%fd9712, %fd9711, %fd17, %fd9710;
	ld.const.f64 	%fd9713, [c_cons+216];
	fma.rn.f64 	%fd9714, %fd9713, %fd18, %fd9712;
	ld.const.f64 	%fd9715, [c_cons+224];
	fma.rn.f64 	%fd9716, %fd9715, %fd19, %fd9714;
	ld.const.f64 	%fd9717, [c_cons+232];
	fma.rn.f64 	%fd9718, %fd9717, %fd20, %fd9716;
	ld.const.f64 	%fd9719, [c_cons+816];
	sub.f64 	%fd9720, %fd9718, %fd9719;
	abs.f64 	%fd9721, %fd9720;
	ld.const.f64 	%fd9722, [c_cons+896];
	setp.gt.f64 	%p1686, %fd9721, %fd9722;
	@%p1686 bra 	$L__BB6_84;
	ld.const.f64 	%fd9723, [c_cons+240];
	fma.rn.f64 	%fd9724, %fd9723, %fd11, 0d0000000000000000;
	ld.const.f64 	%fd9725, [c_cons+248];
	fma.rn.f64 	%fd9726, %fd9725, %fd12, %fd9724;
	ld.const.f64 	%fd9727, [c_cons+256];
	fma.rn.f64 	%fd9728, %fd9727, %fd13, %fd9726;
	ld.const.f64 	%fd9729, [c_cons+264];
	fma.rn.f64 	%fd9730, %fd9729, %fd14, %fd9728;
	ld.const.f64 	%fd9731, [c_cons+272];
	fma.rn.f64 	%fd9732, %fd9731, %fd15, %fd9730;
	ld.const.f64 	%fd9733, [c_cons+280];
	fma.rn.f64 	%fd9734, %fd9733, %fd16, %fd9732;
	ld.const.f64 	%fd9735, [c_cons+288];
	fma.rn.f64 	%fd9736, %fd9735, %fd17, %fd9734;
	ld.const.f64 	%fd9737, [c_cons+296];
	fma.rn.f64 	%fd9738, %fd9737, %fd18, %fd9736;
	ld.const.f64 	%fd9739, [c_cons+304];
	fma.rn.f64 	%fd9740, %fd9739, %fd19, %fd9738;
	ld.const.f64 	%fd9741, [c_cons+312];
	fma.rn.f64 	%fd9742, %fd9741, %fd20, %fd9740;
	ld.const.f64 	%fd9743, [c_cons+824];
	sub.f64 	%fd9744, %fd9742, %fd9743;
	abs.f64 	%fd9745, %fd9744;
	ld.const.f64 	%fd9746, [c_cons+904];
	setp.gt.f64 	%p1688, %fd9745, %fd9746;
	@%p1688 bra 	$L__BB6_84;
	ld.const.f64 	%fd9747, [c_cons+320];
	fma.rn.f64 	%fd9748, %fd9747, %fd11, 0d0000000000000000;
	ld.const.f64 	%fd9749, [c_cons+328];
	fma.rn.f64 	%fd9750, %fd9749, %fd12, %fd9748;
	ld.const.f64 	%fd9751, [c_cons+336];
	fma.rn.f64 	%fd9752, %fd9751, %fd13, %fd9750;
	ld.const.f64 	%fd9753, [c_cons+344];
	fma.rn.f64 	%fd9754, %fd9753, %fd14, %fd9752;
	ld.const.f64 	%fd9755, [c_cons+352];
	fma.rn.f64 	%fd9756, %fd9755, %fd15, %fd9754;
	ld.const.f64 	%fd9757, [c_cons+360];
	fma.rn.f64 	%fd9758, %fd9757, %fd16, %fd9756;
	ld.const.f64 	%fd9759, [c_cons+368];
	fma.rn.f64 	%fd9760, %fd9759, %fd17, %fd9758;
	ld.const.f64 	%fd9761, [c_cons+376];
	fma.rn.f64 	%fd9762, %fd9761, %fd18, %fd9760;
	ld.const.f64 	%fd9763, [c_cons+384];
	fma.rn.f64 	%fd9764, %fd9763, %fd19, %fd9762;
	ld.const.f64 	%fd9765, [c_cons+392];
	fma.rn.f64 	%fd9766, %fd9765, %fd20, %fd9764;
	ld.const.f64 	%fd9767, [c_cons+832];
	sub.f64 	%fd9768, %fd9766, %fd9767;
	abs.f64 	%fd9769, %fd9768;
	ld.const.f64 	%fd9770, [c_cons+912];
	setp.gt.f64 	%p1690, %fd9769, %fd9770;
	@%p1690 bra 	$L__BB6_84;
	ld.const.f64 	%fd9771, [c_cons+400];
	fma.rn.f64 	%fd9772, %fd9771, %fd11, 0d0000000000000000;
	ld.const.f64 	%fd9773, [c_cons+408];
	fma.rn.f64 	%fd9774, %fd9773, %fd12, %fd9772;
	ld.const.f64 	%fd9775, [c_cons+416];
	fma.rn.f64 	%fd9776, %fd9775, %fd13, %fd9774;
	ld.const.f64 	%fd9777, [c_cons+424];
	fma.rn.f64 	%fd9778, %fd9777, %fd14, %fd9776;
	ld.const.f64 	%fd9779, [c_cons+432];
	fma.rn.f64 	%fd9780, %fd9779, %fd15, %fd9778;
	ld.const.f64 	%fd9781, [c_cons+440];
	fma.rn.f64 	%fd9782, %fd9781, %fd16, %fd9780;
	ld.const.f64 	%fd9783, [c_cons+448];
	fma.rn.f64 	%fd9784, %fd9783, %fd17, %fd9782;
	ld.const.f64 	%fd9785, [c_cons+456];
	fma.rn.f64 	%fd9786, %fd9785, %fd18, %fd9784;
	ld.const.f64 	%fd9787, [c_cons+464];
	fma.rn.f64 	%fd9788, %fd9787, %fd19, %fd9786;
	ld.const.f64 	%fd9789, [c_cons+472];
	fma.rn.f64 	%fd9790, %fd9789, %fd20, %fd9788;
	ld.const.f64 	%fd9791, [c_cons+840];
	sub.f64 	%fd9792, %fd9790, %fd9791;
	abs.f64 	%fd9793, %fd9792;
	ld.const.f64 	%fd9794, [c_cons+920];
	setp.gt.f64 	%p1692, %fd9793, %fd9794;
	@%p1692 bra 	$L__BB6_84;
	ld.const.f64 	%fd9795, [c_cons+480];
	fma.rn.f64 	%fd9796, %fd9795, %fd11, 0d0000000000000000;
	ld.const.f64 	%fd9797, [c_cons+488];
	fma.rn.f64 	%fd9798, %fd9797, %fd12, %fd9796;
	ld.const.f64 	%fd9799, [c_cons+496];
	fma.rn.f64 	%fd9800, %fd9799, %fd13, %fd9798;
	ld.const.f64 	%fd9801, [c_cons+504];
	fma.rn.f64 	%fd9802, %fd9801, %fd14, %fd9800;
	ld.const.f64 	%fd9803, [c_cons+512];
	fma.rn.f64 	%fd9804, %fd9803, %fd15, %fd9802;
	ld.const.f64 	%fd9805, [c_cons+520];
	fma.rn.f64 	%fd9806, %fd9805, %fd16, %fd9804;
	ld.const.f64 	%fd9807, [c_cons+528];
	fma.rn.f64 	%fd9808, %fd9807, %fd17, %fd9806;
	ld.const.f64 	%fd9809, [c_cons+536];
	fma.rn.f64 	%fd9810, %fd9809, %fd18, %fd9808;
	ld.const.f64 	%fd9811, [c_cons+544];
	fma.rn.f64 	%fd9812, %fd9811, %fd19, %fd9810;
	ld.const.f64 	%fd9813, [c_cons+552];
	fma.rn.f64 	%fd9814, %fd9813, %fd20, %fd9812;
	ld.const.f64 	%fd9815, [c_cons+848];
	sub.f64 	%fd9816, %fd9814, %fd9815;
	abs.f64 	%fd9817, %fd9816;
	ld.const.f64 	%fd9818, [c_cons+928];
	setp.gt.f64 	%p1694, %fd9817, %fd9818;
	@%p1694 bra 	$L__BB6_84;
	ld.const.f64 	%fd9819, [c_cons+560];
	fma.rn.f64 	%fd9820, %fd9819, %fd11, 0d0000000000000000;
	ld.const.f64 	%fd9821, [c_cons+568];
	fma.rn.f64 	%fd9822, %fd9821, %fd12, %fd9820;
	ld.const.f64 	%fd9823, [c_cons+576];
	fma.rn.f64 	%fd9824, %fd9823, %fd13, %fd9822;
	ld.const.f64 	%fd9825, [c_cons+584];
	fma.rn.f64 	%fd9826, %fd9825, %fd14, %fd9824;
	ld.const.f64 	%fd9827, [c_cons+592];
	fma.rn.f64 	%fd9828, %fd9827, %fd15, %fd9826;
	ld.const.f64 	%fd9829, [c_cons+600];
	fma.rn.f64 	%fd9830, %fd9829, %fd16, %fd9828;
	ld.const.f64 	%fd9831, [c_cons+608];
	fma.rn.f64 	%fd9832, %fd9831, %fd17, %fd9830;
	ld.const.f64 	%fd9833, [c_cons+616];
	fma.rn.f64 	%fd9834, %fd9833, %fd18, %fd9832;
	ld.const.f64 	%fd9835, [c_cons+624];
	fma.rn.f64 	%fd9836, %fd9835, %fd19, %fd9834;
	ld.const.f64 	%fd9837, [c_cons+632];
	fma.rn.f64 	%fd9838, %fd9837, %fd20, %fd9836;
	ld.const.f64 	%fd9839, [c_cons+856];
	sub.f64 	%fd9840, %fd9838, %fd9839;
	abs.f64 	%fd9841, %fd9840;
	ld.const.f64 	%fd9842, [c_cons+936];
	setp.gt.f64 	%p1696, %fd9841, %fd9842;
	@%p1696 bra 	$L__BB6_84;
	ld.const.f64 	%fd9843, [c_cons+640];
	fma.rn.f64 	%fd9844, %fd9843, %fd11, 0d0000000000000000;
	ld.const.f64 	%fd9845, [c_cons+648];
	fma.rn.f64 	%fd9846, %fd9845, %fd12, %fd9844;
	ld.const.f64 	%fd9847, [c_cons+656];
	fma.rn.f64 	%fd9848, %fd9847, %fd13, %fd9846;
	ld.const.f64 	%fd9849, [c_cons+664];
	fma.rn.f64 	%fd9850, %fd9849, %fd14, %fd9848;
	ld.const.f64 	%fd9851, [c_cons+672];
	fma.rn.f64 	%fd9852, %fd9851, %fd15, %fd9850;
	ld.const.f64 	%fd9853, [c_cons+680];
	fma.rn.f64 	%fd9854, %fd9853, %fd16, %fd9852;
	ld.const.f64 	%fd9855, [c_cons+688];
	fma.rn.f64 	%fd9856, %fd9855, %fd17, %fd9854;
	ld.const.f64 	%fd9857, [c_cons+696];
	fma.rn.f64 	%fd9858, %fd9857, %fd18, %fd9856;
	ld.const.f64 	%fd9859, [c_cons+704];
	fma.rn.f64 	%fd9860, %fd9859, %fd19, %fd9858;
	ld.const.f64 	%fd9861, [c_cons+712];
	fma.rn.f64 	%fd9862, %fd9861, %fd20, %fd9860;
	ld.const.f64 	%fd9863, [c_cons+864];
	sub.f64 	%fd9864, %fd9862, %fd9863;
	abs.f64 	%fd9865, %fd9864;
	ld.const.f64 	%fd9866, [c_cons+944];
	setp.gt.f64 	%p1698, %fd9865, %fd9866;
	@%p1698 bra 	$L__BB6_84;
	ld.const.f64 	%fd9867, [c_cons+720];
	fma.rn.f64 	%fd9868, %fd9867, %fd11, 0d0000000000000000;
	ld.const.f64 	%fd9869, [c_cons+728];
	fma.rn.f64 	%fd9870, %fd9869, %fd12, %fd9868;
	ld.const.f64 	%fd9871, [c_cons+736];
	fma.rn.f64 	%fd9872, %fd9871, %fd13, %fd9870;
	ld.const.f64 	%fd9873, [c_cons+744];
	fma.rn.f64 	%fd9874, %fd9873, %fd14, %fd9872;
	ld.const.f64 	%fd9875, [c_cons+752];
	fma.rn.f64 	%fd9876, %fd9875, %fd15, %fd9874;
	ld.const.f64 	%fd9877, [c_cons+760];
	fma.rn.f64 	%fd9878, %fd9877, %fd16, %fd9876;
	ld.const.f64 	%fd9879, [c_cons+768];
	fma.rn.f64 	%fd9880, %fd9879, %fd17, %fd9878;
	ld.const.f64 	%fd9881, [c_cons+776];
	fma.rn.f64 	%fd9882, %fd9881, %fd18, %fd9880;
	ld.const.f64 	%fd9883, [c_cons+784];
	fma.rn.f64 	%fd9884, %fd9883, %fd19, %fd9882;
	ld.const.f64 	%fd9885, [c_cons+792];
	fma.rn.f64 	%fd9886, %fd9885, %fd20, %fd9884;
	ld.const.f64 	%fd9887, [c_cons+872];
	sub.f64 	%fd9888, %fd9886, %fd9887;
	abs.f64 	%fd9889, %fd9888;
	ld.const.f64 	%fd9890, [c_cons+952];
	setp.gt.f64 	%p1700, %fd9889, %fd9890;
	@%p1700 bra 	$L__BB6_84;
	mov.b32 	%r4407, 1;
	mov.pred 	%p2018, 0;
$L__BB6_84:
	or.b64  	%rd4452, %rd7, %rd83;
	and.b64  	%rd4453, %rd4452, -4294967296;
	setp.ne.s64 	%p1702, %rd4453, 0;
	@%p1702 bra 	$L__BB6_86;
	cvt.u32.u64 	%r3754, %rd83;
	cvt.u32.u64 	%r3755, %rd7;
	div.u32 	%r3756, %r3755, %r3754;
	mul.lo.s32 	%r3757, %r3756, %r3754;
	sub.s32 	%r3758, %r3755, %r3757;
	cvt.u64.u32 	%rd4836, %r3756;
	cvt.u64.u32 	%rd4837, %r3758;
	bra.uni 	$L__BB6_87;
$L__BB6_86:
	div.u64 	%rd4836, %rd7, %rd83;
	mul.lo.s64 	%rd4454, %rd4836, %rd83;
	sub.s64 	%rd4837, %rd7, %rd4454;
$L__BB6_87:
	cvt.u32.u64 	%r29, %rd4837;
	or.b64  	%rd4455, %rd4836, %rd90;
	and.b64  	%rd4456, %rd4455, -4294967296;
	setp.ne.s64 	%p1703, %rd4456, 0;
	@%p1703 bra 	$L__BB6_89;
	cvt.u32.u64 	%r3759, %rd90;
	cvt.u32.u64 	%r3760, %rd4836;
	div.u32 	%r3761, %r3760, %r3759;
	mul.lo.s32 	%r3762, %r3761, %r3759;
	sub.s32 	%r3763, %r3760, %r3762;
	cvt.u64.u32 	%rd4838, %r3761;
	cvt.u64.u32 	%rd4839, %r3763;
	bra.uni 	$L__BB6_90;
$L__BB6_89:
	div.u64 	%rd4838, %rd4836, %rd90;
	mul.lo.s64 	%rd4457, %rd4838, %rd90;
	sub.s64 	%rd4839, %rd4836, %rd4457;
$L__BB6_90:
	cvt.u32.u64 	%r30, %rd4839;
	or.b64  	%rd4458, %rd4838, %rd97;
	and.b64  	%rd4459, %rd4458, -4294967296;
	setp.ne.s64 	%p1704, %rd4459, 0;
	@%p1704 bra 	$L__BB6_92;
	cvt.u32.u64 	%r3764, %rd97;
	cvt.u32.u64 	%r3765, %rd4838;
	div.u32 	%r3766, %r3765, %r3764;
	mul.lo.s32 	%r3767, %r3766, %r3764;
	sub.s32 	%r3768, %r3765, %r3767;
	cvt.u64.u32 	%rd4840, %r3766;
	cvt.u64.u32 	%rd4841, %r3768;
	bra.uni 	$L__BB6_93;
$L__BB6_92:
	div.u64 	%rd4840, %rd4838, %rd97;
	mul.lo.s64 	%rd4460, %rd4840, %rd97;
	sub.s64 	%rd4841, %rd4838, %rd4460;
$L__BB6_93:
	cvt.u32.u64 	%r31, %rd4841;
	or.b64  	%rd4461, %rd4840, %rd104;
	and.b64  	%rd4462, %rd4461, -4294967296;
	setp.ne.s64 	%p1705, %rd4462, 0;
	@%p1705 bra 	$L__BB6_95;
	cvt.u32.u64 	%r3769, %rd104;
	cvt.u32.u64 	%r3770, %rd4840;
	div.u32 	%r3771, %r3770, %r3769;
	mul.lo.s32 	%r3772, %r3771, %r3769;
	sub.s32 	%r3773, %r3770, %r3772;
	cvt.u64.u32 	%rd4842, %r3771;
	cvt.u64.u32 	%rd4843, %r3773;
	bra.uni 	$L__BB6_96;
$L__BB6_95:
	div.u64 	%rd4842, %rd4840, %rd104;
	mul.lo.s64 	%rd4463, %rd4842, %rd104;
	sub.s64 	%rd4843, %rd4840, %rd4463;
$L__BB6_96:
	cvt.u32.u64 	%r32, %rd4843;
	or.b64  	%rd4464, %rd4842, %rd111;
	and.b64  	%rd4465, %rd4464, -4294967296;
	setp.ne.s64 	%p1706, %rd4465, 0;
	@%p1706 bra 	$L__BB6_98;
	cvt.u32.u64 	%r3774, %rd111;
	cvt.u32.u64 	%r3775, %rd4842;
	div.u32 	%r3776, %r3775, %r3774;
	mul.lo.s32 	%r3777, %r3776, %r3774;
	sub.s32 	%r3778, %r3775, %r3777;
	cvt.u64.u32 	%rd4844, %r3776;
	cvt.u64.u32 	%rd4845, %r3778;
	bra.uni 	$L__BB6_99;
$L__BB6_98:
	div.u64 	%rd4844, %rd4842, %rd111;
	mul.lo.s64 	%rd4466, %rd4844, %rd111;
	sub.s64 	%rd4845, %rd4842, %rd4466;
$L__BB6_99:
	cvt.u32.u64 	%r33, %rd4845;
	or.b64  	%rd4467, %rd4844, %rd118;
	and.b64  	%rd4468, %rd4467, -4294967296;
	setp.ne.s64 	%p1707, %rd4468, 0;
	@%p1707 bra 	$L__BB6_101;
	cvt.u32.u64 	%r3779, %rd118;
	cvt.u32.u64 	%r3780, %rd4844;
	div.u32 	%r3781, %r3780, %r3779;
	mul.lo.s32 	%r3782, %r3781, %r3779;
	sub.s32 	%r3783, %r3780, %r3782;
	cvt.u64.u32 	%rd4846, %r3781;
	cvt.u64.u32 	%rd4847, %r3783;
	bra.uni 	$L__BB6_102;
$L__BB6_101:
	div.u64 	%rd4846, %rd4844, %rd118;
	mul.lo.s64 	%rd4469, %rd4846, %rd118;
	sub.s64 	%rd4847, %rd4844, %rd4469;
$L__BB6_102:
	cvt.u32.u64 	%r34, %rd4847;
	or.b64  	%rd4470, %rd4846, %rd125;
	and.b64  	%rd4471, %rd4470, -4294967296;
	setp.ne.s64 	%p1708, %rd4471, 0;
	@%p1708 bra 	$L__BB6_104;
	cvt.u32.u64 	%r3784, %rd125;
	cvt.u32.u64 	%r3785, %rd4846;
	div.u32 	%r3786, %r3785, %r3784;
	mul.lo.s32 	%r3787, %r3786, %r3784;
	sub.s32 	%r3788, %r3785, %r3787;
	cvt.u64.u32 	%rd4848, %r3786;
	cvt.u64.u32 	%rd4849, %r3788;
	bra.uni 	$L__BB6_105;
$L__BB6_104:
	div.u64 	%rd4848, %rd4846, %rd125;
	mul.lo.s64 	%rd4472, %rd4848, %rd125;
	sub.s64 	%rd4849, %rd4846, %rd4472;
$L__BB6_105:
	cvt.u32.u64 	%r35, %rd4849;
	or.b64  	%rd4473, %rd4848, %rd132;
	and.b64  	%rd4474, %rd4473, -4294967296;
	setp.ne.s64 	%p1709, %rd4474, 0;
	@%p1709 bra 	$L__BB6_107;
	cvt.u32.u64 	%r3789, %rd132;
	cvt.u32.u64 	%r3790, %rd4848;
	div.u32 	%r3791, %r3790, %r3789;
	mul.lo.s32 	%r3792, %r3791, %r3789;
	sub.s32 	%r3793, %r3790, %r3792;
	cvt.u64.u32 	%rd4850, %r3791;
	cvt.u64.u32 	%rd4851, %r3793;
	bra.uni 	$L__BB6_108;
$L__BB6_107:
	div.u64 	%rd4850, %rd4848, %rd132;
	mul.lo.s64 	%rd4475, %rd4850, %rd132;
	sub.s64 	%rd4851, %rd4848, %rd4475;
$L__BB6_108:
	cvt.u32.u64 	%r36, %rd4851;
	or.b64  	%rd4476, %rd4850, %rd139;
	and.b64  	%rd4477, %rd4476, -4294967296;
	setp.ne.s64 	%p1710, %rd4477, 0;
	@%p1710 bra 	$L__BB6_110;
	cvt.u32.u64 	%r3794, %rd139;
	cvt.u32.u64 	%r3795, %rd4850;
	div.u32 	%r3796, %r3795, %r3794;
	mul.lo.s32 	%r3797, %r3796, %r3794;
	sub.s32 	%r3798, %r3795, %r3797;
	cvt.u64.u32 	%rd4852, %r3796;
	cvt.u64.u32 	%rd4853, %r3798;
	bra.uni 	$L__BB6_111;
$L__BB6_110:
	div.u64 	%rd4852, %rd4850, %rd139;
	mul.lo.s64 	%rd4478, %rd4852, %rd139;
	sub.s64 	%rd4853, %rd4850, %rd4478;
$L__BB6_111:
	cvt.u32.u64 	%r37, %rd4853;
	ld.const.s32 	%rd204, [c_grid+160];
	or.b64  	%rd4479, %rd4852, %rd204;
	and.b64  	%rd4480, %rd4479, -4294967296;
	setp.ne.s64 	%p1711, %rd4480, 0;
	@%p1711 bra 	$L__BB6_113;
	cvt.u32.u64 	%r3799, %rd204;
	cvt.u32.u64 	%r3800, %rd4852;
	rem.u32 	%r3801, %r3800, %r3799;
	cvt.u64.u32 	%rd4854, %r3801;
	bra.uni 	$L__BB6_114;
$L__BB6_113:
	rem.u64 	%rd4854, %rd4852, %rd204;
$L__BB6_114:
	cvt.u32.u64 	%r3803, %rd4854;
	cvt.rn.f64.s32 	%fd9891, %r3803;
	ld.const.f64 	%fd9892, [c_grid+80];
	ld.const.f64 	%fd9893, [c_grid];
	fma.rn.f64 	%fd21, %fd9892, %fd9891, %fd9893;
	cvt.rn.f64.s32 	%fd9894, %r37;
	ld.const.f64 	%fd9895, [c_grid+88];
	ld.const.f64 	%fd9896, [c_grid+8];
	fma.rn.f64 	%fd22, %fd9895, %fd9894, %fd9896;
	cvt.rn.f64.s32 	%fd9897, %r36;
	ld.const.f64 	%fd9898, [c_grid+96];
	ld.const.f64 	%fd9899, [c_grid+16];
	fma.rn.f64 	%fd23, %fd9898, %fd9897, %fd9899;
	cvt.rn.f64.s32 	%fd9900, %r35;
	ld.const.f64 	%fd9901, [c_grid+104];
	ld.const.f64 	%fd9902, [c_grid+24];
	fma.rn.f64 	%fd24, %fd9901, %fd9900, %fd9902;
	cvt.rn.f64.s32 	%fd9903, %r34;
	ld.const.f64 	%fd9904, [c_grid+112];
	ld.const.f64 	%fd9905, [c_grid+32];
	fma.rn.f64 	%fd25, %fd9904, %fd9903, %fd9905;
	cvt.rn.f64.s32 	%fd9906, %r33;
	ld.const.f64 	%fd9907, [c_grid+120];
	ld.const.f64 	%fd9908, [c_grid+40];
	fma.rn.f64 	%fd26, %fd9907, %fd9906, %fd9908;
	cvt.rn.f64.s32 	%fd9909, %r32;
	ld.const.f64 	%fd9910, [c_grid+128];
	ld.const.f64 	%fd9911, [c_grid+48];
	fma.rn.f64 	%fd27, %fd9910, %fd9909, %fd9911;
	cvt.rn.f64.s32 	%fd9912, %r31;
	ld.const.f64 	%fd9913, [c_grid+136];
	ld.const.f64 	%fd9914, [c_grid+56];
	fma.rn.f64 	%fd28, %fd9913, %fd9912, %fd9914;
	cvt.rn.f64.s32 	%fd9915, %r30;
	ld.const.f64 	%fd9916, [c_grid+144];
	ld.const.f64 	%fd9917, [c_grid+64];
	fma.rn.f64 	%fd29, %fd9916, %fd9915, %fd9917;
	cvt.rn.f64.s32 	%fd9918, %r29;
	ld.const.f64 	%fd9919, [c_grid+152];
	ld.const.f64 	%fd9920, [c_grid+72];
	fma.rn.f64 	%fd30, %fd9919, %fd9918, %fd9920;
	ld.const.f64 	%fd9921, [c_cons];
	fma.rn.f64 	%fd9922, %fd9921, %fd21, 0d0000000000000000;
	ld.const.f64 	%fd9923, [c_cons+8];
	fma.rn.f64 	%fd9924, %fd9923, %fd22, %fd9922;
	ld.const.f64 	%fd9925, [c_cons+16];
	fma.rn.f64 	%fd9926, %fd9925, %fd23, %fd9924;
	ld.const.f64 	%fd9927, [c_cons+24];
	fma.rn.f64 	%fd9928, %fd9927, %fd24, %fd9926;
	ld.const.f64 	%fd9929, [c_cons+32];
	fma.rn.f64 	%fd9930, %fd9929, %fd25, %fd9928;
	ld.const.f64 	%fd9931, [c_cons+40];
	fma.rn.f64 	%fd9932, %fd9931, %fd26, %fd9930;
	ld.const.f64 	%fd9933, [c_cons+48];
	fma.rn.f64 	%fd9934, %fd9933, %fd27, %fd9932;
	ld.const.f64 	%fd9935, [c_cons+56];
	fma.rn.f64 	%fd9936, %fd9935, %fd28, %fd9934;
	ld.const.f64 	%fd9937, [c_cons+64];
	fma.rn.f64 	%fd9938, %fd9937, %fd29, %fd9936;
	ld.const.f64 	%fd9939, [c_cons+72];
	fma.rn.f64 	%fd9940, %fd9939, %fd30, %fd9938;
	ld.const.f64 	%fd9941, [c_cons+800];
	sub.f64 	%fd9942, %fd9940, %fd9941;
	abs.f64 	%fd9943, %fd9942;
	ld.const.f64 	%fd9944, [c_cons+880];
	setp.gt.f64 	%p1713, %fd9943, %fd9944;
	mov.b32 	%r4408, 0;
	mov.pred 	%p2019, -1;
	@%p1713 bra 	$L__BB6_125;
	ld.const.f64 	%fd9945, [c_cons+80];
	fma.rn.f64 	%fd9946, %fd9945, %fd21, 0d0000000000000000;
	ld.const.f64 	%fd9947, [c_cons+88];
	fma.rn.f64 	%fd9948, %fd9947, %fd22, %fd9946;
	ld.const.f64 	%fd9949, [c_cons+96];
	fma.rn.f64 	%fd9950, %fd9949, %fd23, %fd9948;
	ld.const.f64 	%fd9951, [c_cons+104];
	fma.rn.f64 	%fd9952, %fd9951, %fd24, %fd9950;
	ld.const.f64 	%fd9953, [c_cons+112];
	fma.rn.f64 	%fd9954, %fd9953, %fd25, %fd9952;
	ld.const.f64 	%fd9955, [c_cons+120];
	fma.rn.f64 	%fd9956, %fd9955, %fd26, %fd9954;
	ld.const.f64 	%fd9957, [c_cons+128];
	fma.rn.f64 	%fd9958, %fd9957, %fd27, %fd9956;
	ld.const.f64 	%fd9959, [c_cons+136];
	fma.rn.f64 	%fd9960, %fd9959, %fd28, %fd9958;
	ld.const.f64 	%fd9961, [c_cons+144];
	fma.rn.f64 	%fd9962, %fd9961, %fd29, %fd9960;
	ld.const.f64 	%fd9963, [c_cons+152];
	fma.rn.f64 	%fd9964, %fd9963, %fd30, %fd9962;
	ld.const.f64 	%fd9965, [c_cons+808];
	sub.f64 	%fd9966, %fd9964, %fd9965;
	abs.f64 	%fd9967, %fd9966;
	ld.const.f64 	%fd9968, [c_cons+888];
	setp.gt.f64 	%p1715, %fd9967, %fd9968;
	@%p1715 bra 	$L__BB6_125;
	ld.const.f64 	%fd9969, [c_cons+160];
	fma.rn.f64 	%fd9970, %fd9969, %fd21, 0d0000000000000000;
	ld.const.f64 	%fd9971, [c_cons+168];
	fma.rn.f64 	%fd9972, %fd9971, %fd22, %fd9970;
	ld.const.f64 	%fd9973, [c_cons+176];
	fma.rn.f64 	%fd9974, %fd9973, %fd23, %fd9972;
	ld.const.f64 	%fd9975, [c_cons+184];
	fma.rn.f64 	%fd9976, %fd9975, %fd24, %fd9974;
	ld.const.f64 	%fd9977, [c_cons+192];
	fma.rn.f64 	%fd9978, %fd9977, %fd25, %fd9976;
	ld.const.f64 	%fd9979, [c_cons+200];
	fma.rn.f64 	%fd9980, %fd9979, %fd26, %fd9978;
	ld.const.f64 	%fd9981, [c_cons+208];
	fma.rn.f64 	%fd9982, %fd9981, %fd27, %fd9980;
	ld.const.f64 	%fd9983, [c_cons+216];
	fma.rn.f64 	%fd9984, %fd9983, %fd28, %fd9982;
	ld.const.f64 	%fd9985, [c_cons+224];
	fma.rn.f64 	%fd9986, %fd9985, %fd29, %fd9984;
	ld.const.f64 	%fd9987, [c_cons+232];
	fma.rn.f64 	%fd9988, %fd9987, %fd30, %fd9986;
	ld.const.f64 	%fd9989, [c_cons+816];
	sub.f64 	%fd9990, %fd9988, %fd9989;
	abs.f64 	%fd9991, %fd9990;
	ld.const.f64 	%fd9992, [c_cons+896];
	setp.gt.f64 	%p1717, %fd9991, %fd9992;
	@%p1717 bra 	$L__BB6_125;
	ld.const.f64 	%fd9993, [c_cons+240];
	fma.rn.f64 	%fd9994, %fd9993, %fd21, 0d0000000000000000;
	ld.const.f64 	%fd9995, [c_cons+248];
	fma.rn.f64 	%fd9996, %fd9995, %fd22, %fd9994;
	ld.const.f64 	%fd9997, [c_cons+256];
	fma.rn.f64 	%fd9998, %fd9997, %fd23, %fd9996;
	ld.const.f64 	%fd9999, [c_cons+264];
	fma.rn.f64 	%fd10000, %fd9999, %fd24, %fd9998;
	ld.const.f64 	%fd10001, [c_cons+272];
	fma.rn.f64 	%fd10002, %fd10001, %fd25, %fd10000;
	ld.const.f64 	%fd10003, [c_cons+280];
	fma.rn.f64 	%fd10004, %fd10003, %fd26, %fd10002;
	ld.const.f64 	%fd10005, [c_cons+288];
	fma.rn.f64 	%fd10006, %fd10005, %fd27, %fd10004;
	ld.const.f64 	%fd10007, [c_cons+296];
	fma.rn.f64 	%fd10008, %fd10007, %fd28, %fd10006;
	ld.const.f64 	%fd10009, [c_cons+304];
	fma.rn.f64 	%fd10010, %fd10009, %fd29, %fd10008;
	ld.const.f64 	%fd10011, [c_cons+312];
	fma.rn.f64 	%fd10012, %fd10011, %fd30, %fd10010;
	ld.const.f64 	%fd10013, [c_cons+824];
	sub.f64 	%fd10014, %fd10012, %fd10013;
	abs.f64 	%fd10015, %fd10014;
	ld.const.f64 	%fd10016, [c_cons+904];
	setp.gt.f64 	%p1719, %fd10015, %fd10016;
	@%p1719 bra 	$L__BB6_125;
	ld.const.f64 	%fd10017, [c_cons+320];
	fma.rn.f64 	%fd10018, %fd10017, %fd21, 0d0000000000000000;
	ld.const.f64 	%fd10019, [c_cons+328];
	fma.rn.f64 	%fd10020, %fd10019, %fd22, %fd10018;
	ld.const.f64 	%fd10021, [c_cons+336];
	fma.rn.f64 	%fd10022, %fd10021, %fd23, %fd10020;
	ld.const.f64 	%fd10023, [c_cons+344];
	fma.rn.f64 	%fd10024, %fd10023, %fd24, %fd10022;
	ld.const.f64 	%fd10025, [c_cons+352];
	fma.rn.f64 	%fd10026, %fd10025, %fd25, %fd10024;
	ld.const.f64 	%fd10027, [c_cons+360];
	fma.rn.f64 	%fd10028, %fd10027, %fd26, %fd10026;
	ld.const.f64 	%fd10029, [c_cons+368];
	fma.rn.f64 	%fd10030, %fd10029, %fd27, %fd10028;
	ld.const.f64 	%fd10031, [c_cons+376];
	fma.rn.f64 	%fd10032, %fd10031, %fd28, %fd10030;
	ld.const.f64 	%fd10033, [c_cons+384];
	fma.rn.f64 	%fd10034, %fd10033, %fd29, %fd10032;
	ld.const.f64 	%fd10035, [c_cons+392];
	fma.rn.f64 	%fd10036, %fd10035, %fd30, %fd10034;
	ld.const.f64 	%fd10037, [c_cons+832];
	sub.f64 	%fd10038, %fd10036, %fd10037;
	abs.f64 	%fd10039, %fd10038;
	ld.const.f64 	%fd10040, [c_cons+912];
	setp.gt.f64 	%p1721, %fd10039, %fd10040;
	@%p1721 bra 	$L__BB6_125;
	ld.const.f64 	%fd10041, [c_cons+400];
	fma.rn.f64 	%fd10042, %fd10041, %fd21, 0d0000000000000000;
	ld.const.f64 	%fd10043, [c_cons+408];
	fma.rn.f64 	%fd10044, %fd10043, %fd22, %fd10042;
	ld.const.f64 	%fd10045, [c_cons+416];
	fma.rn.f64 	%fd10046, %fd10045, %fd23, %fd10044;
	ld.const.f64 	%fd10047, [c_cons+424];
	fma.rn.f64 	%fd10048, %fd10047, %fd24, %fd10046;
	ld.const.f64 	%fd10049, [c_cons+432];
	fma.rn.f64 	%fd10050, %fd10049, %fd25, %fd10048;
	ld.const.f64 	%fd10051, [c_cons+440];
	fma.rn.f64 	%fd10052, %fd10051, %fd26, %fd10050;
	ld.const.f64 	%fd10053, [c_cons+448];
	fma.rn.f64 	%fd10054, %fd10053, %fd27, %fd10052;
	ld.const.f64 	%fd10055, [c_cons+456];
	fma.rn.f64 	%fd10056, %fd10055, %fd28, %fd10054;
	ld.const.f64 	%fd10057, [c_cons+464];
	fma.rn.f64 	%fd10058, %fd10057, %fd29, %fd10056;
	ld.const.f64 	%fd10059, [c_cons+472];
	fma.rn.f64 	%fd10060, %fd10059, %fd30, %fd10058;
	ld.const.f64 	%fd10061, [c_cons+840];
	sub.f64 	%fd10062, %fd10060, %fd10061;
	abs.f64 	%fd10063, %fd10062;
	ld.const.f64 	%fd10064, [c_cons+920];
	setp.gt.f64 	%p1723, %fd10063, %fd10064;
	@%p1723 bra 	$L__BB6_125;
	ld.const.f64 	%fd10065, [c_cons+480];
	fma.rn.f64 	%fd10066, %fd10065, %fd21, 0d0000000000000000;
	ld.const.f64 	%fd10067, [c_cons+488];
	fma.rn.f64 	%fd10068, %fd10067, %fd22, %fd10066;
	ld.const.f64 	%fd10069, [c_cons+496];
	fma.rn.f64 	%fd10070, %fd10069, %fd23, %fd10068;
	ld.const.f64 	%fd10071, [c_cons+504];
	fma.rn.f64 	%fd10072, %fd10071, %fd24, %fd10070;
	ld.const.f64 	%fd10073, [c_cons+512];
	fma.rn.f64 	%fd10074, %fd10073, %fd25, %fd10072;
	ld.const.f64 	%fd10075, [c_cons+520];
	fma.rn.f64 	%fd10076, %fd10075, %fd26, %fd10074;
	ld.const.f64 	%fd10077, [c_cons+528];
	fma.rn.f64 	%fd10078, %fd10077, %fd27, %fd10076;
	ld.const.f64 	%fd10079, [c_cons+536];
	fma.rn.f64 	%fd10080, %fd10079, %fd28, %fd10078;
	ld.const.f64 	%fd10081, [c_cons+544];
	fma.rn.f64 	%fd10082, %fd10081, %fd29, %fd10080;
	ld.const.f64 	%fd10083, [c_cons+552];
	fma.rn.f64 	%fd10084, %fd10083, %fd30, %fd10082;
	ld.const.f64 	%fd10085, [c_cons+848];
	sub.f64 	%fd10086, %fd10084, %fd10085;
	abs.f64 	%fd10087, %fd10086;
	ld.const.f64 	%fd10088, [c_cons+928];
	setp.gt.f64 	%p1725, %fd10087, %fd10088;
	@%p1725 bra 	$L__BB6_125;
	ld.const.f64 	%fd10089, [c_cons+560];
	fma.rn.f64 	%fd10090, %fd10089, %fd21, 0d0000000000000000;
	ld.const.f64 	%fd10091, [c_cons+568];
	fma.rn.f64 	%fd10092, %fd10091, %fd22, %fd10090;
	ld.const.f64 	%fd10093, [c_cons+576];
	fma.rn.f64 	%fd10094, %fd10093, %fd23, %fd10092;
	ld.const.f64 	%fd10095, [c_cons+584];
	fma.rn.f64 	%fd10096, %fd10095, %fd24, %fd10094;
	ld.const.f64 	%fd10097, [c_cons+592];
	fma.rn.f64 	%fd10098, %fd10097, %fd25, %fd10096;
	ld.const.f64 	%fd10099, [c_cons+600];
	fma.rn.f64 	%fd10100, %fd10099, %fd26, %fd10098;
	ld.const.f64 	%fd10101, [c_cons+608];
	fma.rn.f64 	%fd10102, %fd10101, %fd27, %fd10100;
	ld.const.f64 	%fd10103, [c_cons+616];
	fma.rn.f64 	%fd10104, %fd10103, %fd28, %fd10102;
	ld.const.f64 	%fd10105, [c_cons+624];
	fma.rn.f64 	%fd10106, %fd10105, %fd29, %fd10104;
	ld.const.f64 	%fd10107, [c_cons+632];
	fma.rn.f64 	%fd10108, %fd10107, %fd30, %fd10106;
	ld.const.f64 	%fd10109, [c_cons+856];
	sub.f64 	%fd10110, %fd10108, %fd10109;
	abs.f64 	%fd10111, %fd10110;
	ld.const.f64 	%fd10112, [c_cons+936];
	setp.gt.f64 	%p1727, %fd10111, %fd10112;
	@%p1727 bra 	$L__BB6_125;
	ld.const.f64 	%fd10113, [c_cons+640];
	fma.rn.f64 	%fd10114, %fd10113, %fd21, 0d0000000000000000;
	ld.const.f64 	%fd10115, [c_cons+648];
	fma.rn.f64 	%fd10116, %fd10115, %fd22, %fd10114;
	ld.const.f64 	%fd10117, [c_cons+656];
	fma.rn.f64 	%fd10118, %fd10117, %fd23, %fd10116;
	ld.const.f64 	%fd10119, [c_cons+664];
	fma.rn.f64 	%fd10120, %fd10119, %fd24, %fd10118;
	ld.const.f64 	%fd10121, [c_cons+672];
	fma.rn.f64 	%fd10122, %fd10121, %fd25, %fd10120;
	ld.const.f64 	%fd10123, [c_cons+680];
	fma.rn.f64 	%fd10124, %fd10123, %fd26, %fd10122;
	ld.const.f64 	%fd10125, [c_cons+688];
	fma.rn.f64 	%fd10126, %fd10125, %fd27, %fd10124;
	ld.const.f64 	%fd10127, [c_cons+696];
	fma.rn.f64 	%fd10128, %fd10127, %fd28, %fd10126;
	ld.const.f64 	%fd10129, [c_cons+704];
	fma.rn.f64 	%fd10130, %fd10129, %fd29, %fd10128;
	ld.const.f64 	%fd10131, [c_cons+712];
	fma.rn.f64 	%fd10132, %fd10131, %fd30, %fd10130;
	ld.const.f64 	%fd10133, [c_cons+864];
	sub.f64 	%fd10134, %fd10132, %fd10133;
	abs.f64 	%fd10135, %fd10134;
	ld.const.f64 	%fd10136, [c_cons+944];
	setp.gt.f64 	%p1729, %fd10135, %fd10136;
	@%p1729 bra 	$L__BB6_125;
	ld.const.f64 	%fd10137, [c_cons+720];
	fma.rn.f64 	%fd10138, %fd10137, %fd21, 0d0000000000000000;
	ld.const.f64 	%fd10139, [c_cons+728];
	fma.rn.f64 	%fd10140, %fd10139, %fd22, %fd10138;
	ld.const.f64 	%fd10141, [c_cons+736];
	fma.rn.f64 	%fd10142, %fd10141, %fd23, %fd10140;
	ld.const.f64 	%fd10143, [c_cons+744];
	fma.rn.f64 	%fd10144, %fd10143, %fd24, %fd10142;
	ld.const.f64 	%fd10145, [c_cons+752];
	fma.rn.f64 	%fd10146, %fd10145, %fd25, %fd10144;
	ld.const.f64 	%fd10147, [c_cons+760];
	fma.rn.f64 	%fd10148, %fd10147, %fd26, %fd10146;
	ld.const.f64 	%fd10149, [c_cons+768];
	fma.rn.f64 	%fd10150, %fd10149, %fd27, %fd10148;
	ld.const.f64 	%fd10151, [c_cons+776];
	fma.rn.f64 	%fd10152, %fd10151, %fd28, %fd10150;
	ld.const.f64 	%fd10153, [c_cons+784];
	fma.rn.f64 	%fd10154, %fd10153, %fd29, %fd10152;
	ld.const.f64 	%fd10155, [c_cons+792];
	fma.rn.f64 	%fd10156, %fd10155, %fd30, %fd10154;
	ld.const.f64 	%fd10157, [c_cons+872];
	sub.f64 	%fd10158, %fd10156, %fd10157;
	abs.f64 	%fd10159, %fd10158;
	ld.const.f64 	%fd10160, [c_cons+952];
	setp.gt.f64 	%p1731, %fd10159, %fd10160;
	@%p1731 bra 	$L__BB6_125;
	mov.b32 	%r4408, 1;
	mov.pred 	%p2019, 0;
$L__BB6_125:
	or.b64  	%rd4481, %rd8, %rd83;
	and.b64  	%rd4482, %rd4481, -4294967296;
	setp.ne.s64 	%p1733, %rd4482, 0;
	@%p1733 bra 	$L__BB6_127;
	cvt.u32.u64 	%r3814, %rd83;
	cvt.u32.u64 	%r3815, %rd8;
	div.u32 	%r3816, %r3815, %r3814;
	mul.lo.s32 	%r3817, %r3816, %r3814;
	sub.s32 	%r3818, %r3815, %r3817;
	cvt.u64.u32 	%rd4855, %r3816;
	cvt.u64.u32 	%rd4856, %r3818;
	bra.uni 	$L__BB6_128;
$L__BB6_127:
	div.u64 	%rd4855, %rd8, %rd83;
	mul.lo.s64 	%rd4483, %rd4855, %rd83;
	sub.s64 	%rd4856, %rd8, %rd4483;
$L__BB6_128:
	cvt.u32.u64 	%r39, %rd4856;
	or.b64  	%rd4484, %rd4855, %rd90;
	and.b64  	%rd4485, %rd4484, -4294967296;
	setp.ne.s64 	%p1734, %rd4485, 0;
	@%p1734 bra 	$L__BB6_130;
	cvt.u32.u64 	%r3819, %rd90;
	cvt.u32.u64 	%r3820, %rd4855;
	div.u32 	%r3821, %r3820, %r3819;
	mul.lo.s32 	%r3822, %r3821, %r3819;
	sub.s32 	%r3823, %r3820, %r3822;
	cvt.u64.u32 	%rd4857, %r3821;
	cvt.u64.u32 	%rd4858, %r3823;
	bra.uni 	$L__BB6_131;
$L__BB6_130:
	div.u64 	%rd4857, %rd4855, %rd90;
	mul.lo.s64 	%rd4486, %rd4857, %rd90;
	sub.s64 	%rd4858, %rd4855, %rd4486;
$L__BB6_131:
	cvt.u32.u64 	%r40, %rd4858;
	or.b64  	%rd4487, %rd4857, %rd97;
	and.b64  	%rd4488, %rd4487, -4294967296;
	setp.ne.s64 	%p1735, %rd4488, 0;
	@%p1735 bra 	$L__BB6_133;
	cvt.u32.u64 	%r3824, %rd97;
	cvt.u32.u64 	%r3825, %rd4857;
	div.u32 	%r3826, %r3825, %r3824;
	mul.lo.s32 	%r3827, %r3826, %r3824;
	sub.s32 	%r3828, %r3825, %r3827;
	cvt.u64.u32 	%rd4859, %r3826;
	cvt.u64.u32 	%rd4860, %r3828;
	bra.uni 	$L__BB6_134;
$L__BB6_133:
	div.u64 	%rd4859, %rd4857, %rd97;
	mul.lo.s64 	%rd4489, %rd4859, %rd97;
	sub.s64 	%rd4860, %rd4857, %rd4489;
$L__BB6_134:
	cvt.u32.u64 	%r41, %rd4860;
	or.b64  	%rd4490, %rd4859, %rd104;
	and.b64  	%rd4491, %rd4490, -4294967296;
	setp.ne.s64 	%p1736, %rd4491, 0;
	@%p1736 bra 	$L__BB6_136;
	cvt.u32.u64 	%r3829, %rd104;
	cvt.u32.u64 	%r3830, %rd4859;
	div.u32 	%r3831, %r3830, %r3829;
	mul.lo.s32 	%r3832, %r3831, %r3829;
	sub.s32 	%r3833, %r3830, %r3832;
	cvt.u64.u32 	%rd4861, %r3831;
	cvt.u64.u32 	%rd4862, %r3833;
	bra.uni 	$L__BB6_137;
$L__BB6_136:
	div.u64 	%rd4861, %rd4859, %rd104;
	mul.lo.s64 	%rd4492, %rd4861, %rd104;
	sub.s64 	%rd4862, %rd4859, %rd4492;
$L__BB6_137:
	cvt.u32.u64 	%r42, %rd4862;
	or.b64  	%rd4493, %rd4861, %rd111;
	and.b64  	%rd4494, %rd4493, -4294967296;
	setp.ne.s64 	%p1737, %rd4494, 0;
	@%p1737 bra 	$L__BB6_139;
	cvt.u32.u64 	%r3834, %rd111;
	cvt.u32.u64 	%r3835, %rd4861;
	div.u32 	%r3836, %r3835, %r3834;
	mul.lo.s32 	%r3837, %r3836, %r3834;
	sub.s32 	%r3838, %r3835, %r3837;
	cvt.u64.u32 	%rd4863, %r3836;
	cvt.u64.u32 	%rd4864, %r3838;
	bra.uni 	$L__BB6_140;
$L__BB6_139:
	div.u64 	%rd4863, %rd4861, %rd111;
	mul.lo.s64 	%rd4495, %rd4863, %rd111;
	sub.s64 	%rd4864, %rd4861, %rd4495;
$L__BB6_140:
	cvt.u32.u64 	%r43, %rd4864;
	or.b64  	%rd4496, %rd4863, %rd118;
	and.b64  	%rd4497, %rd4496, -4294967296;
	setp.ne.s64 	%p1738, %rd4497, 0;
	@%p1738 bra 	$L__BB6_142;
	cvt.u32.u64 	%r3839, %rd118;
	cvt.u32.u64 	%r3840, %rd4863;
	div.u32 	%r3841, %r3840, %r3839;
	mul.lo.s32 	%r3842, %r3841, %r3839;
	sub.s32 	%r3843, %r3840, %r3842;
	cvt.u64.u32 	%rd4865, %r3841;
	cvt.u64.u32 	%rd4866, %r3843;
	bra.uni 	$L__BB6_143;
$L__BB6_142:
	div.u64 	%rd4865, %rd4863, %rd118;
	mul.lo.s64 	%rd4498, %rd4865, %rd118;
	sub.s64 	%rd4866, %rd4863, %rd4498;
$L__BB6_143:
	cvt.u32.u64 	%r44, %rd4866;
	or.b64  	%rd4499, %rd4865, %rd125;
	and.b64  	%rd4500, %rd4499, -4294967296;
	setp.ne.s64 	%p1739, %rd4500, 0;
	@%p1739 bra 	$L__BB6_145;
	cvt.u32.u64 	%r3844, %rd125;
	cvt.u32.u64 	%r3845, %rd4865;
	div.u32 	%r3846, %r3845, %r3844;
	mul.lo.s32 	%r3847, %r3846, %r3844;
	sub.s32 	%r3848, %r3845, %r3847;
	cvt.u64.u32 	%rd4867, %r3846;
	cvt.u64.u32 	%rd4868, %r3848;
	bra.uni 	$L__BB6_146;
$L__BB6_145:
	div.u64 	%rd4867, %rd4865, %rd125;
	mul.lo.s64 	%rd4501, %rd4867, %rd125;
	sub.s64 	%rd4868, %rd4865, %rd4501;
$L__BB6_146:
	cvt.u32.u64 	%r45, %rd4868;
	or.b64  	%rd4502, %rd4867, %rd132;
	and.b64  	%rd4503, %rd4502, -4294967296;
	setp.ne.s64 	%p1740, %rd4503, 0;
	@%p1740 bra 	$L__BB6_148;
	cvt.u32.u64 	%r3849, %rd132;
	cvt.u32.u64 	%r3850, %rd4867;
	div.u32 	%r3851, %r3850, %r3849;
	mul.lo.s32 	%r3852, %r3851, %r3849;
	sub.s32 	%r3853, %r3850, %r3852;
	cvt.u64.u32 	%rd4869, %r3851;
	cvt.u64.u32 	%rd4870, %r3853;
	bra.uni 	$L__BB6_149;
$L__BB6_148:
	div.u64 	%rd4869, %rd4867, %rd132;
	mul.lo.s64 	%rd4504, %rd4869, %rd132;
	sub.s64 	%rd4870, %rd4867, %rd4504;
$L__BB6_149:
	cvt.u32.u64 	%r46, %rd4870;
	ld.const.s32 	%rd256, [c_grid+164];
	or.b64  	%rd4505, %rd4869, %rd256;
	and.b64  	%rd4506, %rd4505, -4294967296;
	setp.ne.s64 	%p1741, %rd4506, 0;
	@%p1741 bra 	$L__BB6_151;
	cvt.u32.u64 	%r3854, %rd256;
	cvt.u32.u64 	%r3855, %rd4869;
	div.u32 	%r3856, %r3855, %r3854;
	mul.lo.s32 	%r3857, %r3856, %r3854;
	sub.s32 	%r3858, %r3855, %r3857;
	cvt.u64.u32 	%rd4871, %r3856;
	cvt.u64.u32 	%rd4872, %r3858;
	bra.uni 	$L__BB6_152;
$L__BB6_151:
	div.u64 	%rd4871, %rd4869, %rd256;
	mul.lo.s64 	%rd4507, %rd4871, %rd256;
	sub.s64 	%rd4872, %rd4869, %rd4507;
$L__BB6_152:
	cvt.u32.u64 	%r47, %rd4872;
	ld.const.s32 	%rd263, [c_grid+160];
	or.b64  	%rd4508, %rd4871, %rd263;
	and.b64  	%rd4509, %rd4508, -4294967296;
	setp.ne.s64 	%p1742, %rd4509, 0;
	@%p1742 bra 	$L__BB6_154;
	cvt.u32.u64 	%r3859, %rd263;
	cvt.u32.u64 	%r3860, %rd4871;
	rem.u32 	%r3861, %r3860, %r3859;
	cvt.u64.u32 	%rd4873, %r3861;
	bra.uni 	$L__BB6_155;
$L__BB6_154:
	rem.u64 	%rd4873, %rd4871, %rd263;
$L__BB6_155:
	cvt.u32.u64 	%r3863, %rd4873;
	cvt.rn.f64.s32 	%fd10161, %r3863;
	ld.const.f64 	%fd10162, [c_grid+80];
	ld.const.f64 	%fd10163, [c_grid];
	fma.rn.f64 	%fd31, %fd10162, %fd10161, %fd10163;
	cvt.rn.f64.s32 	%fd10164, %r47;
	ld.const.f64 	%fd10165, [c_grid+88];
	ld.const.f64 	%fd10166, [c_grid+8];
	fma.rn.f64 	%fd32, %fd10165, %fd10164, %fd10166;
	cvt.rn.f64.s32 	%fd10167, %r46;
	ld.const.f64 	%fd10168, [c_grid+96];
	ld.const.f64 	%fd10169, [c_grid+16];
	fma.rn.f64 	%fd33, %fd10168, %fd10167, %fd10169;
	cvt.rn.f64.s32 	%fd10170, %r45;
	ld.const.f64 	%fd10171, [c_grid+104];
	ld.const.f64 	%fd10172, [c_grid+24];
	fma.rn.f64 	%fd34, %fd10171, %fd10170, %fd10172;
	cvt.rn.f64.s32 	%fd10173, %r44;
	ld.const.f64 	%fd10174, [c_grid+112];
	ld.const.f64 	%fd10175, [c_grid+32];
	fma.rn.f64 	%fd35, %fd10174, %fd10173, %fd10175;
	cvt.rn.f64.s32 	%fd10176, %r43;
	ld.const.f64 	%fd10177, [c_grid+120];
	ld.const.f64 	%fd10178, [c_grid+40];
	fma.rn.f64 	%fd36, %fd10177, %fd10176, %fd10178;
	cvt.rn.f64.s32 	%fd10179, %r42;
	ld.const.f64 	%fd10180, [c_grid+128];
	ld.const.f64 	%fd10181, [c_grid+48];
	fma.rn.f64 	%fd37, %fd10180, %fd10179, %fd10181;
	cvt.rn.f64.s32 	%fd10182, %r41;
	ld.const.f64 	%fd10183, [c_grid+136];
	ld.const.f64 	%fd10184, [c_grid+56];
	fma.rn.f64 	%fd38, %fd10183, %fd10182, %fd10184;
	cvt.rn.f64.s32 	%fd10185, %r40;
	ld.const.f64 	%fd10186, [c_grid+144];
	ld.const.f64 	%fd10187, [c_grid+64];
	fma.rn.f64 	%fd39, %fd10186, %fd10185, %fd10187;
	cvt.rn.f64.s32 	%fd10188, %r39;
	ld.const.f64 	%fd10189, [c_grid+152];
	ld.const.f64 	%fd10190, [c_grid+72];
	fma.rn.f64 	%fd40, %fd10189, %fd10188, %fd10190;
	ld.const.f64 	%fd10191, [c_cons];
	fma.rn.f64 	%fd10192, %fd10191, %fd31, 0d0000000000000000;
	ld.const.f64 	%fd10193, [c_cons+8];
	fma.rn.f64 	%fd10194, %fd10193, %fd32, %fd10192;
	ld.const.f64 	%fd10195, [c_cons+16];
	fma.rn.f64 	%fd10196, %fd10195, %fd33, %fd10194;
	ld.const.f64 	%fd10197, [c_cons+24];
	fma.rn.f64 	%fd10198, %fd10197, %fd34, %fd10196;
	ld.const.f64 	%fd10199, [c_cons+32];
	fma.rn.f64 	%fd10200, %fd10199, %fd35, %fd10198;
	ld.const.f64 	%fd10201, [c_cons+40];
	fma.rn.f64 	%fd10202, %fd10201, %fd36, %fd10200;
	ld.const.f64 	%fd10203, [c_cons+48];
	fma.rn.f64 	%fd10204, %fd10203, %fd37, %fd10202;
	ld.const.f64 	%fd10205, [c_cons+56];
	fma.rn.f64 	%fd10206, %fd10205, %fd38, %fd10204;
	ld.const.f64 	%fd10207, [c_cons+64];
	fma.rn.f64 	%fd10208, %fd10207, %fd39, %fd10206;
	ld.const.f64 	%fd10209, [c_cons+72];
	fma.rn.f64 	%fd10210, %fd10209, %fd40, %fd10208;
	ld.const.f64 	%fd10211, [c_cons+800];
	sub.f64 	%fd10212, %fd10210, %fd10211;
	abs.f64 	%fd10213, %fd10212;
	ld.const.f64 	%fd10214, [c_cons+880];
	setp.gt.f64 	%p1744, %fd10213, %fd10214;
	mov.b32 	%r4409, 0;
	mov.pred 	%p2020, -1;
	@%p1744 bra 	$L__BB6_166;
	ld.const.f64 	%fd10215, [c_cons+80];
	fma.rn.f64 	%fd10216, %fd10215, %fd31, 0d0000000000000000;
	ld.const.f64 	%fd10217, [c_cons+88];
	fma.rn.f64 	%fd10218, %fd10217, %fd32, %fd10216;
	ld.const.f64 	%fd10219, [c_cons+96];
	fma.rn.f64 	%fd10220, %fd10219, %fd33, %fd10218;
	ld.const.f64 	%fd10221, [c_cons+104];
	fma.rn.f64 	%fd10222, %fd10221, %fd34, %fd10220;
	ld.const.f64 	%fd10223, [c_cons+112];
	fma.rn.f64 	%fd10224, %fd10223, %fd35, %fd10222;
	ld.const.f64 	%fd10225, [c_cons+120];
	fma.rn.f64 	%fd10226, %fd10225, %fd36, %fd10224;
	ld.const.f64 	%fd10227, [c_cons+128];
	fma.rn.f64 	%fd10228, %fd10227, %fd37, %fd10226;
	ld.const.f64 	%fd10229, [c_cons+136];
	fma.rn.f64 	%fd10230, %fd10229, %fd38, %fd10228;
	ld.const.f64 	%fd10231, [c_cons+144];
	fma.rn.f64 	%fd10232, %fd10231, %fd39, %fd10230;
	ld.const.f64 	%fd10233, [c_cons+152];
	fma.rn.f64 	%fd10234, %fd10233, %fd40, %fd10232;
	ld.const.f64 	%fd10235, [c_cons+808];
	sub.f64 	%fd10236, %fd10234, %fd10235;
	abs.f64 	%fd10237, %fd10236;
	ld.const.f64 	%fd10238, [c_cons+888];
	setp.gt.f64 	%p1746, %fd10237, %fd10238;
	@%p1746 bra 	$L__BB6_166;
	ld.const.f64 	%fd10239, [c_cons+160];
	fma.rn.f64 	%fd10240, %fd10239, %fd31, 0d0000000000000000;
	ld.const.f64 	%fd10241, [c_cons+168];
	fma.rn.f64 	%fd10242, %fd10241, %fd32, %fd10240;
	ld.const.f64 	%fd10243, [c_cons+176];
	fma.rn.f64 	%fd10244, %fd10243, %fd33, %fd10242;
	ld.const.f64 	%fd10245, [c_cons+184];
	fma.rn.f64 	%fd10246, %fd10245, %fd34, %fd10244;
	ld.const.f64 	%fd10247, [c_cons+192];
	fma.rn.f64 	%fd10248, %fd10247, %fd35, %fd10246;
	ld.const.f64 	%fd10249, [c_cons+200];
	fma.rn.f64 	%fd10250, %fd10249, %fd36, %fd10248;
	ld.const.f64 	%fd10251, [c_cons+208];
	fma.rn.f64 	%fd10252, %fd10251, %fd37, %fd10250;
	ld.const.f64 	%fd10253, [c_cons+216];
	fma.rn.f64 	%fd10254, %fd10253, %fd38, %fd10252;
	ld.const.f64 	%fd10255, [c_cons+224];
	fma.rn.f64 	%fd10256, %fd10255, %fd39, %fd10254;
	ld.const.f64 	%fd10257, [c_cons+232];
	fma.rn.f64 	%fd10258, %fd10257, %fd40, %fd10256;
	ld.const.f64 	%fd10259, [c_cons+816];
	sub.f64 	%fd10260, %fd10258, %fd10259;
	abs.f64 	%fd10261, %fd10260;
	ld.const.f64 	%fd10262, [c_cons+896];
	setp.gt.f64 	%p1748, %fd10261, %fd10262;
	@%p1748 bra 	$L__BB6_166;
	ld.const.f64 	%fd10263, [c_cons+240];
	fma.rn.f64 	%fd10264, %fd10263, %fd31, 0d0000000000000000;
	ld.const.f64 	%fd10265, [c_cons+248];
	fma.rn.f64 	%fd10266, %fd10265, %fd32, %fd10264;
	ld.const.f64 	%fd10267, [c_cons+256];
	fma.rn.f64 	%fd10268, %fd10267, %fd33, %fd10266;
	ld.const.f64 	%fd10269, [c_cons+264];
	fma.rn.f64 	%fd10270, %fd10269, %fd34, %fd10268;
	ld.const.f64 	%fd10271, [c_cons+272];
	fma.rn.f64 	%fd10272, %fd10271, %fd35, %fd10270;
	ld.const.f64 	%fd10273, [c_cons+280];
	fma.rn.f64 	%fd10274, %fd10273, %fd36, %fd10272;
	ld.const.f64 	%fd10275, [c_cons+288];
	fma.rn.f64 	%fd10276, %fd10275, %fd37, %fd10274;
	ld.const.f64 	%fd10277, [c_cons+296];
	fma.rn.f64 	%fd10278, %fd10277, %fd38, %fd10276;
	ld.const.f64 	%fd10279, [c_cons+304];
	fma.rn.f64 	%fd10280, %fd10279, %fd39, %fd10278;
	ld.const.f64 	%fd10281, [c_cons+312];
	fma.rn.f64 	%fd10282, %fd10281, %fd40, %fd10280;
	ld.const.f64 	%fd10283, [c_cons+824];
	sub.f64 	%fd10284, %fd10282, %fd10283;
	abs.f64 	%fd10285, %fd10284;
	ld.const.f64 	%fd10286, [c_cons+904];
	setp.gt.f64 	%p1750, %fd10285, %fd10286;
	@%p1750 bra 	$L__BB6_166;
	ld.const.f64 	%fd10287, [c_cons+320];
	fma.rn.f64 	%fd10288, %fd10287, %fd31, 0d0000000000000000;
	ld.const.f64 	%fd10289, [c_cons+328];
	fma.rn.f64 	%fd10290, %fd10289, %fd32, %fd10288;
	ld.const.f64 	%fd10291, [c_cons+336];
	fma.rn.f64 	%fd10292, %fd10291, %fd33, %fd10290;
	ld.const.f64 	%fd10293, [c_cons+344];
	fma.rn.f64 	%fd10294, %fd10293, %fd34, %fd10292;
	ld.const.f64 	%fd10295, [c_cons+352];
	fma.rn.f64 	%fd10296, %fd10295, %fd35, %fd10294;
	ld.const.f64 	%fd10297, [c_cons+360];
	fma.rn.f64 	%fd10298, %fd10297, %fd36, %fd10296;
	ld.const.f64 	%fd10299, [c_cons+368];
	fma.rn.f64 	%fd10300, %fd10299, %fd37, %fd10298;
	ld.const.f64 	%fd10301, [c_cons+376];
	fma.rn.f64 	%fd10302, %fd10301, %fd38, %fd10300;
	ld.const.f64 	%fd10303, [c_cons+384];
	fma.rn.f64 	%fd10304, %fd10303, %fd39, %fd10302;
	ld.const.f64 	%fd10305, [c_cons+392];
	fma.rn.f64 	%fd10306, %fd10305, %fd40, %fd10304;
	ld.const.f64 	%fd10307, [c_cons+832];
	sub.f64 	%fd10308, %fd10306, %fd10307;
	abs.f64 	%fd10309, %fd10308;
	ld.const.f64 	%fd10310, [c_cons+912];
	setp.gt.f64 	%p1752, %fd10309, %fd10310;
	@%p1752 bra 	$L__BB6_166;
	ld.const.f64 	%fd10311, [c_cons+400];
	fma.rn.f64 	%fd10312, %fd10311, %fd31, 0d0000000000000000;
	ld.const.f64 	%fd10313, [c_cons+408];
	fma.rn.f64 	%fd10314, %fd10313, %fd32, %fd10312;
	ld.const.f64 	%fd10315, [c_cons+416];
	fma.rn.f64 	%fd10316, %fd10315, %fd33, %fd10314;
	ld.const.f64 	%fd10317, [c_cons+424];
	fma.rn.f64 	%fd10318, %fd10317, %fd34, %fd10316;
	ld.const.f64 	%fd10319, [c_cons+432];
	fma.rn.f64 	%fd10320, %fd10319, %fd35, %fd10318;
	ld.const.f64 	%fd10321, [c_cons+440];
	fma.rn.f64 	%fd10322, %fd10321, %fd36, %fd10320;
	ld.const.f64 	%fd10323, [c_cons+448];
	fma.rn.f64 	%fd10324, %fd10323, %fd37, %fd10322;
	ld.const.f64 	%fd10325, [c_cons+456];
	fma.rn.f64 	%fd10326, %fd10325, %fd38, %fd10324;
	ld.const.f64 	%fd10327, [c_cons+464];
	fma.rn.f64 	%fd10328, %fd10327, %fd39, %fd10326;
	ld.const.f64 	%fd10329, [c_cons+472];
	fma.rn.f64 	%fd10330, %fd10329, %fd40, %fd10328;
	ld.const.f64 	%fd10331, [c_cons+840];
	sub.f64 	%fd10332, %fd10330, %fd10331;
	abs.f64 	%fd10333, %fd10332;
	ld.const.f64 	%fd10334, [c_cons+920];
	setp.gt.f64 	%p1754, %fd10333, %fd10334;
	@%p1754 bra 	$L__BB6_166;
	ld.const.f64 	%fd10335, [c_cons+480];
	fma.rn.f64 	%fd10336, %fd10335, %fd31, 0d0000000000000000;
	ld.const.f64 	%fd10337, [c_cons+488];
	fma.rn.f64 	%fd10338, %fd10337, %fd32, %fd10336;
	ld.const.f64 	%fd10339, [c_cons+496];
	fma.rn.f64 	%fd10340, %fd10339, %fd33, %fd10338;
	ld.const.f64 	%fd10341, [c_cons+504];
	fma.rn.f64 	%fd10342, %fd10341, %fd34, %fd10340;
	ld.const.f64 	%fd10343, [c_cons+512];
	fma.rn.f64 	%fd10344, %fd10343, %fd35, %fd10342;
	ld.const.f64 	%fd10345, [c_cons+520];
	fma.rn.f64 	%fd10346, %fd10345, %fd36, %fd10344;
	ld.const.f64 	%fd10347, [c_cons+528];
	fma.rn.f64 	%fd10348, %fd10347, %fd37, %fd10346;
	ld.const.f64 	%fd10349, [c_cons+536];
	fma.rn.f64 	%fd10350, %fd10349, %fd38, %fd10348;
	ld.const.f64 	%fd10351, [c_cons+544];
	fma.rn.f64 	%fd10352, %fd10351, %fd39, %fd10350;
	ld.const.f64 	%fd10353, [c_cons+552];
	fma.rn.f64 	%fd10354, %fd10353, %fd40, %fd10352;
	ld.const.f64 	%fd10355, [c_cons+848];
	sub.f64 	%fd10356, %fd10354, %fd10355;
	abs.f64 	%fd10357, %fd10356;
	ld.const.f64 	%fd10358, [c_cons+928];
	setp.gt.f64 	%p1756, %fd10357, %fd10358;
	@%p1756 bra 	$L__BB6_166;
	ld.const.f64 	%fd10359, [c_cons+560];
	fma.rn.f64 	%fd10360, %fd10359, %fd31, 0d0000000000000000;
	ld.const.f64 	%fd10361, [c_cons+568];
	fma.rn.f64 	%fd10362, %fd10361, %fd32, %fd10360;
	ld.const.f64 	%fd10363, [c_cons+576];
	fma.rn.f64 	%fd10364, %fd10363, %fd33, %fd10362;
	ld.const.f64 	%fd10365, [c_cons+584];
	fma.rn.f64 	%fd10366, %fd10365, %fd34, %fd10364;
	ld.const.f64 	%fd10367, [c_cons+592];
	fma.rn.f64 	%fd10368, %fd10367, %fd35, %fd10366;
	ld.const.f64 	%fd10369, [c_cons+600];
	fma.rn.f64 	%fd10370, %fd10369, %fd36, %fd10368;
	ld.const.f64 	%fd10371, [c_cons+608];
	fma.rn.f64 	%fd10372, %fd10371, %fd37, %fd10370;
	ld.const.f64 	%fd10373, [c_cons+616];
	fma.rn.f64 	%fd10374, %fd10373, %fd38, %fd10372;
	ld.const.f64 	%fd10375, [c_cons+624];
	fma.rn.f64 	%fd10376, %fd10375, %fd39, %fd10374;
	ld.const.f64 	%fd10377, [c_cons+632];
	fma.rn.f64 	%fd10378, %fd10377, %fd40, %fd10376;
	ld.const.f64 	%fd10379, [c_cons+856];
	sub.f64 	%fd10380, %fd10378, %fd10379;
	abs.f64 	%fd10381, %fd10380;
	ld.const.f64 	%fd10382, [c_cons+936];
	setp.gt.f64 	%p1758, %fd10381, %fd10382;
	@%p1758 bra 	$L__BB6_166;
	ld.const.f64 	%fd10383, [c_cons+640];
	fma.rn.f64 	%fd10384, %fd10383, %fd31, 0d0000000000000000;
	ld.const.f64 	%fd10385, [c_cons+648];
	fma.rn.f64 	%fd10386, %fd10385, %fd32, %fd10384;
	ld.const.f64 	%fd10387, [c_cons+656];
	fma.rn.f64 	%fd10388, %fd10387, %fd33, %fd10386;
	ld.const.f64 	%fd10389, [c_cons+664];
	fma.rn.f64 	%fd10390, %fd10389, %fd34, %fd10388;
	ld.const.f64 	%fd10391, [c_cons+672];
	fma.rn.f64 	%fd10392, %fd10391, %fd35, %fd10390;
	ld.const.f64 	%fd10393, [c_cons+680];
	fma.rn.f64 	%fd10394, %fd10393, %fd36, %fd10392;
	ld.const.f64 	%fd10395, [c_cons+688];
	fma.rn.f64 	%fd10396, %fd10395, %fd37, %fd10394;
	ld.const.f64 	%fd10397, [c_cons+696];
	fma.rn.f64 	%fd10398, %fd10397, %fd38, %fd10396;
	ld.const.f64 	%fd10399, [c_cons+704];
	fma.rn.f64 	%fd10400, %fd10399, %fd39, %fd10398;
	ld.const.f64 	%fd10401, [c_cons+712];
	fma.rn.f64 	%fd10402, %fd10401, %fd40, %fd10400;
	ld.const.f64 	%fd10403, [c_cons+864];
	sub.f64 	%fd10404, %fd10402, %fd10403;
	abs.f64 	%fd10405, %fd10404;
	ld.const.f64 	%fd10406, [c_cons+944];
	setp.gt.f64 	%p1760, %fd10405, %fd10406;
	@%p1760 bra 	$L__BB6_166;
	ld.const.f64 	%fd10407, [c_cons+720];
	fma.rn.f64 	%fd10408, %fd10407, %fd31, 0d0000000000000000;
	ld.const.f64 	%fd10409, [c_cons+728];
	fma.rn.f64 	%fd10410, %fd10409, %fd32, %fd10408;
	ld.const.f64 	%fd10411, [c_cons+736];
	fma.rn.f64 	%fd10412, %fd10411, %fd33, %fd10410;
	ld.const.f64 	%fd10413, [c_cons+744];
	fma.rn.f64 	%fd10414, %fd10413, %fd34, %fd10412;
	ld.const.f64 	%fd10415, [c_cons+752];
	fma.rn.f64 	%fd10416, %fd10415, %fd35, %fd10414;
	ld.const.f64 	%fd10417, [c_cons+760];
	fma.rn.f64 	%fd10418, %fd10417, %fd36, %fd10416;
	ld.const.f64 	%fd10419, [c_cons+768];
	fma.rn.f64 	%fd10420, %fd10419, %fd37, %fd10418;
	ld.const.f64 	%fd10421, [c_cons+776];
	fma.rn.f64 	%fd10422, %fd10421, %fd38, %fd10420;
	ld.const.f64 	%fd10423, [c_cons+784];
	fma.rn.f64 	%fd10424, %fd10423, %fd39, %fd10422;
	ld.const.f64 	%fd10425, [c_cons+792];
	fma.rn.f64 	%fd10426, %fd10425, %fd40, %fd10424;
	ld.const.f64 	%fd10427, [c_cons+872];
	sub.f64 	%fd10428, %fd10426, %fd10427;
	abs.f64 	%fd10429, %fd10428;
	ld.const.f64 	%fd10430, [c_cons+952];
	setp.gt.f64 	%p1762, %fd10429, %fd10430;
	@%p1762 bra 	$L__BB6_166;
	mov.b32 	%r4409, 1;
	mov.pred 	%p2020, 0;
$L__BB6_166:
	or.b64  	%rd4510, %rd9, %rd83;
	and.b64  	%rd4511, %rd4510, -4294967296;
	setp.ne.s64 	%p1764, %rd4511, 0;
	@%p1764 bra 	$L__BB6_168;
	cvt.u32.u64 	%r3874, %rd83;
	cvt.u32.u64 	%r3875, %rd9;
	div.u32 	%r3876, %r3875, %r3874;
	mul.lo.s32 	%r3877, %r3876, %r3874;
	sub.s32 	%r3878, %r3875, %r3877;
	cvt.u64.u32 	%rd4874, %r3876;
	cvt.u64.u32 	%rd4875, %r3878;
	bra.uni 	$L__BB6_169;
$L__BB6_168:
	div.u64 	%rd4874, %rd9, %rd83;
	mul.lo.s64 	%rd4512, %rd4874, %rd83;
	sub.s64 	%rd4875, %rd9, %rd4512;
$L__BB6_169:
	cvt.u32.u64 	%r49, %rd4875;
	or.b64  	%rd4513, %rd4874, %rd90;
	and.b64  	%rd4514, %rd4513, -4294967296;
	setp.ne.s64 	%p1765, %rd4514, 0;
	@%p1765 bra 	$L__BB6_171;
	cvt.u32.u64 	%r3879, %rd90;
	cvt.u32.u64 	%r3880, %rd4874;
	div.u32 	%r3881, %r3880, %r3879;
	mul.lo.s32 	%r3882, %r3881, %r3879;
	sub.s32 	%r3883, %r3880, %r3882;
	cvt.u64.u32 	%rd4876, %r3881;
	cvt.u64.u32 	%rd4877, %r3883;
	bra.uni 	$L__BB6_172;
$L__BB6_171:
	div.u64 	%rd4876, %rd4874, %rd90;
	mul.lo.s64 	%rd4515, %rd4876, %rd90;
	sub.s64 	%rd4877, %rd4874, %rd4515;
$L__BB6_172:
	cvt.u32.u64 	%r50, %rd4877;
	or.b64  	%rd4516, %rd4876, %rd97;
	and.b64  	%rd4517, %rd4516, -4294967296;
	setp.ne.s64 	%p1766, %rd4517, 0;
	@%p1766 bra 	$L__BB6_174;
	cvt.u32.u64 	%r3884, %rd97;
	cvt.u32.u64 	%r3885, %rd4876;
	div.u32 	%r3886, %r3885, %r3884;
	mul.lo.s32 	%r3887, %r3886, %r3884;
	sub.s32 	%r3888, %r3885, %r3887;
	cvt.u64.u32 	%rd4878, %r3886;
	cvt.u64.u32 	%rd4879, %r3888;
	bra.uni 	$L__BB6_175;
$L__BB6_174:
	div.u64 	%rd4878, %rd4876, %rd97;
	mul.lo.s64 	%rd4518, %rd4878, %rd97;
	sub.s64 	%rd4879, %rd4876, %rd4518;
$L__BB6_175:
	cvt.u32.u64 	%r51, %rd4879;
	or.b64  	%rd4519, %rd4878, %rd104;
	and.b64  	%rd4520, %rd4519, -4294967296;
	setp.ne.s64 	%p1767, %rd4520, 0;
	@%p1767 bra 	$L__BB6_177;
	cvt.u32.u64 	%r3889, %rd104;
	cvt.u32.u64 	%r3890, %rd4878;
	div.u32 	%r3891, %r3890, %r3889;
	mul.lo.s32 	%r3892, %r3891, %r3889;
	sub.s32 	%r3893, %r3890, %r3892;
	cvt.u64.u32 	%rd4880, %r3891;
	cvt.u64.u32 	%rd4881, %r3893;
	bra.uni 	$L__BB6_178;
$L__BB6_177:
	div.u64 	%rd4880, %rd4878, %rd104;
	mul.lo.s64 	%rd4521, %rd4880, %rd104;
	sub.s64 	%rd4881, %rd4878, %rd4521;
$L__BB6_178:
	cvt.u32.u64 	%r52, %rd4881;
	or.b64  	%rd4522, %rd4880, %rd111;
	and.b64  	%rd4523, %rd4522, -4294967296;
	setp.ne.s64 	%p1768, %rd4523, 0;
	@%p1768 bra 	$L__BB6_180;
	cvt.u32.u64 	%r3894, %rd111;
	cvt.u32.u64 	%r3895, %rd4880;
	div.u32 	%r3896, %r3895, %r3894;
	mul.lo.s32 	%r3897, %r3896, %r3894;
	sub.s32 	%r3898, %r3895, %r3897;
	cvt.u64.u32 	%rd4882, %r3896;
	cvt.u64.u32 	%rd4883, %r3898;
	bra.uni 	$L__BB6_181;
$L__BB6_180:
	div.u64 	%rd4882, %rd4880, %rd111;
	mul.lo.s64 	%rd4524, %rd4882, %rd111;
	sub.s64 	%rd4883, %rd4880, %rd4524;
$L__BB6_181:
	cvt.u32.u64 	%r53, %rd4883;
	or.b64  	%rd4525, %rd4882, %rd118;
	and.b64  	%rd4526, %rd4525, -4294967296;
	setp.ne.s64 	%p1769, %rd4526, 0;
	@%p1769 bra 	$L__BB6_183;
	cvt.u32.u64 	%r3899, %rd118;
	cvt.u32.u64 	%r3900, %rd4882;
	div.u32 	%r3901, %r3900, %r3899;
	mul.lo.s32 	%r3902, %r3901, %r3899;
	sub.s32 	%r3903, %r3900, %r3902;
	cvt.u64.u32 	%rd4884, %r3901;
	cvt.u64.u32 	%rd4885, %r3903;
	bra.uni 	$L__BB6_184;
$L__BB6_183:
	div.u64 	%rd4884, %rd4882, %rd118;
	mul.lo.s64 	%rd4527, %rd4884, %rd118;
	sub.s64 	%rd4885, %rd4882, %rd4527;
$L__BB6_184:
	cvt.u32.u64 	%r54, %rd4885;
	or.b64  	%rd4528, %rd4884, %rd125;
	and.b64  	%rd4529, %rd4528, -4294967296;
	setp.ne.s64 	%p1770, %rd4529, 0;
	@%p1770 bra 	$L__BB6_186;
	cvt.u32.u64 	%r3904, %rd125;
	cvt.u32.u64 	%r3905, %rd4884;
	div.u32 	%r3906, %r3905, %r3904;
	mul.lo.s32 	%r3907, %r3906, %r3904;
	sub.s32 	%r3908, %r3905, %r3907;
	cvt.u64.u32 	%rd4886, %r3906;
	cvt.u64.u32 	%rd4887, %r3908;
	bra.uni 	$L__BB6_187;
$L__BB6_186:
	div.u64 	%rd4886, %rd4884, %rd125;
	mul.lo.s64 	%rd4530, %rd4886, %rd125;
	sub.s64 	%rd4887, %rd4884, %rd4530;
$L__BB6_187:
	cvt.u32.u64 	%r55, %rd4887;
	or.b64  	%rd4531, %rd4886, %rd132;
	and.b64  	%rd4532, %rd4531, -4294967296;
	setp.ne.s64 	%p1771, %rd4532, 0;
	@%p1771 bra 	$L__BB6_189;
	cvt.u32.u64 	%r3909, %rd132;
	cvt.u32.u64 	%r3910, %rd4886;
	div.u32 	%r3911, %r3910, %r3909;
	mul.lo.s32 	%r3912, %r3911, %r3909;
	sub.s32 	%r3913, %r3910, %r3912;
	cvt.u64.u32 	%rd4888, %r3911;
	cvt.u64.u32 	%rd4889, %r3913;
	bra.uni 	$L__BB6_190;
$L__BB6_189:
	div.u64 	%rd4888, %rd4886, %rd132;
	mul.lo.s64 	%rd4533, %rd4888, %rd132;
	sub.s64 	%rd4889, %rd4886, %rd4533;
$L__BB6_190:
	cvt.u32.u64 	%r56, %rd4889;
	ld.const.s32 	%rd315, [c_grid+164];
	or.b64  	%rd4534, %rd4888, %rd315;
	and.b64  	%rd4535, %rd4534, -4294967296;
	setp.ne.s64 	%p1772, %rd4535, 0;
	@%p1772 bra 	$L__BB6_192;
	cvt.u32.u64 	%r3914, %rd315;
	cvt.u32.u64 	%r3915, %rd4888;
	div.u32 	%r3916, %r3915, %r3914;
	mul.lo.s32 	%r3917, %r3916, %r3914;
	sub.s32 	%r3918, %r3915, %r3917;
	cvt.u64.u32 	%rd4890, %r3916;
	cvt.u64.u32 	%rd4891, %r3918;
	bra.uni 	$L__BB6_193;
$L__BB6_192:
	div.u64 	%rd4890, %rd4888, %rd315;
	mul.lo.s64 	%rd4536, %rd4890, %rd315;
	sub.s64 	%rd4891, %rd4888, %rd4536;
$L__BB6_193:
	cvt.u32.u64 	%r57, %rd4891;
	ld.const.s32 	%rd322, [c_grid+160];
	or.b64  	%rd4537, %rd4890, %rd322;
	and.b64  	%rd4538, %rd4537, -4294967296;
	setp.ne.s64 	%p1773, %rd4538, 0;
	@%p1773 bra 	$L__BB6_195;
	cvt.u32.u64 	%r3919, %rd322;
	cvt.u32.u64 	%r3920, %rd4890;
	rem.u32 	%r3921, %r3920, %r3919;
	cvt.u64.u32 	%rd4892, %r3921;
	bra.uni 	$L__BB6_196;
$L__BB6_195:
	rem.u64 	%rd4892, %rd4890, %rd322;
$L__BB6_196:
	cvt.u32.u64 	%r3923, %rd4892;
	cvt.rn.f64.s32 	%fd10431, %r3923;
	ld.const.f64 	%fd10432, [c_grid+80];
	ld.const.f64 	%fd10433, [c_grid];
	fma.rn.f64 	%fd41, %fd10432, %fd10431, %fd10433;
	cvt.rn.f64.s32 	%fd10434, %r57;
	ld.const.f64 	%fd10435, [c_grid+88];
	ld.const.f64 	%fd10436, [c_grid+8];
	fma.rn.f64 	%fd42, %fd10435, %fd10434, %fd10436;
	cvt.rn.f64.s32 	%fd10437, %r56;
	ld.const.f64 	%fd10438, [c_grid+96];
	ld.const.f64 	%fd10439, [c_grid+16];
	fma.rn.f64 	%fd43, %fd10438, %fd10437, %fd10439;
	cvt.rn.f64.s32 	%fd10440, %r55;
	ld.const.f64 	%fd10441, [c_grid+104];
	ld.const.f64 	%fd10442, [c_grid+24];
	fma.rn.f64 	%fd44, %fd10441, %fd10440, %fd10442;
	cvt.rn.f64.s32 	%fd10443, %r54;
	ld.const.f64 	%fd10444, [c_grid+112];
	ld.const.f64 	%fd10445, [c_grid+32];
	fma.rn.f64 	%fd45, %fd10444, %fd10443, %fd10445;
	cvt.rn.f64.s32 	%fd10446, %r53;
	ld.const.f64 	%fd10447, [c_grid+120];
	ld.const.f64 	%fd10448, [c_grid+40];
	fma.rn.f64 	%fd46, %fd10447, %fd10446, %fd10448;
	cvt.rn.f64.s32 	%fd10449, %r52;
	ld.const.f64 	%fd10450, [c_grid+128];
	ld.const.f64 	%fd10451, [c_grid+48];
	fma.rn.f64 	%fd47, %fd10450, %fd10449, %fd10451;
	cvt.rn.f64.s32 	%fd10452, %r51;
	ld.const.f64 	%fd10453, [c_grid+136];
	ld.const.f64 	%fd10454, [c_grid+56];
	fma.rn.f64 	%fd48, %fd10453, %fd10452, %fd10454;
	cvt.rn.f64.s32 	%fd10455, %r50;
	ld.const.f64 	%fd10456, [c_grid+144];
	ld.const.f64 	%fd10457, [c_grid+64];
	fma.rn.f64 	%fd49, %fd10456, %fd10455, %fd10457;
	cvt.rn.f64.s32 	%fd10458, %r49;
	ld.const.f64 	%fd10459, [c_grid+152];
	ld.const.f64 	%fd10460, [c_grid+72];
	fma.rn.f64 	%fd50, %fd10459, %fd10458, %fd10460;
	ld.const.f64 	%fd10461, [c_cons];
	fma.rn.f64 	%fd10462, %fd10461, %fd41, 0d0000000000000000;
	ld.const.f64 	%fd10463, [c_cons+8];
	fma.rn.f64 	%fd10464, %fd10463, %fd42, %fd10462;
	ld.const.f64 	%fd10465, [c_cons+16];
	fma.rn.f64 	%fd10466, %fd10465, %fd43, %fd10464;
	ld.const.f64 	%fd10467, [c_cons+24];
	fma.rn.f64 	%fd10468, %fd10467, %fd44, %fd10466;
	ld.const.f64 	%fd10469, [c_cons+32];
	fma.rn.f64 	%fd10470, %fd10469, %fd45, %fd10468;
	ld.const.f64 	%fd10471, [c_cons+40];
	fma.rn.f64 	%fd10472, %fd10471, %fd46, %fd10470;
	ld.const.f64 	%fd10473, [c_cons+48];
	fma.rn.f64 	%fd10474, %fd10473, %fd47, %fd10472;
	ld.const.f64 	%fd10475, [c_cons+56];
	fma.rn.f64 	%fd10476, %fd10475, %fd48, %fd10474;
	ld.const.f64 	%fd10477, [c_cons+64];
	fma.rn.f64 	%fd10478, %fd10477, %fd49, %fd10476;
	ld.const.f64 	%fd10479, [c_cons+72];
	fma.rn.f64 	%fd10480, %fd10479, %fd50, %fd10478;
	ld.const.f64 	%fd10481, [c_cons+800];
	sub.f64 	%fd10482, %fd10480, %fd10481;
	abs.f64 	%fd10483, %fd10482;
	ld.const.f64 	%fd10484, [c_cons+880];
	setp.gt.f64 	%p1775, %fd10483, %fd10484;
	mov.b32 	%r4410, 0;
	mov.pred 	%p2021, -1;
	@%p1775 bra 	$L__BB6_207;
	ld.const.f64 	%fd10485, [c_cons+80];
	fma.rn.f64 	%fd10486, %fd10485, %fd41, 0d0000000000000000;
	ld.const.f64 	%fd10487, [c_cons+88];
	fma.rn.f64 	%fd10488, %fd10487, %fd42, %fd10486;
	ld.const.f64 	%fd10489, [c_cons+96];
	fma.rn.f64 	%fd10490, %fd10489, %fd43, %fd10488;
	ld.const.f64 	%fd10491, [c_cons+104];
	fma.rn.f64 	%fd10492, %fd10491, %fd44, %fd10490;
	ld.const.f64 	%fd10493, [c_cons+112];
	fma.rn.f64 	%fd10494, %fd10493, %fd45, %fd10492;
	ld.const.f64 	%fd10495, [c_cons+120];
	fma.rn.f64 	%fd10496, %fd10495, %fd46, %fd10494;
	ld.const.f64 	%fd10497, [c_cons+128];
	fma.rn.f64 	%fd10498, %fd10497, %fd47, %fd10496;
	ld.const.f64 	%fd10499, [c_cons+136];
	fma.rn.f64 	%fd10500, %fd10499, %fd48, %fd10498;
	ld.const.f64 	%fd10501, [c_cons+144];
	fma.rn.f64 	%fd10502, %fd10501, %fd49, %fd10500;
	ld.const.f64 	%fd10503, [c_cons+152];
	fma.rn.f64 	%fd10504, %fd10503, %fd50, %fd10502;
	ld.const.f64 	%fd10505, [c_cons+808];
	sub.f64 	%fd10506, %fd10504, %fd10505;
	abs.f64 	%fd10507, %fd10506;
	ld.const.f64 	%fd10508, [c_cons+888];
	setp.gt.f64 	%p1777, %fd10507, %fd10508;
	@%p1777 bra 	$L__BB6_207;
	ld.const.f64 	%fd10509, [c_cons+160];
	fma.rn.f64 	%fd10510, %fd10509, %fd41, 0d0000000000000000;
	ld.const.f64 	%fd10511, [c_cons+168];
	fma.rn.f64 	%fd10512, %fd10511, %fd42, %fd10510;
	ld.const.f64 	%fd10513, [c_cons+176];
	fma.rn.f64 	%fd10514, %fd10513, %fd43, %fd10512;
	ld.const.f64 	%fd10515, [c_cons+184];
	fma.rn.f64 	%fd10516, %fd10515, %fd44, %fd10514;
	ld.const.f64 	%fd10517, [c_cons+192];
	fma.rn.f64 	%fd10518, %fd10517, %fd45, %fd10516;
	ld.const.f64 	%fd10519, [c_cons+200];
	fma.rn.f64 	%fd10520, %fd10519, %fd46, %fd10518;
	ld.const.f64 	%fd10521, [c_cons+208];
	fma.rn.f64 	%fd10522, %fd10521, %fd47, %fd10520;
	ld.const.f64 	%fd10523, [c_cons+216];
	fma.rn.f64 	%fd10524, %fd10523, %fd48, %fd10522;
	ld.const.f64 	%fd10525, [c_cons+224];
	fma.rn.f64 	%fd10526, %fd10525, %fd49, %fd10524;
	ld.const.f64 	%fd10527, [c_cons+232];
	fma.rn.f64 	%fd10528, %fd10527, %fd50, %fd10526;
	ld.const.f64 	%fd10529, [c_cons+816];
	sub.f64 	%fd10530, %fd10528, %fd10529;
	abs.f64 	%fd10531, %fd10530;
	ld.const.f64 	%fd10532, [c_cons+896];
	setp.gt.f64 	%p1779, %fd10531, %fd10532;
	@%p1779 bra 	$L__BB6_207;
	ld.const.f64 	%fd10533, [c_cons+240];
	fma.rn.f64 	%fd10534, %fd10533, %fd41, 0d0000000000000000;
	ld.const.f64 	%fd10535, [c_cons+248];
	fma.rn.f64 	%fd10536, %fd10535, %fd42, %fd10534;
	ld.const.f64 	%fd10537, [c_cons+256];
	fma.rn.f64 	%fd10538, %fd10537, %fd43, %fd10536;
	ld.const.f64 	%fd10539, [c_cons+264];
	fma.rn.f64 	%fd10540, %fd10539, %fd44, %fd10538;
	ld.const.f64 	%fd10541, [c_cons+272];
	fma.rn.f64 	%fd10542, %fd10541, %fd45, %fd10540;
	ld.const.f64 	%fd10543, [c_cons+280];
	fma.rn.f64 	%fd10544, %fd10543, %fd46, %fd10542;
	ld.const.f64 	%fd10545, [c_cons+288];
	fma.rn.f64 	%fd10546, %fd10545, %fd47, %fd10544;
	ld.const.f64 	%fd10547, [c_cons+296];
	fma.rn.f64 	%fd10548, %fd10547, %fd48, %fd10546;
	ld.const.f64 	%fd10549, [c_cons+304];
	fma.rn.f64 	%fd10550, %fd10549, %fd49, %fd10548;
	ld.const.f64 	%fd10551, [c_cons+312];
	fma.rn.f64 	%fd10552, %fd10551, %fd50, %fd10550;
	ld.const.f64 	%fd10553, [c_cons+824];
	sub.f64 	%fd10554, %fd10552, %fd10553;
	abs.f64 	%fd10555, %fd10554;
	ld.const.f64 	%fd10556, [c_cons+904];
	setp.gt.f64 	%p1781, %fd10555, %fd10556;
	@%p1781 bra 	$L__BB6_207;
	ld.const.f64 	%fd10557, [c_cons+320];
	fma.rn.f64 	%fd10558, %fd10557, %fd41, 0d0000000000000000;
	ld.const.f64 	%fd10559, [c_cons+328];
	fma.rn.f64 	%fd10560, %fd10559, %fd42, %fd10558;
	ld.const.f64 	%fd10561, [c_cons+336];
	fma.rn.f64 	%fd10562, %fd10561, %fd43, %fd10560;
	ld.const.f64 	%fd10563, [c_cons+344];
	fma.rn.f64 	%fd10564, %fd10563, %fd44, %fd10562;
	ld.const.f64 	%fd10565, [c_cons+352];
	fma.rn.f64 	%fd10566, %fd10565, %fd45, %fd10564;
	ld.const.f64 	%fd10567, [c_cons+360];
	fma.rn.f64 	%fd10568, %fd10567, %fd46, %fd10566;
	ld.const.f64 	%fd10569, [c_cons+368];
	fma.rn.f64 	%fd10570, %fd10569, %fd47, %fd10568;
	ld.const.f64 	%fd10571, [c_cons+376];
	fma.rn.f64 	%fd10572, %fd10571, %fd48, %fd10570;
	ld.const.f64 	%fd10573, [c_cons+384];
	fma.rn.f64 	%fd10574, %fd10573, %fd49, %fd10572;
	ld.const.f64 	%fd10575, [c_cons+392];
	fma.rn.f64 	%fd10576, %fd10575, %fd50, %fd10574;
	ld.const.f64 	%fd10577, [c_cons+832];
	sub.f64 	%fd10578, %fd10576, %fd10577;
	abs.f64 	%fd10579, %fd10578;
	ld.const.f64 	%fd10580, [c_cons+912];
	setp.gt.f64 	%p1783, %fd10579, %fd10580;
	@%p1783 bra 	$L__BB6_207;
	ld.const.f64 	%fd10581, [c_cons+400];
	fma.rn.f64 	%fd10582, %fd10581, %fd41, 0d0000000000000000;
	ld.const.f64 	%fd10583, [c_cons+408];
	fma.rn.f64 	%fd10584, %fd10583, %fd42, %fd10582;
	ld.const.f64 	%fd10585, [c_cons+416];
	fma.rn.f64 	%fd10586, %fd10585, %fd43, %fd10584;
	ld.const.f64 	%fd10587, [c_cons+424];
	fma.rn.f64 	%fd10588, %fd10587, %fd44, %fd10586;
	ld.const.f64 	%fd10589, [c_cons+432];
	fma.rn.f64 	%fd10590, %fd10589, %fd45, %fd10588;
	ld.const.f64 	%fd10591, [c_cons+440];
	fma.rn.f64 	%fd10592, %fd10591, %fd46, %fd10590;
	ld.const.f64 	%fd10593, [c_cons+448];
	fma.rn.f64 	%fd10594, %fd10593, %fd47, %fd10592;
	ld.const.f64 	%fd10595, [c_cons+456];
	fma.rn.f64 	%fd10596, %fd10595, %fd48, %fd10594;
	ld.const.f64 	%fd10597, [c_cons+464];
	fma.rn.f64 	%fd10598, %fd10597, %fd49, %fd10596;
	ld.const.f64 	%fd10599, [c_cons+472];
	fma.rn.f64 	%fd10600, %fd10599, %fd50, %fd10598;
	ld.const.f64 	%fd10601, [c_cons+840];
	sub.f64 	%fd10602, %fd10600, %fd10601;
	abs.f64 	%fd10603, %fd10602;
	ld.const.f64 	%fd10604, [c_cons+920];
	setp.gt.f64 	%p1785, %fd10603, %fd10604;
	@%p1785 bra 	$L__BB6_207;
	ld.const.f64 	%fd10605, [c_cons+480];
	fma.rn.f64 	%fd10606, %fd10605, %fd41, 0d0000000000000000;
	ld.const.f64 	%fd10607, [c_cons+488];
	fma.rn.f64 	%fd10608, %fd10607, %fd42, %fd10606;
	ld.const.f64 	%fd10609, [c_cons+496];
	fma.rn.f64 	%fd10610, %fd10609, %fd43, %fd10608;
	ld.const.f64 	%fd10611, [c_cons+504];
	fma.rn.f64 	%fd10612, %fd10611, %fd44, %fd10610;
	ld.const.f64 	%fd10613, [c_cons+512];
	fma.rn.f64 	%fd10614, %fd10613, %fd45, %fd10612;
	ld.const.f64 	%fd10615, [c_cons+520];
	fma.rn.f64 	%fd10616, %fd10615, %fd46, %fd10614;
	ld.const.f64 	%fd10617, [c_cons+528];
	fma.rn.f64 	%fd10618, %fd10617, %fd47, %fd10616;
	ld.const.f64 	%fd10619, [c_cons+536];
	fma.rn.f64 	%fd10620, %fd10619, %fd48, %fd10618;
	ld.const.f64 	%fd10621, [c_cons+544];
	fma.rn.f64 	%fd10622, %fd10621, %fd49, %fd10620;
	ld.const.f64 	%fd10623, [c_cons+552];
	fma.rn.f64 	%fd10624, %fd10623, %fd50, %fd10622;
	ld.const.f64 	%fd10625, [c_cons+848];
	sub.f64 	%fd10626, %fd10624, %fd10625;
	abs.f64 	%fd10627, %fd10626;
	ld.const.f64 	%fd10628, [c_cons+928];
	setp.gt.f64 	%p1787, %fd10627, %fd10628;
	@%p1787 bra 	$L__BB6_207;
	ld.const.f64 	%fd10629, [c_cons+560];
	fma.rn.f64 	%fd10630, %fd10629, %fd41, 0d0000000000000000;
	ld.const.f64 	%fd10631, [c_cons+568];
	fma.rn.f64 	%fd10632, %fd10631, %fd42, %fd10630;
	ld.const.f64 	%fd10633, [c_cons+576];
	fma.rn.f64 	%fd10634, %fd10633, %fd43, %fd10632;
	ld.const.f64 	%fd10635, [c_cons+584];
	fma.rn.f64 	%fd10636, %fd10635, %fd44, %fd10634;
	ld.const.f64 	%fd10637, [c_cons+592];
	fma.rn.f64 	%fd10638, %fd10637, %fd45, %fd10636;
	ld.const.f64 	%fd10639, [c_cons+600];
	fma.rn.f64 	%fd10640, %fd10639, %fd46, %fd10638;
	ld.const.f64 	%fd10641, [c_cons+608];
	fma.rn.f64 	%fd10642, %fd10641, %fd47, %fd10640;
	ld.const.f64 	%fd10643, [c_cons+616];
	fma.rn.f64 	%fd10644, %fd10643, %fd48, %fd10642;
	ld.const.f64 	%fd10645, [c_cons+624];
	fma.rn.f64 	%fd10646, %fd10645, %fd49, %fd10644;
	ld.const.f64 	%fd10647, [c_cons+632];
	fma.rn.f64 	%fd10648, %fd10647, %fd50, %fd10646;
	ld.const.f64 	%fd10649, [c_cons+856];
	sub.f64 	%fd10650, %fd10648, %fd10649;
	abs.f64 	%fd10651, %fd10650;
	ld.const.f64 	%fd10652, [c_cons+936];
	setp.gt.f64 	%p1789, %fd10651, %fd10652;
	@%p1789 bra 	$L__BB6_207;
	ld.const.f64 	%fd10653, [c_cons+640];
	fma.rn.f64 	%fd10654, %fd10653, %fd41, 0d0000000000000000;
	ld.const.f64 	%fd10655, [c_cons+648];
	fma.rn.f64 	%fd10656, %fd10655, %fd42, %fd10654;
	ld.const.f64 	%fd10657, [c_cons+656];
	fma.rn.f64 	%fd10658, %fd10657, %fd43, %fd10656;
	ld.const.f64 	%fd10659, [c_cons+664];
	fma.rn.f64 	%fd10660, %fd10659, %fd44, %fd10658;
	ld.const.f64 	%fd10661, [c_cons+672];
	fma.rn.f64 	%fd10662, %fd10661, %fd45, %fd10660;
	ld.const.f64 	%fd10663, [c_cons+680];
	fma.rn.f64 	%fd10664, %fd10663, %fd46, %fd10662;
	ld.const.f64 	%fd10665, [c_cons+688];
	fma.rn.f64 	%fd10666, %fd10665, %fd47, %fd10664;
	ld.const.f64 	%fd10667, [c_cons+696];
	fma.rn.f64 	%fd10668, %fd10667, %fd48, %fd10666;
	ld.const.f64 	%fd10669, [c_cons+704];
	fma.rn.f64 	%fd10670, %fd10669, %fd49, %fd10668;
	ld.const.f64 	%fd10671, [c_cons+712];
	fma.rn.f64 	%fd10672, %fd10671, %fd50, %fd10670;
	ld.const.f64 	%fd10673, [c_cons+864];
	sub.f64 	%fd10674, %fd10672, %fd10673;
	abs.f64 	%fd10675, %fd10674;
	ld.const.f64 	%fd10676, [c_cons+944];
	setp.gt.f64 	%p1791, %fd10675, %fd10676;
	@%p1791 bra 	$L__BB6_207;
	ld.const.f64 	%fd10677, [c_cons+720];
	fma.rn.f64 	%fd10678, %fd10677, %fd41, 0d0000000000000000;
	ld.const.f64 	%fd10679, [c_cons+728];
	fma.rn.f64 	%fd10680, %fd10679, %fd42, %fd10678;
	ld.const.f64 	%fd10681, [c_cons+736];
	fma.rn.f64 	%fd10682, %fd10681, %fd43, %fd10680;
	ld.const.f64 	%fd10683, [c_cons+744];
	fma.rn.f64 	%fd10684, %fd10683, %fd44, %fd10682;
	ld.const.f64 	%fd10685, [c_cons+752];
	fma.rn.f64 	%fd10686, %fd10685, %fd45, %fd10684;
	ld.const.f64 	%fd10687, [c_cons+760];
	fma.rn.f64 	%fd10688, %fd10687, %fd46, %fd10686;
	ld.const.f64 	%fd10689, [c_cons+768];
	fma.rn.f64 	%fd10690, %fd10689, %fd47, %fd10688;
	ld.const.f64 	%fd10691, [c_cons+776];
	fma.rn.f64 	%fd10692, %fd10691, %fd48, %fd10690;
	ld.const.f64 	%fd10693, [c_cons+784];
	fma.rn.f64 	%fd10694, %fd10693, %fd49, %fd10692;
	ld.const.f64 	%fd10695, [c_cons+792];
	fma.rn.f64 	%fd10696, %fd10695, %fd50, %fd10694;
	ld.const.f64 	%fd10697, [c_cons+872];
	sub.f64 	%fd10698, %fd10696, %fd10697;
	abs.f64 	%fd10699, %fd10698;
	ld.const.f64 	%fd10700, [c_cons+952];
	setp.gt.f64 	%p1793, %fd10699, %fd10700;
	@%p1793 bra 	$L__BB6_207;
	mov.b32 	%r4410, 1;
	mov.pred 	%p2021, 0;
$L__BB6_207:
	or.b64  	%rd4539, %rd10, %rd83;
	and.b64  	%rd4540, %rd4539, -4294967296;
	setp.ne.s64 	%p1795, %rd4540, 0;
	@%p1795 bra 	$L__BB6_209;
	cvt.u32.u64 	%r3934, %rd83;
	cvt.u32.u64 	%r3935, %rd10;
	div.u32 	%r3936, %r3935, %r3934;
	mul.lo.s32 	%r3937, %r3936, %r3934;
	sub.s32 	%r3938, %r3935, %r3937;
	cvt.u64.u32 	%rd4893, %r3936;
	cvt.u64.u32 	%rd4894, %r3938;
	bra.uni 	$L__BB6_210;
$L__BB6_209:
	div.u64 	%rd4893, %rd10, %rd83;
	mul.lo.s64 	%rd4541, %rd4893, %rd83;
	sub.s64 	%rd4894, %rd10, %rd4541;
$L__BB6_210:
	cvt.u32.u64 	%r59, %rd4894;
	or.b64  	%rd4542, %rd4893, %rd90;
	and.b64  	%rd4543, %rd4542, -4294967296;
	setp.ne.s64 	%p1796, %rd4543, 0;
	@%p1796 bra 	$L__BB6_212;
	cvt.u32.u64 	%r3939, %rd90;
	cvt.u32.u64 	%r3940, %rd4893;
	div.u32 	%r3941, %r3940, %r3939;
	mul.lo.s32 	%r3942, %r3941, %r3939;
	sub.s32 	%r3943, %r3940, %r3942;
	cvt.u64.u32 	%rd4895, %r3941;
	cvt.u64.u32 	%rd4896, %r3943;
	bra.uni 	$L__BB6_213;
$L__BB6_212:
	div.u64 	%rd4895, %rd4893, %rd90;
	mul.lo.s64 	%rd4544, %rd4895, %rd90;
	sub.s64 	%rd4896, %rd4893, %rd4544;
$L__BB6_213:
	cvt.u32.u64 	%r60, %rd4896;
	or.b64  	%rd4545, %rd4895, %rd97;
	and.b64  	%rd4546, %rd4545, -4294967296;
	setp.ne.s64 	%p1797, %rd4546, 0;
	@%p1797 bra 	$L__BB6_215;
	cvt.u32.u64 	%r3944, %rd97;
	cvt.u32.u64 	%r3945, %rd4895;
	div.u32 	%r3946, %r3945, %r3944;
	mul.lo.s32 	%r3947, %r3946, %r3944;
	sub.s32 	%r3948, %r3945, %r3947;
	cvt.u64.u32 	%rd4897, %r3946;
	cvt.u64.u32 	%rd4898, %r3948;
	bra.uni 	$L__BB6_216;
$L__BB6_215:
	div.u64 	%rd4897, %rd4895, %rd97;
	mul.lo.s64 	%rd4547, %rd4897, %rd97;
	sub.s64 	%rd4898, %rd4895, %rd4547;
$L__BB6_216:
	cvt.u32.u64 	%r61, %rd4898;
	or.b64  	%rd4548, %rd4897, %rd104;
	and.b64  	%rd4549, %rd4548, -4294967296;
	setp.ne.s64 	%p1798, %rd4549, 0;
	@%p1798 bra 	$L__BB6_218;
	cvt.u32.u64 	%r3949, %rd104;
	cvt.u32.u64 	%r3950, %rd4897;
	div.u32 	%r3951, %r3950, %r3949;
	mul.lo.s32 	%r3952, %r3951, %r3949;
	sub.s32 	%r3953, %r3950, %r3952;
	cvt.u64.u32 	%rd4899, %r3951;
	cvt.u64.u32 	%rd4900, %r3953;
	bra.uni 	$L__BB6_219;
$L__BB6_218:
	div.u64 	%rd4899, %rd4897, %rd104;
	mul.lo.s64 	%rd4550, %rd4899, %rd104;
	sub.s64 	%rd4900, %rd4897, %rd4550;
$L__BB6_219:
	cvt.u32.u64 	%r62, %rd4900;
	or.b64  	%rd4551, %rd4899, %rd111;
	and.b64  	%rd4552, %rd4551, -4294967296;
	setp.ne.s64 	%p1799, %rd4552, 0;
	@%p1799 bra 	$L__BB6_221;
	cvt.u32.u64 	%r3954, %rd111;
	cvt.u32.u64 	%r3955, %rd4899;
	div.u32 	%r3956, %r3955, %r3954;
	mul.lo.s32 	%r3957, %r3956, %r3954;
	sub.s32 	%r3958, %r3955, %r3957;
	cvt.u64.u32 	%rd4901, %r3956;
	cvt.u64.u32 	%rd4902, %r3958;
	bra.uni 	$L__BB6_222;
$L__BB6_221:
	div.u64 	%rd4901, %rd4899, %rd111;
	mul.lo.s64 	%rd4553, %rd4901, %rd111;
	sub.s64 	%rd4902, %rd4899, %rd4553;
$L__BB6_222:
	cvt.u32.u64 	%r63, %rd4902;
	or.b64  	%rd4554, %rd4901, %rd118;
	and.b64  	%rd4555, %rd4554, -4294967296;
	setp.ne.s64 	%p1800, %rd4555, 0;
	@%p1800 bra 	$L__BB6_224;
	cvt.u32.u64 	%r3959, %rd118;
	cvt.u32.u64 	%r3960, %rd4901;
	div.u32 	%r3961, %r3960, %r3959;
	mul.lo.s32 	%r3962, %r3961, %r3959;
	sub.s32 	%r3963, %r3960, %r3962;
	cvt.u64.u32 	%rd4903, %r3961;
	cvt.u64.u32 	%rd4904, %r3963;
	bra.uni 	$L__BB6_225;
$L__BB6_224:
	div.u64 	%rd4903, %rd4901, %rd118;
	mul.lo.s64 	%rd4556, %rd4903, %rd118;
	sub.s64 	%rd4904, %rd4901, %rd4556;
$L__BB6_225:
	cvt.u32.u64 	%r64, %rd4904;
	or.b64  	%rd4557, %rd4903, %rd125;
	and.b64  	%rd4558, %rd4557, -4294967296;
	setp.ne.s64 	%p1801, %rd4558, 0;
	@%p1801 bra 	$L__BB6_227;
	cvt.u32.u64 	%r3964, %rd125;
	cvt.u32.u64 	%r3965, %rd4903;
	div.u32 	%r3966, %r3965, %r3964;
	mul.lo.s32 	%r3967, %r3966, %r3964;
	sub.s32 	%r3968, %r3965, %r3967;
	cvt.u64.u32 	%rd4905, %r3966;
	cvt.u64.u32 	%rd4906, %r3968;
	bra.uni 	$L__BB6_228;
$L__BB6_227:
	div.u64 	%rd4905, %rd4903, %rd125;
	mul.lo.s64 	%rd4559, %rd4905, %rd125;
	sub.s64 	%rd4906, %rd4903, %rd4559;
$L__BB6_228:
	cvt.u32.u64 	%r65, %rd4906;
	ld.const.s32 	%rd368, [c_grid+168];
	or.b64  	%rd4560, %rd4905, %rd368;
	and.b64  	%rd4561, %rd4560, -4294967296;
	setp.ne.s64 	%p1802, %rd4561, 0;
	@%p1802 bra 	$L__BB6_230;
	cvt.u32.u64 	%r3969, %rd368;
	cvt.u32.u64 	%r3970, %rd4905;
	div.u32 	%r3971, %r3970, %r3969;
	mul.lo.s32 	%r3972, %r3971, %r3969;
	sub.s32 	%r3973, %r3970, %r3972;
	cvt.u64.u32 	%rd4907, %r3971;
	cvt.u64.u32 	%rd4908, %r3973;
	bra.uni 	$L__BB6_231;
$L__BB6_230:
	div.u64 	%rd4907, %rd4905, %rd368;
	mul.lo.s64 	%rd4562, %rd4907, %rd368;
	sub.s64 	%rd4908, %rd4905, %rd4562;
$L__BB6_231:
	cvt.u32.u64 	%r66, %rd4908;
	ld.const.s32 	%rd375, [c_grid+164];
	or.b64  	%rd4563, %rd4907, %rd375;
	and.b64  	%rd4564, %rd4563, -4294967296;
	setp.ne.s64 	%p1803, %rd4564, 0;
	@%p1803 bra 	$L__BB6_233;
	cvt.u32.u64 	%r3974, %rd375;
	cvt.u32.u64 	%r3975, %rd4907;
	div.u32 	%r3976, %r3975, %r3974;
	mul.lo.s32 	%r3977, %r3976, %r3974;
	sub.s32 	%r3978, %r3975, %r3977;
	cvt.u64.u32 	%rd4909, %r3976;
	cvt.u64.u32 	%rd4910, %r3978;
	bra.uni 	$L__BB6_234;
$L__BB6_233:
	div.u64 	%rd4909, %rd4907, %rd375;
	mul.lo.s64 	%rd4565, %rd4909, %rd375;
	sub.s64 	%rd4910, %rd4907, %rd4565;
$L__BB6_234:
	cvt.u32.u64 	%r67, %rd4910;
	ld.const.s32 	%rd382, [c_grid+160];
	or.b64  	%rd4566, %rd4909, %rd382;
	and.b64  	%rd4567, %rd4566, -4294967296;
	setp.ne.s64 	%p1804, %rd4567, 0;
	@%p1804 bra 	$L__BB6_236;
	cvt.u32.u64 	%r3979, %rd382;
	cvt.u32.u64 	%r3980, %rd4909;
	rem.u32 	%r3981, %r3980, %r3979;
	cvt.u64.u32 	%rd4911, %r3981;
	bra.uni 	$L__BB6_237;
$L__BB6_236:
	rem.u64 	%rd4911, %rd4909, %rd382;
$L__BB6_237:
	cvt.u32.u64 	%r3983, %rd4911;
	cvt.rn.f64.s32 	%fd10701, %r3983;
	ld.const.f64 	%fd10702, [c_grid+80];
	ld.const.f64 	%fd10703, [c_grid];
	fma.rn.f64 	%fd51, %fd10702, %fd10701, %fd10703;
	cvt.rn.f64.s32 	%fd10704, %r67;
	ld.const.f64 	%fd10705, [c_grid+88];
	ld.const.f64 	%fd10706, [c_grid+8];
	fma.rn.f64 	%fd52, %fd10705, %fd10704, %fd10706;
	cvt.rn.f64.s32 	%fd10707, %r66;
	ld.const.f64 	%fd10708, [c_grid+96];
	ld.const.f64 	%fd10709, [c_grid+16];
	fma.rn.f64 	%fd53, %fd10708, %fd10707, %fd10709;
	cvt.rn.f64.s32 	%fd10710, %r65;
	ld.const.f64 	%fd10711, [c_grid+104];
	ld.const.f64 	%fd10712, [c_grid+24];
	fma.rn.f64 	%fd54, %fd10711, %fd10710, %fd10712;
	cvt.rn.f64.s32 	%fd10713, %r64;
	ld.const.f64 	%fd10714, [c_grid+112];
	ld.const.f64 	%fd10715, [c_grid+32];
	fma.rn.f64 	%fd55, %fd10714, %fd10713, %fd10715;
	cvt.rn.f64.s32 	%fd10716, %r63;
	ld.const.f64 	%fd10717, [c_grid+120];
	ld.const.f64 	%fd10718, [c_grid+40];
	fma.rn.f64 	%fd56, %fd10717, %fd10716, %fd10718;
	cvt.rn.f64.s32 	%fd10719, %r62;
	ld.const.f64 	%fd10720, [c_grid+128];
	ld.const.f64 	%fd10721, [c_grid+48];
	fma.rn.f64 	%fd57, %fd10720, %fd10719, %fd10721;
	cvt.rn.f64.s32 	%fd10722, %r61;
	ld.const.f64 	%fd10723, [c_grid+136];
	ld.const.f64 	%fd10724, [c_grid+56];
	fma.rn.f64 	%fd58, %fd10723, %fd10722, %fd10724;
	cvt.rn.f64.s32 	%fd10725, %r60;
	ld.const.f64 	%fd10726, [c_grid+144];
	ld.const.f64 	%fd10727, [c_grid+64];
	fma.rn.f64 	%fd59, %fd10726, %fd10725, %fd10727;
	cvt.rn.f64.s32 	%fd10728, %r59;
	ld.const.f64 	%fd10729, [c_grid+152];
	ld.const.f64 	%fd10730, [c_grid+72];
	fma.rn.f64 	%fd60, %fd10729, %fd10728, %fd10730;
	ld.const.f64 	%fd10731, [c_cons];
	fma.rn.f64 	%fd10732, %fd10731, %fd51, 0d0000000000000000;
	ld.const.f64 	%fd10733, [c_cons+8];
	fma.rn.f64 	%fd10734, %fd10733, %fd52, %fd10732;
	ld.const.f64 	%fd10735, [c_cons+16];
	fma.rn.f64 	%fd10736, %fd10735, %fd53, %fd10734;
	ld.const.f64 	%fd10737, [c_cons+24];
	fma.rn.f64 	%fd10738, %fd10737, %fd54, %fd10736;
	ld.const.f64 	%fd10739, [c_cons+32];
	fma.rn.f64 	%fd10740, %fd10739, %fd55, %fd10738;
	ld.const.f64 	%fd10741, [c_cons+40];
	fma.rn.f64 	%fd10742, %fd10741, %fd56, %fd10740;
	ld.const.f64 	%fd10743, [c_cons+48];
	fma.rn.f64 	%fd10744, %fd10743, %fd57, %fd10742;
	ld.const.f64 	%fd10745, [c_cons+56];
	fma.rn.f64 	%fd10746, %fd10745, %fd58, %fd10744;
	ld.const.f64 	%fd10747, [c_cons+64];
	fma.rn.f64 	%fd10748, %fd10747, %fd59, %fd10746;
	ld.const.f64 	%fd10749, [c_cons+72];
	fma.rn.f64 	%fd10750, %fd10749, %fd60, %fd10748;
	ld.const.f64 	%fd10751, [c_cons+800];
	sub.f64 	%fd10752, %fd10750, %fd10751;
	abs.f64 	%fd10753, %fd10752;
	ld.const.f64 	%fd10754, [c_cons+880];
	setp.gt.f64 	%p1806, %fd10753, %fd10754;
	mov.b32 	%r4411, 0;
	mov.pred 	%p2022, -1;
	@%p1806 bra 	$L__BB6_248;
	ld.const.f64 	%fd10755, [c_cons+80];
	fma.rn.f64 	%fd10756, %fd10755, %fd51, 0d0000000000000000;
	ld.const.f64 	%fd10757, [c_cons+88];
	fma.rn.f64 	%fd10758, %fd10757, %fd52, %fd10756;
	ld.const.f64 	%fd10759, [c_cons+96];
	fma.rn.f64 	%fd10760, %fd10759, %fd53, %fd10758;
	ld.const.f64 	%fd10761, [c_cons+104];
	fma.rn.f64 	%fd10762, %fd10761, %fd54, %fd10760;
	ld.const.f64 	%fd10763, [c_cons+112];
	fma.rn.f64 	%fd10764, %fd10763, %fd55, %fd10762;
	ld.const.f64 	%fd10765, [c_cons+120];
	fma.rn.f64 	%fd10766, %fd10765, %fd56, %fd10764;
	ld.const.f64 	%fd10767, [c_cons+128];
	fma.rn.f64 	%fd10768, %fd10767, %fd57, %fd10766;
	ld.const.f64 	%fd10769, [c_cons+136];
	fma.rn.f64 	%fd10770, %fd10769, %fd58, %fd10768;
	ld.const.f64 	%fd10771, [c_cons+144];
	fma.rn.f64 	%fd10772, %fd10771, %fd59, %fd10770;
	ld.const.f64 	%fd10773, [c_cons+152];
	fma.rn.f64 	%fd10774, %fd10773, %fd60, %fd10772;
	ld.const.f64 	%fd10775, [c_cons+808];
	sub.f64 	%fd10776, %fd10774, %fd10775;
	abs.f64 	%fd10777, %fd10776;
	ld.const.f64 	%fd10778, [c_cons+888];
	setp.gt.f64 	%p1808, %fd10777, %fd10778;
	@%p1808 bra 	$L__BB6_248;
	ld.const.f64 	%fd10779, [c_cons+160];
	fma.rn.f64 	%fd10780, %fd10779, %fd51, 0d0000000000000000;
	ld.const.f64 	%fd10781, [c_cons+168];
	fma.rn.f64 	%fd10782, %fd10781, %fd52, %fd10780;
	ld.const.f64 	%fd10783, [c_cons+176];
	fma.rn.f64 	%fd10784, %fd10783, %fd53, %fd10782;
	ld.const.f64 	%fd10785, [c_cons+184];
	fma.rn.f64 	%fd10786, %fd10785, %fd54, %fd10784;
	ld.const.f64 	%fd10787, [c_cons+192];
	fma.rn.f64 	%fd10788, %fd10787, %fd55, %fd10786;
	ld.const.f64 	%fd10789, [c_cons+200];
	fma.rn.f64 	%fd10790, %fd10789, %fd56, %fd10788;
	ld.const.f64 	%fd10791, [c_cons+208];
	fma.rn.f64 	%fd10792, %fd10791, %fd57, %fd10790;
	ld.const.f64 	%fd10793, [c_cons+216];
	fma.rn.f64 	%fd10794, %fd10793, %fd58, %fd10792;
	ld.const.f64 	%fd10795, [c_cons+224];
	fma.rn.f64 	%fd10796, %fd10795, %fd59, %fd10794;
	ld.const.f64 	%fd10797, [c_cons+232];
	fma.rn.f64 	%fd10798, %fd10797, %fd60, %fd10796;
	ld.const.f64 	%fd10799, [c_cons+816];
	sub.f64 	%fd10800, %fd10798, %fd10799;
	abs.f64 	%fd10801, %fd10800;
	ld.const.f64 	%fd10802, [c_cons+896];
	setp.gt.f64 	%p1810, %fd10801, %fd10802;
	@%p1810 bra 	$L__BB6_248;
	ld.const.f64 	%fd10803, [c_cons+240];
	fma.rn.f64 	%fd10804, %fd10803, %fd51, 0d0000000000000000;
	ld.const.f64 	%fd10805, [c_cons+248];
	fma.rn.f64 	%fd10806, %fd10805, %fd52, %fd10804;
	ld.const.f64 	%fd10807, [c_cons+256];
	fma.rn.f64 	%fd10808, %fd10807, %fd53, %fd10806;
	ld.const.f64 	%fd10809, [c_cons+264];
	fma.rn.f64 	%fd10810, %fd10809, %fd54, %fd10808;
	ld.const.f64 	%fd10811, [c_cons+272];
	fma.rn.f64 	%fd10812, %fd10811, %fd55, %fd10810;
	ld.const.f64 	%fd10813, [c_cons+280];
	fma.rn.f64 	%fd10814, %fd10813, %fd56, %fd10812;
	ld.const.f64 	%fd10815, [c_cons+288];
	fma.rn.f64 	%fd10816, %fd10815, %fd57, %fd10814;
	ld.const.f64 	%fd10817, [c_cons+296];
	fma.rn.f64 	%fd10818, %fd10817, %fd58, %fd10816;
	ld.const.f64 	%fd10819, [c_cons+304];
	fma.rn.f64 	%fd10820, %fd10819, %fd59, %fd10818;
	ld.const.f64 	%fd10821, [c_cons+312];
	fma.rn.f64 	%fd10822, %fd10821, %fd60, %fd10820;
	ld.const.f64 	%fd10823, [c_cons+824];
	sub.f64 	%fd10824, %fd10822, %fd10823;
	abs.f64 	%fd10825, %fd10824;
	ld.const.f64 	%fd10826, [c_cons+904];
	setp.gt.f64 	%p1812, %fd10825, %fd10826;
	@%p1812 bra 	$L__BB6_248;
	ld.const.f64 	%fd10827, [c_cons+320];
	fma.rn.f64 	%fd10828, %fd10827, %fd51, 0d0000000000000000;
	ld.const.f64 	%fd10829, [c_cons+328];
	fma.rn.f64 	%fd10830, %fd10829, %fd52, %fd10828;
	ld.const.f64 	%fd10831, [c_cons+336];
	fma.rn.f64 	%fd10832, %fd10831, %fd53, %fd10830;
	ld.const.f64 	%fd10833, [c_cons+344];
	fma.rn.f64 	%fd10834, %fd10833, %fd54, %fd10832;
	ld.const.f64 	%fd10835, [c_cons+352];
	fma.rn.f64 	%fd10836, %fd10835, %fd55, %fd10834;
	ld.const.f64 	%fd10837, [c_cons+360];
	fma.rn.f64 	%fd10838, %fd10837, %fd56, %fd10836;
	ld.const.f64 	%fd10839, [c_cons+368];
	fma.rn.f64 	%fd10840, %fd10839, %fd57, %fd10838;
	ld.const.f64 	%fd10841, [c_cons+376];
	fma.rn.f64 	%fd10842, %fd10841, %fd58, %fd10840;
	ld.const.f64 	%fd10843, [c_cons+384];
	fma.rn.f64 	%fd10844, %fd10843, %fd59, %fd10842;
	ld.const.f64 	%fd10845, [c_cons+392];
	fma.rn.f64 	%fd10846, %fd10845, %fd60, %fd10844;
	ld.const.f64 	%fd10847, [c_cons+832];
	sub.f64 	%fd10848, %fd10846, %fd10847;
	abs.f64 	%fd10849, %fd10848;
	ld.const.f64 	%fd10850, [c_cons+912];
	setp.gt.f64 	%p1814, %fd10849, %fd10850;
	@%p1814 bra 	$L__BB6_248;
	ld.const.f64 	%fd10851, [c_cons+400];
	fma.rn.f64 	%fd10852, %fd10851, %fd51, 0d0000000000000000;
	ld.const.f64 	%fd10853, [c_cons+408];
	fma.rn.f64 	%fd10854, %fd10853, %fd52, %fd10852;
	ld.const.f64 	%fd10855, [c_cons+416];
	fma.rn.f64 	%fd10856, %fd10855, %fd53, %fd10854;
	ld.const.f64 	%fd10857, [c_cons+424];
	fma.rn.f64 	%fd10858, %fd10857, %fd54, %fd10856;
	ld.const.f64 	%fd10859, [c_cons+432];
	fma.rn.f64 	%fd10860, %fd10859, %fd55, %fd10858;
	ld.const.f64 	%fd10861, [c_cons+440];
	fma.rn.f64 	%fd10862, %fd10861, %fd56, %fd10860;
	ld.const.f64 	%fd10863, [c_cons+448];
	fma.rn.f64 	%fd10864, %fd10863, %fd57, %fd10862;
	ld.const.f64 	%fd10865, [c_cons+456];
	fma.rn.f64 	%fd10866, %fd10865, %fd58, %fd10864;
	ld.const.f64 	%fd10867, [c_cons+464];
	fma.rn.f64 	%fd10868, %fd10867, %fd59, %fd10866;
	ld.const.f64 	%fd10869, [c_cons+472];
	fma.rn.f64 	%fd10870, %fd10869, %fd60, %fd10868;
	ld.const.f64 	%fd10871, [c_cons+840];
	sub.f64 	%fd10872, %fd10870, %fd10871;
	abs.f64 	%fd10873, %fd10872;
	ld.const.f64 	%fd10874, [c_cons+920];
	setp.gt.f64 	%p1816, %fd10873, %fd10874;
	@%p1816 bra 	$L__BB6_248;
	ld.const.f64 	%fd10875, [c_cons+480];
	fma.rn.f64 	%fd10876, %fd10875, %fd51, 0d0000000000000000;
	ld.const.f64 	%fd10877, [c_cons+488];
	fma.rn.f64 	%fd10878, %fd10877, %fd52, %fd10876;
	ld.const.f64 	%fd10879, [c_cons+496];
	fma.rn.f64 	%fd10880, %fd10879, %fd53, %fd10878;
	ld.const.f64 	%fd10881, [c_cons+504];
	fma.rn.f64 	%fd10882, %fd10881, %fd54, %fd10880;
	ld.const.f64 	%fd10883, [c_cons+512];
	fma.rn.f64 	%fd10884, %fd10883, %fd55, %fd10882;
	ld.const.f64 	%fd10885, [c_cons+520];
	fma.rn.f64 	%fd10886, %fd10885, %fd56, %fd10884;
	ld.const.f64 	%fd10887, [c_cons+528];
	fma.rn.f64 	%fd10888, %fd10887, %fd57, %fd10886;
	ld.const.f64 	%fd10889, [c_cons+536];
	fma.rn.f64 	%fd10890, %fd10889, %fd58, %fd10888;
	ld.const.f64 	%fd10891, [c_cons+544];
	fma.rn.f64 	%fd10892, %fd10891, %fd59, %fd10890;
	ld.const.f64 	%fd10893, [c_cons+552];
	fma.rn.f64 	%fd10894, %fd10893, %fd60, %fd10892;
	ld.const.f64 	%fd10895, [c_cons+848];
	sub.f64 	%fd10896, %fd10894, %fd10895;
	abs.f64 	%fd10897, %fd10896;
	ld.const.f64 	%fd10898, [c_cons+928];
	setp.gt.f64 	%p1818, %fd10897, %fd10898;
	@%p1818 bra 	$L__BB6_248;
	ld.const.f64 	%fd10899, [c_cons+560];
	fma.rn.f64 	%fd10900, %fd10899, %fd51, 0d0000000000000000;
	ld.const.f64 	%fd10901, [c_cons+568];
	fma.rn.f64 	%fd10902, %fd10901, %fd52, %fd10900;
	ld.const.f64 	%fd10903, [c_cons+576];
	fma.rn.f64 	%fd10904, %fd10903, %fd53, %fd10902;
	ld.const.f64 	%fd10905, [c_cons+584];
	fma.rn.f64 	%fd10906, %fd10905, %fd54, %fd10904;
	ld.const.f64 	%fd10907, [c_cons+592];
	fma.rn.f64 	%fd10908, %fd10907, %fd55, %fd10906;
	ld.const.f64 	%fd10909, [c_cons+600];
	fma.rn.f64 	%fd10910, %fd10909, %fd56, %fd10908;
	ld.const.f64 	%fd10911, [c_cons+608];
	fma.rn.f64 	%fd10912, %fd10911, %fd57, %fd10910;
	ld.const.f64 	%fd10913, [c_cons+616];
	fma.rn.f64 	%fd10914, %fd10913, %fd58, %fd10912;
	ld.const.f64 	%fd10915, [c_cons+624];
	fma.rn.f64 	%fd10916, %fd10915, %fd59, %fd10914;
	ld.const.f64 	%fd10917, [c_cons+632];
	fma.rn.f64 	%fd10918, %fd10917, %fd60, %fd10916;
	ld.const.f64 	%fd10919, [c_cons+856];
	sub.f64 	%fd10920, %fd10918, %fd10919;
	abs.f64 	%fd10921, %fd10920;
	ld.const.f64 	%fd10922, [c_cons+936];
	setp.gt.f64 	%p1820, %fd10921, %fd10922;
	@%p1820 bra 	$L__BB6_248;
	ld.const.f64 	%fd10923, [c_cons+640];
	fma.rn.f64 	%fd10924, %fd10923, %fd51, 0d0000000000000000;
	ld.const.f64 	%fd10925, [c_cons+648];
	fma.rn.f64 	%fd10926, %fd10925, %fd52, %fd10924;
	ld.const.f64 	%fd10927, [c_cons+656];
	fma.rn.f64 	%fd10928, %fd10927, %fd53, %fd10926;
	ld.const.f64 	%fd10929, [c_cons+664];
	fma.rn.f64 	%fd10930, %fd10929, %fd54, %fd10928;
	ld.const.f64 	%fd10931, [c_cons+672];
	fma.rn.f64 	%fd10932, %fd10931, %fd55, %fd10930;
	ld.const.f64 	%fd10933, [c_cons+680];
	fma.rn.f64 	%fd10934, %fd10933, %fd56, %fd10932;
	ld.const.f64 	%fd10935, [c_cons+688];
	fma.rn.f64 	%fd10936, %fd10935, %fd57, %fd10934;
	ld.const.f64 	%fd10937, [c_cons+696];
	fma.rn.f64 	%fd10938, %fd10937, %fd58, %fd10936;
	ld.const.f64 	%fd10939, [c_cons+704];
	fma.rn.f64 	%fd10940, %fd10939, %fd59, %fd10938;
	ld.const.f64 	%fd10941, [c_cons+712];
	fma.rn.f64 	%fd10942, %fd10941, %fd60, %fd10940;
	ld.const.f64 	%fd10943, [c_cons+864];
	sub.f64 	%fd10944, %fd10942, %fd10943;
	abs.f64 	%fd10945, %fd10944;
	ld.const.f64 	%fd10946, [c_cons+944];
	setp.gt.f64 	%p1822, %fd10945, %fd10946;
	@%p1822 bra 	$L__BB6_248;
	ld.const.f64 	%fd10947, [c_cons+720];
	fma.rn.f64 	%fd10948, %fd10947, %fd51, 0d0000000000000000;
	ld.const.f64 	%fd10949, [c_cons+728];
	fma.rn.f64 	%fd10950, %fd10949, %fd52, %fd10948;
	ld.const.f64 	%fd10951, [c_cons+736];
	fma.rn.f64 	%fd10952, %fd10951, %fd53, %fd10950;
	ld.const.f64 	%fd10953, [c_cons+744];
	fma.rn.f64 	%fd10954, %fd10953, %fd54, %fd10952;
	ld.const.f64 	%fd10955, [c_cons+752];
	fma.rn.f64 	%fd10956, %fd10955, %fd55, %fd10954;
	ld.const.f64 	%fd10957, [c_cons+760];
	fma.rn.f64 	%fd10958, %fd10957, %fd56, %fd10956;
	ld.const.f64 	%fd10959, [c_cons+768];
	fma.rn.f64 	%fd10960, %fd10959, %fd57, %fd10958;
	ld.const.f64 	%fd10961, [c_cons+776];
	fma.rn.f64 	%fd10962, %fd10961, %fd58, %fd10960;
	ld.const.f64 	%fd10963, [c_cons+784];
	fma.rn.f64 	%fd10964, %fd10963, %fd59, %fd10962;
	ld.const.f64 	%fd10965, [c_cons+792];
	fma.rn.f64 	%fd10966, %fd10965, %fd60, %fd10964;
	ld.const.f64 	%fd10967, [c_cons+872];
	sub.f64 	%fd10968, %fd10966, %fd10967;
	abs.f64 	%fd10969, %fd10968;
	ld.const.f64 	%fd10970, [c_cons+952];
	setp.gt.f64 	%p1824, %fd10969, %fd10970;
	@%p1824 bra 	$L__BB6_248;
	mov.b32 	%r4411, 1;
	mov.pred 	%p2022, 0;
$L__BB6_248:
	or.b64  	%rd4568, %rd11, %rd83;
	and.b64  	%rd4569, %rd4568, -4294967296;
	setp.ne.s64 	%p1826, %rd4569, 0;
	@%p1826 bra 	$L__BB6_250;
	cvt.u32.u64 	%r3994, %rd83;
	cvt.u32.u64 	%r3995, %rd11;
	div.u32 	%r3996, %r3995, %r3994;
	mul.lo.s32 	%r3997, %r3996, %r3994;
	sub.s32 	%r3998, %r3995, %r3997;
	cvt.u64.u32 	%rd4912, %r3996;
	cvt.u64.u32 	%rd4913, %r3998;
	bra.uni 	$L__BB6_251;
$L__BB6_250:
	div.u64 	%rd4912, %rd11, %rd83;
	mul.lo.s64 	%rd4570, %rd4912, %rd83;
	sub.s64 	%rd4913, %rd11, %rd4570;
$L__BB6_251:
	cvt.u32.u64 	%r69, %rd4913;
	or.b64  	%rd4571, %rd4912, %rd90;
	and.b64  	%rd4572, %rd4571, -4294967296;
	setp.ne.s64 	%p1827, %rd4572, 0;
	@%p1827 bra 	$L__BB6_253;
	cvt.u32.u64 	%r3999, %rd90;
	cvt.u32.u64 	%r4000, %rd4912;
	div.u32 	%r4001, %r4000, %r3999;
	mul.lo.s32 	%r4002, %r4001, %r3999;
	sub.s32 	%r4003, %r4000, %r4002;
	cvt.u64.u32 	%rd4914, %r4001;
	cvt.u64.u32 	%rd4915, %r4003;
	bra.uni 	$L__BB6_254;
$L__BB6_253:
	div.u64 	%rd4914, %rd4912, %rd90;
	mul.lo.s64 	%rd4573, %rd4914, %rd90;
	sub.s64 	%rd4915, %rd4912, %rd4573;
$L__BB6_254:
	cvt.u32.u64 	%r70, %rd4915;
	or.b64  	%rd4574, %rd4914, %rd97;
	and.b64  	%rd4575, %rd4574, -4294967296;
	setp.ne.s64 	%p1828, %rd4575, 0;
	@%p1828 bra 	$L__BB6_256;
	cvt.u32.u64 	%r4004, %rd97;
	cvt.u32.u64 	%r4005, %rd4914;
	div.u32 	%r4006, %r4005, %r4004;
	mul.lo.s32 	%r4007, %r4006, %r4004;
	sub.s32 	%r4008, %r4005, %r4007;
	cvt.u64.u32 	%rd4916, %r4006;
	cvt.u64.u32 	%rd4917, %r4008;
	bra.uni 	$L__BB6_257;
$L__BB6_256:
	div.u64 	%rd4916, %rd4914, %rd97;
	mul.lo.s64 	%rd4576, %rd4916, %rd97;
	sub.s64 	%rd4917, %rd4914, %rd4576;
$L__BB6_257:
	cvt.u32.u64 	%r71, %rd4917;
	or.b64  	%rd4577, %rd4916, %rd104;
	and.b64  	%rd4578, %rd4577, -4294967296;
	setp.ne.s64 	%p1829, %rd4578, 0;
	@%p1829 bra 	$L__BB6_259;
	cvt.u32.u64 	%r4009, %rd104;
	cvt.u32.u64 	%r4010, %rd4916;
	div.u32 	%r4011, %r4010, %r4009;
	mul.lo.s32 	%r4012, %r4011, %r4009;
	sub.s32 	%r4013, %r4010, %r4012;
	cvt.u64.u32 	%rd4918, %r4011;
	cvt.u64.u32 	%rd4919, %r4013;
	bra.uni 	$L__BB6_260;
$L__BB6_259:
	div.u64 	%rd4918, %rd4916, %rd104;
	mul.lo.s64 	%rd4579, %rd4918, %rd104;
	sub.s64 	%rd4919, %rd4916, %rd4579;
$L__BB6_260:
	cvt.u32.u64 	%r72, %rd4919;
	or.b64  	%rd4580, %rd4918, %rd111;
	and.b64  	%rd4581, %rd4580, -4294967296;
	setp.ne.s64 	%p1830, %rd4581, 0;
	@%p1830 bra 	$L__BB6_262;
	cvt.u32.u64 	%r4014, %rd111;
	cvt.u32.u64 	%r4015, %rd4918;
	div.u32 	%r4016, %r4015, %r4014;
	mul.lo.s32 	%r4017, %r4016, %r4014;
	sub.s32 	%r4018, %r4015, %r4017;
	cvt.u64.u32 	%rd4920, %r4016;
	cvt.u64.u32 	%rd4921, %r4018;
	bra.uni 	$L__BB6_263;
$L__BB6_262:
	div.u64 	%rd4920, %rd4918, %rd111;
	mul.lo.s64 	%rd4582, %rd4920, %rd111;
	sub.s64 	%rd4921, %rd4918, %rd4582;
$L__BB6_263:
	cvt.u32.u64 	%r73, %rd4921;
	or.b64  	%rd4583, %rd4920, %rd118;
	and.b64  	%rd4584, %rd4583, -4294967296;
	setp.ne.s64 	%p1831, %rd4584, 0;
	@%p1831 bra 	$L__BB6_265;
	cvt.u32.u64 	%r4019, %rd118;
	cvt.u32.u64 	%r4020, %rd4920;
	div.u32 	%r4021, %r4020, %r4019;
	mul.lo.s32 	%r4022, %r4021, %r4019;
	sub.s32 	%r4023, %r4020, %r4022;
	cvt.u64.u32 	%rd4922, %r4021;
	cvt.u64.u32 	%rd4923, %r4023;
	bra.uni 	$L__BB6_266;
$L__BB6_265:
	div.u64 	%rd4922, %rd4920, %rd118;
	mul.lo.s64 	%rd4585, %rd4922, %rd118;
	sub.s64 	%rd4923, %rd4920, %rd4585;
$L__BB6_266:
	cvt.u32.u64 	%r74, %rd4923;
	or.b64  	%rd4586, %rd4922, %rd125;
	and.b64  	%rd4587, %rd4586, -4294967296;
	setp.ne.s64 	%p1832, %rd4587, 0;
	@%p1832 bra 	$L__BB6_268;
	cvt.u32.u64 	%r4024, %rd125;
	cvt.u32.u64 	%r4025, %rd4922;
	div.u32 	%r4026, %r4025, %r4024;
	mul.lo.s32 	%r4027, %r4026, %r4024;
	sub.s32 	%r4028, %r4025, %r4027;
	cvt.u64.u32 	%rd4924, %r4026;
	cvt.u64.u32 	%rd4925, %r4028;
	bra.uni 	$L__BB6_269;
$L__BB6_268:
	div.u64 	%rd4924, %rd4922, %rd125;
	mul.lo.s64 	%rd4588, %rd4924, %rd125;
	sub.s64 	%rd4925, %rd4922, %rd4588;
$L__BB6_269:
	cvt.u32.u64 	%r75, %rd4925;
	ld.const.s32 	%rd428, [c_grid+168];
	or.b64  	%rd4589, %rd4924, %rd428;
	and.b64  	%rd4590, %rd4589, -4294967296;
	setp.ne.s64 	%p1833, %rd4590, 0;
	@%p1833 bra 	$L__BB6_271;
	cvt.u32.u64 	%r4029, %rd428;
	cvt.u32.u64 	%r4030, %rd4924;
	div.u32 	%r4031, %r4030, %r4029;
	mul.lo.s32 	%r4032, %r4031, %r4029;
	sub.s32 	%r4033, %r4030, %r4032;
	cvt.u64.u32 	%rd4926, %r4031;
	cvt.u64.u32 	%rd4927, %r4033;
	bra.uni 	$L__BB6_272;
$L__BB6_271:
	div.u64 	%rd4926, %rd4924, %rd428;
	mul.lo.s64 	%rd4591, %rd4926, %rd428;
	sub.s64 	%rd4927, %rd4924, %rd4591;
$L__BB6_272:
	cvt.u32.u64 	%r76, %rd4927;
	ld.const.s32 	%rd435, [c_grid+164];
	or.b64  	%rd4592, %rd4926, %rd435;
	and.b64  	%rd4593, %rd4592, -4294967296;
	setp.ne.s64 	%p1834, %rd4593, 0;
	@%p1834 bra 	$L__BB6_274;
	cvt.u32.u64 	%r4034, %rd435;
	cvt.u32.u64 	%r4035, %rd4926;
	div.u32 	%r4036, %r4035, %r4034;
	mul.lo.s32 	%r4037, %r4036, %r4034;
	sub.s32 	%r4038, %r4035, %r4037;
	cvt.u64.u32 	%rd4928, %r4036;
	cvt.u64.u32 	%rd4929, %r4038;
	bra.uni 	$L__BB6_275;
$L__BB6_274:
	div.u64 	%rd4928, %rd4926, %rd435;
	mul.lo.s64 	%rd4594, %rd4928, %rd435;
	sub.s64 	%rd4929, %rd4926, %rd4594;
$L__BB6_275:
	cvt.u32.u64 	%r77, %rd4929;
	ld.const.s32 	%rd442, [c_grid+160];
	or.b64  	%rd4595, %rd4928, %rd442;
	and.b64  	%rd4596, %rd4595, -4294967296;
	setp.ne.s64 	%p1835, %rd4596, 0;
	@%p1835 bra 	$L__BB6_277;
	cvt.u32.u64 	%r4039, %rd442;
	cvt.u32.u64 	%r4040, %rd4928;
	rem.u32 	%r4041, %r4040, %r4039;
	cvt.u64.u32 	%rd4930, %r4041;
	bra.uni 	$L__BB6_278;
$L__BB6_277:
	rem.u64 	%rd4930, %rd4928, %rd442;
$L__BB6_278:
	cvt.u32.u64 	%r4043, %rd4930;
	cvt.rn.f64.s32 	%fd10971, %r4043;
	ld.const.f64 	%fd10972, [c_grid+80];
	ld.const.f64 	%fd10973, [c_grid];
	fma.rn.f64 	%fd61, %fd10972, %fd10971, %fd10973;
	cvt.rn.f64.s32 	%fd10974, %r77;
	ld.const.f64 	%fd10975, [c_grid+88];
	ld.const.f64 	%fd10976, [c_grid+8];
	fma.rn.f64 	%fd62, %fd10975, %fd10974, %fd10976;
	cvt.rn.f64.s32 	%fd10977, %r76;
	ld.const.f64 	%fd10978, [c_grid+96];
	ld.const.f64 	%fd10979, [c_grid+16];
	fma.rn.f64 	%fd63, %fd10978, %fd10977, %fd10979;
	cvt.rn.f64.s32 	%fd10980, %r75;
	ld.const.f64 	%fd10981, [c_grid+104];
	ld.const.f64 	%fd10982, [c_grid+24];
	fma.rn.f64 	%fd64, %fd10981, %fd10980, %fd10982;
	cvt.rn.f64.s32 	%fd10983, %r74;
	ld.const.f64 	%fd10984, [c_grid+112];
	ld.const.f64 	%fd10985, [c_grid+32];
	fma.rn.f64 	%fd65, %fd10984, %fd10983, %fd10985;
	cvt.rn.f64.s32 	%fd10986, %r73;
	ld.const.f64 	%fd10987, [c_grid+120];
	ld.const.f64 	%fd10988, [c_grid+40];
	fma.rn.f64 	%fd66, %fd10987, %fd10986, %fd10988;
	cvt.rn.f64.s32 	%fd10989, %r72;
	ld.const.f64 	%fd10990, [c_grid+128];
	ld.const.f64 	%fd10991, [c_grid+48];
	fma.rn.f64 	%fd67, %fd10990, %fd10989, %fd10991;
	cvt.rn.f64.s32 	%fd10992, %r71;
	ld.const.f64 	%fd10993, [c_grid+136];
	ld.const.f64 	%fd10994, [c_grid+56];
	fma.rn.f64 	%fd68, %fd10993, %fd10992, %fd10994;
	cvt.rn.f64.s32 	%fd10995, %r70;
	ld.const.f64 	%fd10996, [c_grid+144];
	ld.const.f64 	%fd10997, [c_grid+64];
	fma.rn.f64 	%fd69, %fd10996, %fd10995, %fd10997;
	cvt.rn.f64.s32 	%fd10998, %r69;
	ld.const.f64 	%fd10999, [c_grid+152];
	ld.const.f64 	%fd11000, [c_grid+72];
	fma.rn.f64 	%fd70, %fd10999, %fd10998, %fd11000;
	ld.const.f64 	%fd11001, [c_cons];
	fma.rn.f64 	%fd11002, %fd11001, %fd61, 0d0000000000000000;
	ld.const.f64 	%fd11003, [c_cons+8];
	fma.rn.f64 	%fd11004, %fd11003, %fd62, %fd11002;
	ld.const.f64 	%fd11005, [c_cons+16];
	fma.rn.f64 	%fd11006, %fd11005, %fd63, %fd11004;
	ld.const.f64 	%fd11007, [c_cons+24];
	fma.rn.f64 	%fd11008, %fd11007, %fd64, %fd11006;
	ld.const.f64 	%fd11009, [c_cons+32];
	fma.rn.f64 	%fd11010, %fd11009, %fd65, %fd11008;
	ld.const.f64 	%fd11011, [c_cons+40];
	fma.rn.f64 	%fd11012, %fd11011, %fd66, %fd11010;
	ld.const.f64 	%fd11013, [c_cons+48];
	fma.rn.f64 	%fd11014, %fd11013, %fd67, %fd11012;
	ld.const.f64 	%fd11015, [c_cons+56];
	fma.rn.f64 	%fd11016, %fd11015, %fd68, %fd11014;
	ld.const.f64 	%fd11017, [c_cons+64];
	fma.rn.f64 	%fd11018, %fd11017, %fd69, %fd11016;
	ld.const.f64 	%fd11019, [c_cons+72];
	fma.rn.f64 	%fd11020, %fd11019, %fd70, %fd11018;
	ld.const.f64 	%fd11021, [c_cons+800];
	sub.f64 	%fd11022, %fd11020, %fd11021;
	abs.f64 	%fd11023, %fd11022;
	ld.const.f64 	%fd11024, [c_cons+880];
	setp.gt.f64 	%p1837, %fd11023, %fd11024;
	mov.b32 	%r4412, 0;
	mov.pred 	%p2023, -1;
	@%p1837 bra 	$L__BB6_289;
	ld.const.f64 	%fd11025, [c_cons+80];
	fma.rn.f64 	%fd11026, %fd11025, %fd61, 0d0000000000000000;
	ld.const.f64 	%fd11027, [c_cons+88];
	fma.rn.f64 	%fd11028, %fd11027, %fd62, %fd11026;
	ld.const.f64 	%fd11029, [c_cons+96];
	fma.rn.f64 	%fd11030, %fd11029, %fd63, %fd11028;
	ld.const.f64 	%fd11031, [c_cons+104];
	fma.rn.f64 	%fd11032, %fd11031, %fd64, %fd11030;
	ld.const.f64 	%fd11033, [c_cons+112];
	fma.rn.f64 	%fd11034, %fd11033, %fd65, %fd11032;
	ld.const.f64 	%fd11035, [c_cons+120];
	fma.rn.f64 	%fd11036, %fd11035, %fd66, %fd11034;
	ld.const.f64 	%fd11037, [c_cons+128];
	fma.rn.f64 	%fd11038, %fd11037, %fd67, %fd11036;
	ld.const.f64 	%fd11039, [c_cons+136];
	fma.rn.f64 	%fd11040, %fd11039, %fd68, %fd11038;
	ld.const.f64 	%fd11041, [c_cons+144];
	fma.rn.f64 	%fd11042, %fd11041, %fd69, %fd11040;
	ld.const.f64 	%fd11043, [c_cons+152];
	fma.rn.f64 	%fd11044, %fd11043, %fd70, %fd11042;
	ld.const.f64 	%fd11045, [c_cons+808];
	sub.f64 	%fd11046, %fd11044, %fd11045;
	abs.f64 	%fd11047, %fd11046;
	ld.const.f64 	%fd11048, [c_cons+888];
	setp.gt.f64 	%p1839, %fd11047, %fd11048;
	@%p1839 bra 	$L__BB6_289;
	ld.const.f64 	%fd11049, [c_cons+160];
	fma.rn.f64 	%fd11050, %fd11049, %fd61, 0d0000000000000000;
	ld.const.f64 	%fd11051, [c_cons+168];
	fma.rn.f64 	%fd11052, %fd11051, %fd62, %fd11050;
	ld.const.f64 	%fd11053, [c_cons+176];
	fma.rn.f64 	%fd11054, %fd11053, %fd63, %fd11052;
	ld.const.f64 	%fd11055, [c_cons+184];
	fma.rn.f64 	%fd11056, %fd11055, %fd64, %fd11054;
	ld.const.f64 	%fd11057, [c_cons+192];
	fma.rn.f64 	%fd11058, %fd11057, %fd65, %fd11056;
	ld.const.f64 	%fd11059, [c_cons+200];
	fma.rn.f64 	%fd11060, %fd11059, %fd66, %fd11058;
	ld.const.f64 	%fd11061, [c_cons+208];
	fma.rn.f64 	%fd11062, %fd11061, %fd67, %fd11060;
	ld.const.f64 	%fd11063, [c_cons+216];
	fma.rn.f64 	%fd11064, %fd11063, %fd68, %fd11062;
	ld.const.f64 	%fd11065, [c_cons+224];
	fma.rn.f64 	%fd11066, %fd11065, %fd69, %fd11064;
	ld.const.f64 	%fd11067, [c_cons+232];
	fma.rn.f64 	%fd11068, %fd11067, %fd70, %fd11066;
	ld.const.f64 	%fd11069, [c_cons+816];
	sub.f64 	%fd11070, %fd11068, %fd11069;
	abs.f64 	%fd11071, %fd11070;
	ld.const.f64 	%fd11072, [c_cons+896];
	setp.gt.f64 	%p1841, %fd11071, %fd11072;
	@%p1841 bra 	$L__BB6_289;
	ld.const.f64 	%fd11073, [c_cons+240];
	fma.rn.f64 	%fd11074, %fd11073, %fd61, 0d0000000000000000;
	ld.const.f64 	%fd11075, [c_cons+248];
	fma.rn.f64 	%fd11076, %fd11075, %fd62, %fd11074;
	ld.const.f64 	%fd11077, [c_cons+256];
	fma.rn.f64 	%fd11078, %fd11077, %fd63, %fd11076;
	ld.const.f64 	%fd11079, [c_cons+264];
	fma.rn.f64 	%fd11080, %fd11079, %fd64, %fd11078;
	ld.const.f64 	%fd11081, [c_cons+272];
	fma.rn.f64 	%fd11082, %fd11081, %fd65, %fd11080;
	ld.const.f64 	%fd11083, [c_cons+280];
	fma.rn.f64 	%fd11084, %fd11083, %fd66, %fd11082;
	ld.const.f64 	%fd11085, [c_cons+288];
	fma.rn.f64 	%fd11086, %fd11085, %fd67, %fd11084;
	ld.const.f64 	%fd11087, [c_cons+296];
	fma.rn.f64 	%fd11088, %fd11087, %fd68, %fd11086;
	ld.const.f64 	%fd11089, [c_cons+304];
	fma.rn.f64 	%fd11090, %fd11089, %fd69, %fd11088;
	ld.const.f64 	%fd11091, [c_cons+312];
	fma.rn.f64 	%fd11092, %fd11091, %fd70, %fd11090;
	ld.const.f64 	%fd11093, [c_cons+824];
	sub.f64 	%fd11094, %fd11092, %fd11093;
	abs.f64 	%fd11095, %fd11094;
	ld.const.f64 	%fd11096, [c_cons+904];
	setp.gt.f64 	%p1843, %fd11095, %fd11096;
	@%p1843 bra 	$L__BB6_289;
	ld.const.f64 	%fd11097, [c_cons+320];
	fma.rn.f64 	%fd11098, %fd11097, %fd61, 0d0000000000000000;
	ld.const.f64 	%fd11099, [c_cons+328];
	fma.rn.f64 	%fd11100, %fd11099, %fd62, %fd11098;
	ld.const.f64 	%fd11101, [c_cons+336];
	fma.rn.f64 	%fd11102, %fd11101, %fd63, %fd11100;
	ld.const.f64 	%fd11103, [c_cons+344];
	fma.rn.f64 	%fd11104, %fd11103, %fd64, %fd11102;
	ld.const.f64 	%fd11105, [c_cons+352];
	fma.rn.f64 	%fd11106, %fd11105, %fd65, %fd11104;
	ld.const.f64 	%fd11107, [c_cons+360];
	fma.rn.f64 	%fd11108, %fd11107, %fd66, %fd11106;
	ld.const.f64 	%fd11109, [c_cons+368];
	fma.rn.f64 	%fd11110, %fd11109, %fd67, %fd11108;
	ld.const.f64 	%fd11111, [c_cons+376];
	fma.rn.f64 	%fd11112, %fd11111, %fd68, %fd11110;
	ld.const.f64 	%fd11113, [c_cons+384];
	fma.rn.f64 	%fd11114, %fd11113, %fd69, %fd11112;
	ld.const.f64 	%fd11115, [c_cons+392];
	fma.rn.f64 	%fd11116, %fd11115, %fd70, %fd11114;
	ld.const.f64 	%fd11117, [c_cons+832];
	sub.f64 	%fd11118, %fd11116, %fd11117;
	abs.f64 	%fd11119, %fd11118;
	ld.const.f64 	%fd11120, [c_cons+912];
	setp.gt.f64 	%p1845, %fd11119, %fd11120;
	@%p1845 bra 	$L__BB6_289;
	ld.const.f64 	%fd11121, [c_cons+400];
	fma.rn.f64 	%fd11122, %fd11121, %fd61, 0d0000000000000000;
	ld.const.f64 	%fd11123, [c_cons+408];
	fma.rn.f64 	%fd11124, %fd11123, %fd62, %fd11122;
	ld.const.f64 	%fd11125, [c_cons+416];
	fma.rn.f64 	%fd11126, %fd11125, %fd63, %fd11124;
	ld.const.f64 	%fd11127, [c_cons+424];
	fma.rn.f64 	%fd11128, %fd11127, %fd64, %fd11126;
	ld.const.f64 	%fd11129, [c_cons+432];
	fma.rn.f64 	%fd11130, %fd11129, %fd65, %fd11128;
	ld.const.f64 	%fd11131, [c_cons+440];
	fma.rn.f64 	%fd11132, %fd11131, %fd66, %fd11130;
	ld.const.f64 	%fd11133, [c_cons+448];
	fma.rn.f64 	%fd11134, %fd11133, %fd67, %fd11132;
	ld.const.f64 	%fd11135, [c_cons+456];
	fma.rn.f64 	%fd11136, %fd11135, %fd68, %fd11134;
	ld.const.f64 	%fd11137, [c_cons+464];
	fma.rn.f64 	%fd11138, %fd11137, %fd69, %fd11136;
	ld.const.f64 	%fd11139, [c_cons+472];
	fma.rn.f64 	%fd11140, %fd11139, %fd70, %fd11138;
	ld.const.f64 	%fd11141, [c_cons+840];
	sub.f64 	%fd11142, %fd11140, %fd11141;
	abs.f64 	%fd11143, %fd11142;
	ld.const.f64 	%fd11144, [c_cons+920];
	setp.gt.f64 	%p1847, %fd11143, %fd11144;
	@%p1847 bra 	$L__BB6_289;
	ld.const.f64 	%fd11145, [c_cons+480];
	fma.rn.f64 	%fd11146, %fd11145, %fd61, 0d0000000000000000;
	ld.const.f64 	%fd11147, [c_cons+488];
	fma.rn.f64 	%fd11148, %fd11147, %fd62, %fd11146;
	ld.const.f64 	%fd11149, [c_cons+496];
	fma.rn.f64 	%fd11150, %fd11149, %fd63, %fd11148;
	ld.const.f64 	%fd11151, [c_cons+504];
	fma.rn.f64 	%fd11152, %fd11151, %fd64, %fd11150;
	ld.const.f64 	%fd11153, [c_cons+512];
	fma.rn.f64 	%fd11154, %fd11153, %fd65, %fd11152;
	ld.const.f64 	%fd11155, [c_cons+520];
	fma.rn.f64 	%fd11156, %fd11155, %fd66, %fd11154;
	ld.const.f64 	%fd11157, [c_cons+528];
	fma.rn.f64 	%fd11158, %fd11157, %fd67, %fd11156;
	ld.const.f64 	%fd11159, [c_cons+536];
	fma.rn.f64 	%fd11160, %fd11159, %fd68, %fd11158;
	ld.const.f64 	%fd11161, [c_cons+544];
	fma.rn.f64 	%fd11162, %fd11161, %fd69, %fd11160;
	ld.const.f64 	%fd11163, [c_cons+552];
	fma.rn.f64 	%fd11164, %fd11163, %fd70, %fd11162;
	ld.const.f64 	%fd11165, [c_cons+848];
	sub.f64 	%fd11166, %fd11164, %fd11165;
	abs.f64 	%fd11167, %fd11166;
	ld.const.f64 	%fd11168, [c_cons+928];
	setp.gt.f64 	%p1849, %fd11167, %fd11168;
	@%p1849 bra 	$L__BB6_289;
	ld.const.f64 	%fd11169, [c_cons+560];
	fma.rn.f64 	%fd11170, %fd11169, %fd61, 0d0000000000000000;
	ld.const.f64 	%fd11171, [c_cons+568];
	fma.rn.f64 	%fd11172, %fd11171, %fd62, %fd11170;
	ld.const.f64 	%fd11173, [c_cons+576];
	fma.rn.f64 	%fd11174, %fd11173, %fd63, %fd11172;
	ld.const.f64 	%fd11175, [c_cons+584];
	fma.rn.f64 	%fd11176, %fd11175, %fd64, %fd11174;
	ld.const.f64 	%fd11177, [c_cons+592];
	fma.rn.f64 	%fd11178, %fd11177, %fd65, %fd11176;
	ld.const.f64 	%fd11179, [c_cons+600];
	fma.rn.f64 	%fd11180, %fd11179, %fd66, %fd11178;
	ld.const.f64 	%fd11181, [c_cons+608];
	fma.rn.f64 	%fd11182, %fd11181, %fd67, %fd11180;
	ld.const.f64 	%fd11183, [c_cons+616];
	fma.rn.f64 	%fd11184, %fd11183, %fd68, %fd11182;
	ld.const.f64 	%fd11185, [c_cons+624];
	fma.rn.f64 	%fd11186, %fd11185, %fd69, %fd11184;
	ld.const.f64 	%fd11187, [c_cons+632];
	fma.rn.f64 	%fd11188, %fd11187, %fd70, %fd11186;
	ld.const.f64 	%fd11189, [c_cons+856];
	sub.f64 	%fd11190, %fd11188, %fd11189;
	abs.f64 	%fd11191, %fd11190;
	ld.const.f64 	%fd11192, [c_cons+936];
	setp.gt.f64 	%p1851, %fd11191, %fd11192;
	@%p1851 bra 	$L__BB6_289;
	ld.const.f64 	%fd11193, [c_cons+640];
	fma.rn.f64 	%fd11194, %fd11193, %fd61, 0d0000000000000000;
	ld.const.f64 	%fd11195, [c_cons+648];
	fma.rn.f64 	%fd11196, %fd11195, %fd62, %fd11194;
	ld.const.f64 	%fd11197, [c_cons+656];
	fma.rn.f64 	%fd11198, %fd11197, %fd63, %fd11196;
	ld.const.f64 	%fd11199, [c_cons+664];
	fma.rn.f64 	%fd11200, %fd11199, %fd64, %fd11198;
	ld.const.f64 	%fd11201, [c_cons+672];
	fma.rn.f64 	%fd11202, %fd11201, %fd65, %fd11200;
	ld.const.f64 	%fd11203, [c_cons+680];
	fma.rn.f64 	%fd11204, %fd11203, %fd66, %fd11202;
	ld.const.f64 	%fd11205, [c_cons+688];
	fma.rn.f64 	%fd11206, %fd11205, %fd67, %fd11204;
	ld.const.f64 	%fd11207, [c_cons+696];
	fma.rn.f64 	%fd11208, %fd11207, %fd68, %fd11206;
	ld.const.f64 	%fd11209, [c_cons+704];
	fma.rn.f64 	%fd11210, %fd11209, %fd69, %fd11208;
	ld.const.f64 	%fd11211, [c_cons+712];
	fma.rn.f64 	%fd11212, %fd11211, %fd70, %fd11210;
	ld.const.f64 	%fd11213, [c_cons+864];
	sub.f64 	%fd11214, %fd11212, %fd11213;
	abs.f64 	%fd11215, %fd11214;
	ld.const.f64 	%fd11216, [c_cons+944];
	setp.gt.f64 	%p1853, %fd11215, %fd11216;
	@%p1853 bra 	$L__BB6_289;
	ld.const.f64 	%fd11217, [c_cons+720];
	fma.rn.f64 	%fd11218, %fd11217, %fd61, 0d0000000000000000;
	ld.const.f64 	%fd11219, [c_cons+728];
	fma.rn.f64 	%fd11220, %fd11219, %fd62, %fd11218;
	ld.const.f64 	%fd11221, [c_cons+736];
	fma.rn.f64 	%fd11222, %fd11221, %fd63, %fd11220;
	ld.const.f64 	%fd11223, [c_cons+744];
	fma.rn.f64 	%fd11224, %fd11223, %fd64, %fd11222;
	ld.const.f64 	%fd11225, [c_cons+752];
	fma.rn.f64 	%fd11226, %fd11225, %fd65, %fd11224;
	ld.const.f64 	%fd11227, [c_cons+760];
	fma.rn.f64 	%fd11228, %fd11227, %fd66, %fd11226;
	ld.const.f64 	%fd11229, [c_cons+768];
	fma.rn.f64 	%fd11230, %fd11229, %fd67, %fd11228;
	ld.const.f64 	%fd11231, [c_cons+776];
	fma.rn.f64 	%fd11232, %fd11231, %fd68, %fd11230;
	ld.const.f64 	%fd11233, [c_cons+784];
	fma.rn.f64 	%fd11234, %fd11233, %fd69, %fd11232;
	ld.const.f64 	%fd11235, [c_cons+792];
	fma.rn.f64 	%fd11236, %fd11235, %fd70, %fd11234;
	ld.const.f64 	%fd11237, [c_cons+872];
	sub.f64 	%fd11238, %fd11236, %fd11237;
	abs.f64 	%fd11239, %fd11238;
	ld.const.f64 	%fd11240, [c_cons+952];
	setp.gt.f64 	%p1855, %fd11239, %fd11240;
	@%p1855 bra 	$L__BB6_289;
	mov.b32 	%r4412, 1;
	mov.pred 	%p2023, 0;
$L__BB6_289:
	or.b64  	%rd4597, %rd12, %rd83;
	and.b64  	%rd4598, %rd4597, -4294967296;
	setp.ne.s64 	%p1857, %rd4598, 0;
	@%p1857 bra 	$L__BB6_291;
	cvt.u32.u64 	%r4054, %rd83;
	cvt.u32.u64 	%r4055, %rd12;
	div.u32 	%r4056, %r4055, %r4054;
	mul.lo.s32 	%r4057, %r4056, %r4054;
	sub.s32 	%r4058, %r4055, %r4057;
	cvt.u64.u32 	%rd4931, %r4056;
	cvt.u64.u32 	%rd4932, %r4058;
	bra.uni 	$L__BB6_292;
$L__BB6_291:
	div.u64 	%rd4931, %rd12, %rd83;
	mul.lo.s64 	%rd4599, %rd4931, %rd83;
	sub.s64 	%rd4932, %rd12, %rd4599;
$L__BB6_292:
	cvt.u32.u64 	%r79, %rd4932;
	or.b64  	%rd4600, %rd4931, %rd90;
	and.b64  	%rd4601, %rd4600, -4294967296;
	setp.ne.s64 	%p1858, %rd4601, 0;
	@%p1858 bra 	$L__BB6_294;
	cvt.u32.u64 	%r4059, %rd90;
	cvt.u32.u64 	%r4060, %rd4931;
	div.u32 	%r4061, %r4060, %r4059;
	mul.lo.s32 	%r4062, %r4061, %r4059;
	sub.s32 	%r4063, %r4060, %r4062;
	cvt.u64.u32 	%rd4933, %r4061;
	cvt.u64.u32 	%rd4934, %r4063;
	bra.uni 	$L__BB6_295;
$L__BB6_294:
	div.u64 	%rd4933, %rd4931, %rd90;
	mul.lo.s64 	%rd4602, %rd4933, %rd90;
	sub.s64 	%rd4934, %rd4931, %rd4602;
$L__BB6_295:
	cvt.u32.u64 	%r80, %rd4934;
	or.b64  	%rd4603, %rd4933, %rd97;
	and.b64  	%rd4604, %rd4603, -4294967296;
	setp.ne.s64 	%p1859, %rd4604, 0;
	@%p1859 bra 	$L__BB6_297;
	cvt.u32.u64 	%r4064, %rd97;
	cvt.u32.u64 	%r4065, %rd4933;
	div.u32 	%r4066, %r4065, %r4064;
	mul.lo.s32 	%r4067, %r4066, %r4064;
	sub.s32 	%r4068, %r4065, %r4067;
	cvt.u64.u32 	%rd4935, %r4066;
	cvt.u64.u32 	%rd4936, %r4068;
	bra.uni 	$L__BB6_298;
$L__BB6_297:
	div.u64 	%rd4935, %rd4933, %rd97;
	mul.lo.s64 	%rd4605, %rd4935, %rd97;
	sub.s64 	%rd4936, %rd4933, %rd4605;
$L__BB6_298:
	cvt.u32.u64 	%r81, %rd4936;
	or.b64  	%rd4606, %rd4935, %rd104;
	and.b64  	%rd4607, %rd4606, -4294967296;
	setp.ne.s64 	%p1860, %rd4607, 0;
	@%p1860 bra 	$L__BB6_300;
	cvt.u32.u64 	%r4069, %rd104;
	cvt.u32.u64 	%r4070, %rd4935;
	div.u32 	%r4071, %r4070, %r4069;
	mul.lo.s32 	%r4072, %r4071, %r4069;
	sub.s32 	%r4073, %r4070, %r4072;
	cvt.u64.u32 	%rd4937, %r4071;
	cvt.u64.u32 	%rd4938, %r4073;
	bra.uni 	$L__BB6_301;
$L__BB6_300:
	div.u64 	%rd4937, %rd4935, %rd104;
	mul.lo.s64 	%rd4608, %rd4937, %rd104;
	sub.s64 	%rd4938, %rd4935, %rd4608;
$L__BB6_301:
	cvt.u32.u64 	%r82, %rd4938;
	or.b64  	%rd4609, %rd4937, %rd111;
	and.b64  	%rd4610, %rd4609, -4294967296;
	setp.ne.s64 	%p1861, %rd4610, 0;
	@%p1861 bra 	$L__BB6_303;
	cvt.u32.u64 	%r4074, %rd111;
	cvt.u32.u64 	%r4075, %rd4937;
	div.u32 	%r4076, %r4075, %r4074;
	mul.lo.s32 	%r4077, %r4076, %r4074;
	sub.s32 	%r4078, %r4075, %r4077;
	cvt.u64.u32 	%rd4939, %r4076;
	cvt.u64.u32 	%rd4940, %r4078;
	bra.uni 	$L__BB6_304;
$L__BB6_303:
	div.u64 	%rd4939, %rd4937, %rd111;
	mul.lo.s64 	%rd4611, %rd4939, %rd111;
	sub.s64 	%rd4940, %rd4937, %rd4611;
$L__BB6_304:
	cvt.u32.u64 	%r83, %rd4940;
	or.b64  	%rd4612, %rd4939, %rd118;
	and.b64  	%rd4613, %rd4612, -4294967296;
	setp.ne.s64 	%p1862, %rd4613, 0;
	@%p1862 bra 	$L__BB6_306;
	cvt.u32.u64 	%r4079, %rd118;
	cvt.u32.u64 	%r4080, %rd4939;
	div.u32 	%r4081, %r4080, %r4079;
	mul.lo.s32 	%r4082, %r4081, %r4079;
	sub.s32 	%r4083, %r4080, %r4082;
	cvt.u64.u32 	%rd4941, %r4081;
	cvt.u64.u32 	%rd4942, %r4083;
	bra.uni 	$L__BB6_307;
$L__BB6_306:
	div.u64 	%rd4941, %rd4939, %rd118;
	mul.lo.s64 	%rd4614, %rd4941, %rd118;
	sub.s64 	%rd4942, %rd4939, %rd4614;
$L__BB6_307:
	cvt.u32.u64 	%r84, %rd4942;
	ld.const.s32 	%rd482, [c_grid+172];
	or.b64  	%rd4615, %rd4941, %rd482;
	and.b64  	%rd4616, %rd4615, -4294967296;
	setp.ne.s64 	%p1863, %rd4616, 0;
	@%p1863 bra 	$L__BB6_309;
	cvt.u32.u64 	%r4084, %rd482;
	cvt.u32.u64 	%r4085, %rd4941;
	div.u32 	%r4086, %r4085, %r4084;
	mul.lo.s32 	%r4087, %r4086, %r4084;
	sub.s32 	%r4088, %r4085, %r4087;
	cvt.u64.u32 	%rd4943, %r4086;
	cvt.u64.u32 	%rd4944, %r4088;
	bra.uni 	$L__BB6_310;
$L__BB6_309:
	div.u64 	%rd4943, %rd4941, %rd482;
	mul.lo.s64 	%rd4617, %rd4943, %rd482;
	sub.s64 	%rd4944, %rd4941, %rd4617;
$L__BB6_310:
	cvt.u32.u64 	%r85, %rd4944;
	ld.const.s32 	%rd489, [c_grid+168];
	or.b64  	%rd4618, %rd4943, %rd489;
	and.b64  	%rd4619, %rd4618, -4294967296;
	setp.ne.s64 	%p1864, %rd4619, 0;
	@%p1864 bra 	$L__BB6_312;
	cvt.u32.u64 	%r4089, %rd489;
	cvt.u32.u64 	%r4090, %rd4943;
	div.u32 	%r4091, %r4090, %r4089;
	mul.lo.s32 	%r4092, %r4091, %r4089;
	sub.s32 	%r4093, %r4090, %r4092;
	cvt.u64.u32 	%rd4945, %r4091;
	cvt.u64.u32 	%rd4946, %r4093;
	bra.uni 	$L__BB6_313;
$L__BB6_312:
	div.u64 	%rd4945, %rd4943, %rd489;
	mul.lo.s64 	%rd4620, %rd4945, %rd489;
	sub.s64 	%rd4946, %rd4943, %rd4620;
$L__BB6_313:
	cvt.u32.u64 	%r86, %rd4946;
	ld.const.s32 	%rd496, [c_grid+164];
	or.b64  	%rd4621, %rd4945, %rd496;
	and.b64  	%rd4622, %rd4621, -4294967296;
	setp.ne.s64 	%p1865, %rd4622, 0;
	@%p1865 bra 	$L__BB6_315;
	cvt.u32.u64 	%r4094, %rd496;
	cvt.u32.u64 	%r4095, %rd4945;
	div.u32 	%r4096, %r4095, %r4094;
	mul.lo.s32 	%r4097, %r4096, %r4094;
	sub.s32 	%r4098, %r4095, %r4097;
	cvt.u64.u32 	%rd4947, %r4096;
	cvt.u64.u32 	%rd4948, %r4098;
	bra.uni 	$L__BB6_316;
$L__BB6_315:
	div.u64 	%rd4947, %rd4945, %rd496;
	mul.lo.s64 	%rd4623, %rd4947, %rd496;
	sub.s64 	%rd4948, %rd4945, %rd4623;
$L__BB6_316:
	cvt.u32.u64 	%r87, %rd4948;
	ld.const.s32 	%rd503, [c_grid+160];
	or.b64  	%rd4624, %rd4947, %rd503;
	and.b64  	%rd4625, %rd4624, -4294967296;
	setp.ne.s64 	%p1866, %rd4625, 0;
	@%p1866 bra 	$L__BB6_318;
	cvt.u32.u64 	%r4099, %rd503;
	cvt.u32.u64 	%r4100, %rd4947;
	rem.u32 	%r4101, %r4100, %r4099;
	cvt.u64.u32 	%rd4949, %r4101;
	bra.uni 	$L__BB6_319;
$L__BB6_318:
	rem.u64 	%rd4949, %rd4947, %rd503;
$L__BB6_319:
	cvt.u32.u64 	%r4103, %rd4949;
	cvt.rn.f64.s32 	%fd11241, %r4103;
	ld.const.f64 	%fd11242, [c_grid+80];
	ld.const.f64 	%fd11243, [c_grid];
	fma.rn.f64 	%fd71, %fd11242, %fd11241, %fd11243;
	cvt.rn.f64.s32 	%fd11244, %r87;
	ld.const.f64 	%fd11245, [c_grid+88];
	ld.const.f64 	%fd11246, [c_grid+8];
	fma.rn.f64 	%fd72, %fd11245, %fd11244, %fd11246;
	cvt.rn.f64.s32 	%fd11247, %r86;
	ld.const.f64 	%fd11248, [c_grid+96];
	ld.const.f64 	%fd11249, [c_grid+16];
	fma.rn.f64 	%fd73, %fd11248, %fd11247, %fd11249;
	cvt.rn.f64.s32 	%fd11250, %r85;
	ld.const.f64 	%fd11251, [c_grid+104];
	ld.const.f64 	%fd11252, [c_grid+24];
	fma.rn.f64 	%fd74, %fd11251, %fd11250, %fd11252;
	cvt.rn.f64.s32 	%fd11253, %r84;
	ld.const.f64 	%fd11254, [c_grid+112];
	ld.const.f64 	%fd11255, [c_grid+32];
	fma.rn.f64 	%fd75, %fd11254, %fd11253, %fd11255;
	cvt.rn.f64.s32 	%fd11256, %r83;
	ld.const.f64 	%fd11257, [c_grid+120];
	ld.const.f64 	%fd11258, [c_grid+40];
	fma.rn.f64 	%fd76, %fd11257, %fd11256, %fd11258;
	cvt.rn.f64.s32 	%fd11259, %r82;
	ld.const.f64 	%fd11260, [c_grid+128];
	ld.const.f64 	%fd11261, [c_grid+48];
	fma.rn.f64 	%fd77, %fd11260, %fd11259, %fd11261;
	cvt.rn.f64.s32 	%fd11262, %r81;
	ld.const.f64 	%fd11263, [c_grid+136];
	ld.const.f64 	%fd11264, [c_grid+56];
	fma.rn.f64 	%fd78, %fd11263, %fd11262, %fd11264;
	cvt.rn.f64.s32 	%fd11265, %r80;
	ld.const.f64 	%fd11266, [c_grid+144];
	ld.const.f64 	%fd11267, [c_grid+64];
	fma.rn.f64 	%fd79, %fd11266, %fd11265, %fd11267;
	cvt.rn.f64.s32 	%fd11268, %r79;
	ld.const.f64 	%fd11269, [c_grid+152];
	ld.const.f64 	%fd11270, [c_grid+72];
	fma.rn.f64 	%fd80, %fd11269, %fd11268, %fd11270;
	ld.const.f64 	%fd11271, [c_cons];
	fma.rn.f64 	%fd11272, %fd11271, %fd71, 0d0000000000000000;
	ld.const.f64 	%fd11273, [c_cons+8];
	fma.rn.f64 	%fd11274, %fd11273, %fd72, %fd11272;
	ld.const.f64 	%fd11275, [c_cons+16];
	fma.rn.f64 	%fd11276, %fd11275, %fd73, %fd11274;
	ld.const.f64 	%fd11277, [c_cons+24];
	fma.rn.f64 	%fd11278, %fd11277, %fd74, %fd11276;
	ld.const.f64 	%fd11279, [c_cons+32];
	fma.rn.f64 	%fd11280, %fd11279, %fd75, %fd11278;
	ld.const.f64 	%fd11281, [c_cons+40];
	fma.rn.f64 	%fd11282, %fd11281, %fd76, %fd11280;
	ld.const.f64 	%fd11283, [c_cons+48];
	fma.rn.f64 	%fd11284, %fd11283, %fd77, %fd11282;
	ld.const.f64 	%fd11285, [c_cons+56];
	fma.rn.f64 	%fd11286, %fd11285, %fd78, %fd11284;
	ld.const.f64 	%fd11287, [c_cons+64];
	fma.rn.f64 	%fd11288, %fd11287, %fd79, %fd11286;
	ld.const.f64 	%fd11289, [c_cons+72];
	fma.rn.f64 	%fd11290, %fd11289, %fd80, %fd11288;
	ld.const.f64 	%fd11291, [c_cons+800];
	sub.f64 	%fd11292, %fd11290, %fd11291;
	abs.f64 	%fd11293, %fd11292;
	ld.const.f64 	%fd11294, [c_cons+880];
	setp.gt.f64 	%p1868, %fd11293, %fd11294;
	mov.b32 	%r4413, 0;
	mov.pred 	%p2024, -1;
	@%p1868 bra 	$L__BB6_330;
	ld.const.f64 	%fd11295, [c_cons+80];
	fma.rn.f64 	%fd11296, %fd11295, %fd71, 0d0000000000000000;
	ld.const.f64 	%fd11297, [c_cons+88];
	fma.rn.f64 	%fd11298, %fd11297, %fd72, %fd11296;
	ld.const.f64 	%fd11299, [c_cons+96];
	fma.rn.f64 	%fd11300, %fd11299, %fd73, %fd11298;
	ld.const.f64 	%fd11301, [c_cons+104];
	fma.rn.f64 	%fd11302, %fd11301, %fd74, %fd11300;
	ld.const.f64 	%fd11303, [c_cons+112];
	fma.rn.f64 	%fd11304, %fd11303, %fd75, %fd11302;
	ld.const.f64 	%fd11305, [c_cons+120];
	fma.rn.f64 	%fd11306, %fd11305, %fd76, %fd11304;
	ld.const.f64 	%fd11307, [c_cons+128];
	fma.rn.f64 	%fd11308, %fd11307, %fd77, %fd11306;
	ld.const.f64 	%fd11309, [c_cons+136];
	fma.rn.f64 	%fd11310, %fd11309, %fd78, %fd11308;
	ld.const.f64 	%fd11311, [c_cons+144];
	fma.rn.f64 	%fd11312, %fd11311, %fd79, %fd11310;
	ld.const.f64 	%fd11313, [c_cons+152];
	fma.rn.f64 	%fd11314, %fd11313, %fd80, %fd11312;
	ld.const.f64 	%fd11315, [c_cons+808];
	sub.f64 	%fd11316, %fd11314, %fd11315;
	abs.f64 	%fd11317, %fd11316;
	ld.const.f64 	%fd11318, [c_cons+888];
	setp.gt.f64 	%p1870, %fd11317, %fd11318;
	@%p1870 bra 	$L__BB6_330;
	ld.const.f64 	%fd11319, [c_cons+160];
	fma.rn.f64 	%fd11320, %fd11319, %fd71, 0d0000000000000000;
	ld.const.f64 	%fd11321, [c_cons+168];
	fma.rn.f64 	%fd11322, %fd11321, %fd72, %fd11320;
	ld.const.f64 	%fd11323, [c_cons+176];
	fma.rn.f64 	%fd11324, %fd11323, %fd73, %fd11322;
	ld.const.f64 	%fd11325, [c_cons+184];
	fma.rn.f64 	%fd11326, %fd11325, %fd74, %fd11324;
	ld.const.f64 	%fd11327, [c_cons+192];
	fma.rn.f64 	%fd11328, %fd11327, %fd75, %fd11326;
	ld.const.f64 	%fd11329, [c_cons+200];
	fma.rn.f64 	%fd11330, %fd11329, %fd76, %fd11328;
	ld.const.f64 	%fd11331, [c_cons+208];
	fma.rn.f64 	%fd11332, %fd11331, %fd77, %fd11330;
	ld.const.f64 	%fd11333, [c_cons+216];
	fma.rn.f64 	%fd11334, %fd11333, %fd78, %fd11332;
	ld.const.f64 	%fd11335, [c_cons+224];
	fma.rn.f64 	%fd11336, %fd11335, %fd79, %fd11334;
	ld.const.f64 	%fd11337, [c_cons+232];
	fma.rn.f64 	%fd11338, %fd11337, %fd80, %fd11336;
	ld.const.f64 	%fd11339, [c_cons+816];
	sub.f64 	%fd11340, %fd11338, %fd11339;
	abs.f64 	%fd11341, %fd11340;
	ld.const.f64 	%fd11342, [c_cons+896];
	setp.gt.f64 	%p1872, %fd11341, %fd11342;
	@%p1872 bra 	$L__BB6_330;
	ld.const.f64 	%fd11343, [c_cons+240];
	fma.rn.f64 	%fd11344, %fd11343, %fd71, 0d0000000000000000;
	ld.const.f64 	%fd11345, [c_cons+248];
	fma.rn.f64 	%fd11346, %fd11345, %fd72, %fd11344;
	ld.const.f64 	%fd11347, [c_cons+256];
	fma.rn.f64 	%fd11348, %fd11347, %fd73, %fd11346;
	ld.const.f64 	%fd11349, [c_cons+264];
	fma.rn.f64 	%fd11350, %fd11349, %fd74, %fd11348;
	ld.const.f64 	%fd11351, [c_cons+272];
	fma.rn.f64 	%fd11352, %fd11351, %fd75, %fd11350;
	ld.const.f64 	%fd11353, [c_cons+280];
	fma.rn.f64 	%fd11354, %fd11353, %fd76, %fd11352;
	ld.const.f64 	%fd11355, [c_cons+288];
	fma.rn.f64 	%fd11356, %fd11355, %fd77, %fd11354;
	ld.const.f64 	%fd11357, [c_cons+296];
	fma.rn.f64 	%fd11358, %fd11357, %fd78, %fd11356;
	ld.const.f64 	%fd11359, [c_cons+304];
	fma.rn.f64 	%fd11360, %fd11359, %fd79, %fd11358;
	ld.const.f64 	%fd11361, [c_cons+312];
	fma.rn.f64 	%fd11362, %fd11361, %fd80, %fd11360;
	ld.const.f64 	%fd11363, [c_cons+824];
	sub.f64 	%fd11364, %fd11362, %fd11363;
	abs.f64 	%fd11365, %fd11364;
	ld.const.f64 	%fd11366, [c_cons+904];
	setp.gt.f64 	%p1874, %fd11365, %fd11366;
	@%p1874 bra 	$L__BB6_330;
	ld.const.f64 	%fd11367, [c_cons+320];
	fma.rn.f64 	%fd11368, %fd11367, %fd71, 0d0000000000000000;
	ld.const.f64 	%fd11369, [c_cons+328];
	fma.rn.f64 	%fd11370, %fd11369, %fd72, %fd11368;
	ld.const.f64 	%fd11371, [c_cons+336];
	fma.rn.f64 	%fd11372, %fd11371, %fd73, %fd11370;
	ld.const.f64 	%fd11373, [c_cons+344];
	fma.rn.f64 	%fd11374, %fd11373, %fd74, %fd11372;
	ld.const.f64 	%fd11375, [c_cons+352];
	fma.rn.f64 	%fd11376, %fd11375, %fd75, %fd11374;
	ld.const.f64 	%fd11377, [c_cons+360];
	fma.rn.f64 	%fd11378, %fd11377, %fd76, %fd11376;
	ld.const.f64 	%fd11379, [c_cons+368];
	fma.rn.f64 	%fd11380, %fd11379, %fd77, %fd11378;
	ld.const.f64 	%fd11381, [c_cons+376];
	fma.rn.f64 	%fd11382, %fd11381, %fd78, %fd11380;
	ld.const.f64 	%fd11383, [c_cons+384];
	fma.rn.f64 	%fd11384, %fd11383, %fd79, %fd11382;
	ld.const.f64 	%fd11385, [c_cons+392];
	fma.rn.f64 	%fd11386, %fd11385, %fd80, %fd11384;
	ld.const.f64 	%fd11387, [c_cons+832];
	sub.f64 	%fd11388, %fd11386, %fd11387;
	abs.f64 	%fd11389, %fd11388;
	ld.const.f64 	%fd11390, [c_cons+912];
	setp.gt.f64 	%p1876, %fd11389, %fd11390;
	@%p1876 bra 	$L__BB6_330;
	ld.const.f64 	%fd11391, [c_cons+400];
	fma.rn.f64 	%fd11392, %fd11391, %fd71, 0d0000000000000000;
	ld.const.f64 	%fd11393, [c_cons+408];
	fma.rn.f64 	%fd11394, %fd11393, %fd72, %fd11392;
	ld.const.f64 	%fd11395, [c_cons+416];
	fma.rn.f64 	%fd11396, %fd11395, %fd73, %fd11394;
	ld.const.f64 	%fd11397, [c_cons+424];
	fma.rn.f64 	%fd11398, %fd11397, %fd74, %fd11396;
	ld.const.f64 	%fd11399, [c_cons+432];
	fma.rn.f64 	%fd11400, %fd11399, %fd75, %fd11398;
	ld.const.f64 	%fd11401, [c_cons+440];
	fma.rn.f64 	%fd11402, %fd11401, %fd76, %fd11400;
	ld.const.f64 	%fd11403, [c_cons+448];
	fma.rn.f64 	%fd11404, %fd11403, %fd77, %fd11402;
	ld.const.f64 	%fd11405, [c_cons+456];
	fma.rn.f64 	%fd11406, %fd11405, %fd78, %fd11404;
	ld.const.f64 	%fd11407, [c_cons+464];
	fma.rn.f64 	%fd11408, %fd11407, %fd79, %fd11406;
	ld.const.f64 	%fd11409, [c_cons+472];
	fma.rn.f64 	%fd11410, %fd11409, %fd80, %fd11408;
	ld.const.f64 	%fd11411, [c_cons+840];
	sub.f64 	%fd11412, %fd11410, %fd11411;
	abs.f64 	%fd11413, %fd11412;
	ld.const.f64 	%fd11414, [c_cons+920];
	setp.gt.f64 	%p1878, %fd11413, %fd11414;
	@%p1878 bra 	$L__BB6_330;
	ld.const.f64 	%fd11415, [c_cons+480];
	fma.rn.f64 	%fd11416, %fd11415, %fd71, 0d0000000000000000;
	ld.const.f64 	%fd11417, [c_cons+488];
	fma.rn.f64 	%fd11418, %fd11417, %fd72, %fd11416;
	ld.const.f64 	%fd11419, [c_cons+496];
	fma.rn.f64 	%fd11420, %fd11419, %fd73, %fd11418;
	ld.const.f64 	%fd11421, [c_cons+504];
	fma.rn.f64 	%fd11422, %fd11421, %fd74, %fd11420;
	ld.const.f64 	%fd11423, [c_cons+512];
	fma.rn.f64 	%fd11424, %fd11423, %fd75, %fd11422;
	ld.const.f64 	%fd11425, [c_cons+520];
	fma.rn.f64 	%fd11426, %fd11425, %fd76, %fd11424;
	ld.const.f64 	%fd11427, [c_cons+528];
	fma.rn.f64 	%fd11428, %fd11427, %fd77, %fd11426;
	ld.const.f64 	%fd11429, [c_cons+536];
	fma.rn.f64 	%fd11430, %fd11429, %fd78, %fd11428;
	ld.const.f64 	%fd11431, [c_cons+544];
	fma.rn.f64 	%fd11432, %fd11431, %fd79, %fd11430;
	ld.const.f64 	%fd11433, [c_cons+552];
	fma.rn.f64 	%fd11434, %fd11433, %fd80, %fd11432;
	ld.const.f64 	%fd11435, [c_cons+848];
	sub.f64 	%fd11436, %fd11434, %fd11435;
	abs.f64 	%fd11437, %fd11436;
	ld.const.f64 	%fd11438, [c_cons+928];
	setp.gt.f64 	%p1880, %fd11437, %fd11438;
	@%p1880 bra 	$L__BB6_330;
	ld.const.f64 	%fd11439, [c_cons+560];
	fma.rn.f64 	%fd11440, %fd11439, %fd71, 0d0000000000000000;
	ld.const.f64 	%fd11441, [c_cons+568];
	fma.rn.f64 	%fd11442, %fd11441, %fd72, %fd11440;
	ld.const.f64 	%fd11443, [c_cons+576];
	fma.rn.f64 	%fd11444, %fd11443, %fd73, %fd11442;
	ld.const.f64 	%fd11445, [c_cons+584];
	fma.rn.f64 	%fd11446, %fd11445, %fd74, %fd11444;
	ld.const.f64 	%fd11447, [c_cons+592];
	fma.rn.f64 	%fd11448, %fd11447, %fd75, %fd11446;
	ld.const.f64 	%fd11449, [c_cons+600];
	fma.rn.f64 	%fd11450, %fd11449, %fd76, %fd11448;
	ld.const.f64 	%fd11451, [c_cons+608];
	fma.rn.f64 	%fd11452, %fd11451, %fd77, %fd11450;
	ld.const.f64 	%fd11453, [c_cons+616];
	fma.rn.f64 	%fd11454, %fd11453, %fd78, %fd11452;
	ld.const.f64 	%fd11455, [c_cons+624];
	fma.rn.f64 	%fd11456, %fd11455, %fd79, %fd11454;
	ld.const.f64 	%fd11457, [c_cons+632];
	fma.rn.f64 	%fd11458, %fd11457, %fd80, %fd11456;
	ld.const.f64 	%fd11459, [c_cons+856];
	sub.f64 	%fd11460, %fd11458, %fd11459;
	abs.f64 	%fd11461, %fd11460;
	ld.const.f64 	%fd11462, [c_cons+936];
	setp.gt.f64 	%p1882, %fd11461, %fd11462;
	@%p1882 bra 	$L__BB6_330;
	ld.const.f64 	%fd11463, [c_cons+640];
	fma.rn.f64 	%fd11464, %fd11463, %fd71, 0d0000000000000000;
	ld.const.f64 	%fd11465, [c_cons+648];
	fma.rn.f64 	%fd11466, %fd11465, %fd72, %fd11464;
	ld.const.f64 	%fd11467, [c_cons+656];
	fma.rn.f64 	%fd11468, %fd11467, %fd73, %fd11466;
	ld.const.f64 	%fd11469, [c_cons+664];
	fma.rn.f64 	%fd11470, %fd11469, %fd74, %fd11468;
	ld.const.f64 	%fd11471, [c_cons+672];
	fma.rn.f64 	%fd11472, %fd11471, %fd75, %fd11470;
	ld.const.f64 	%fd11473, [c_cons+680];
	fma.rn.f64 	%fd11474, %fd11473, %fd76, %fd11472;
	ld.const.f64 	%fd11475, [c_cons+688];
	fma.rn.f64 	%fd11476, %fd11475, %fd77, %fd11474;
	ld.const.f64 	%fd11477, [c_cons+696];
	fma.rn.f64 	%fd11478, %fd11477, %fd78, %fd11476;
	ld.const.f64 	%fd11479, [c_cons+704];
	fma.rn.f64 	%fd11480, %fd11479, %fd79, %fd11478;
	ld.const.f64 	%fd11481, [c_cons+712];
	fma.rn.f64 	%fd11482, %fd11481, %fd80, %fd11480;
	ld.const.f64 	%fd11483, [c_cons+864];
	sub.f64 	%fd11484, %fd11482, %fd11483;
	abs.f64 	%fd11485, %fd11484;
	ld.const.f64 	%fd11486, [c_cons+944];
	setp.gt.f64 	%p1884, %fd11485, %fd11486;
	@%p1884 bra 	$L__BB6_330;
	ld.const.f64 	%fd11487, [c_cons+720];
	fma.rn.f64 	%fd11488, %fd11487, %fd71, 0d0000000000000000;
	ld.const.f64 	%fd11489, [c_cons+728];
	fma.rn.f64 	%fd11490, %fd11489, %fd72, %fd11488;
	ld.const.f64 	%fd11491, [c_cons+736];
	fma.rn.f64 	%fd11492, %fd11491, %fd73, %fd11490;
	ld.const.f64 	%fd11493, [c_cons+744];
	fma.rn.f64 	%fd11494, %fd11493, %fd74, %fd11492;
	ld.const.f64 	%fd11495, [c_cons+752];
	fma.rn.f64 	%fd11496, %fd11495, %fd75, %fd11494;
	ld.const.f64 	%fd11497, [c_cons+760];
	fma.rn.f64 	%fd11498, %fd11497, %fd76, %fd11496;
	ld.const.f64 	%fd11499, [c_cons+768];
	fma.rn.f64 	%fd11500, %fd11499, %fd77, %fd11498;
	ld.const.f64 	%fd11501, [c_cons+776];
	fma.rn.f64 	%fd11502, %fd11501, %fd78, %fd11500;
	ld.const.f64 	%fd11503, [c_cons+784];
	fma.rn.f64 	%fd11504, %fd11503, %fd79, %fd11502;
	ld.const.f64 	%fd11505, [c_cons+792];
	fma.rn.f64 	%fd11506, %fd11505, %fd80, %fd11504;
	ld.const.f64 	%fd11507, [c_cons+872];
	sub.f64 	%fd11508, %fd11506, %fd11507;
	abs.f64 	%fd11509, %fd11508;
	ld.const.f64 	%fd11510, [c_cons+952];
	setp.gt.f64 	%p1886, %fd11509, %fd11510;
	@%p1886 bra 	$L__BB6_330;
	mov.b32 	%r4413, 1;
	mov.pred 	%p2024, 0;
$L__BB6_330:
	or.b64  	%rd4626, %rd13, %rd83;
	and.b64  	%rd4627, %rd4626, -4294967296;
	setp.ne.s64 	%p1888, %rd4627, 0;
	@%p1888 bra 	$L__BB6_332;
	cvt.u32.u64 	%r4114, %rd83;
	cvt.u32.u64 	%r4115, %rd13;
	div.u32 	%r4116, %r4115, %r4114;
	mul.lo.s32 	%r4117, %r4116, %r4114;
	sub.s32 	%r4118, %r4115, %r4117;
	cvt.u64.u32 	%rd4950, %r4116;
	cvt.u64.u32 	%rd4951, %r4118;
	bra.uni 	$L__BB6_333;
$L__BB6_332:
	div.u64 	%rd4950, %rd13, %rd83;
	mul.lo.s64 	%rd4628, %rd4950, %rd83;
	sub.s64 	%rd4951, %rd13, %rd4628;
$L__BB6_333:
	cvt.u32.u64 	%r89, %rd4951;
	or.b64  	%rd4629, %rd4950, %rd90;
	and.b64  	%rd4630, %rd4629, -4294967296;
	setp.ne.s64 	%p1889, %rd4630, 0;
	@%p1889 bra 	$L__BB6_335;
	cvt.u32.u64 	%r4119, %rd90;
	cvt.u32.u64 	%r4120, %rd4950;
	div.u32 	%r4121, %r4120, %r4119;
	mul.lo.s32 	%r4122, %r4121, %r4119;
	sub.s32 	%r4123, %r4120, %r4122;
	cvt.u64.u32 	%rd4952, %r4121;
	cvt.u64.u32 	%rd4953, %r4123;
	bra.uni 	$L__BB6_336;
$L__BB6_335:
	div.u64 	%rd4952, %rd4950, %rd90;
	mul.lo.s64 	%rd4631, %rd4952, %rd90;
	sub.s64 	%rd4953, %rd4950, %rd4631;
$L__BB6_336:
	cvt.u32.u64 	%r90, %rd4953;
	or.b64  	%rd4632, %rd4952, %rd97;
	and.b64  	%rd4633, %rd4632, -4294967296;
	setp.ne.s64 	%p1890, %rd4633, 0;
	@%p1890 bra 	$L__BB6_338;
	cvt.u32.u64 	%r4124, %rd97;
	cvt.u32.u64 	%r4125, %rd4952;
	div.u32 	%r4126, %r4125, %r4124;
	mul.lo.s32 	%r4127, %r4126, %r4124;
	sub.s32 	%r4128, %r4125, %r4127;
	cvt.u64.u32 	%rd4954, %r4126;
	cvt.u64.u32 	%rd4955, %r4128;
	bra.uni 	$L__BB6_339;
$L__BB6_338:
	div.u64 	%rd4954, %rd4952, %rd97;
	mul.lo.s64 	%rd4634, %rd4954, %rd97;
	sub.s64 	%rd4955, %rd4952, %rd4634;
$L__BB6_339:
	cvt.u32.u64 	%r91, %rd4955;
	or.b64  	%rd4635, %rd4954, %rd104;
	and.b64  	%rd4636, %rd4635, -4294967296;
	setp.ne.s64 	%p1891, %rd4636, 0;
	@%p1891 bra 	$L__BB6_341;
	cvt.u32.u64 	%r4129, %rd104;
	cvt.u32.u64 	%r4130, %rd4954;
	div.u32 	%r4131, %r4130, %r4129;
	mul.lo.s32 	%r4132, %r4131, %r4129;
	sub.s32 	%r4133, %r4130, %r4132;
	cvt.u64.u32 	%rd4956, %r4131;
	cvt.u64.u32 	%rd4957, %r4133;
	bra.uni 	$L__BB6_342;
$L__BB6_341:
	div.u64 	%rd4956, %rd4954, %rd104;
	mul.lo.s64 	%rd4637, %rd4956, %rd104;
	sub.s64 	%rd4957, %rd4954, %rd4637;
$L__BB6_342:
	cvt.u32.u64 	%r92, %rd4957;
	or.b64  	%rd4638, %rd4956, %rd111;
	and.b64  	%rd4639, %rd4638, -4294967296;
	setp.ne.s64 	%p1892, %rd4639, 0;
	@%p1892 bra 	$L__BB6_344;
	cvt.u32.u64 	%r4134, %rd111;
	cvt.u32.u64 	%r4135, %rd4956;
	div.u32 	%r4136, %r4135, %r4134;
	mul.lo.s32 	%r4137, %r4136, %r4134;
	sub.s32 	%r4138, %r4135, %r4137;
	cvt.u64.u32 	%rd4958, %r4136;
	cvt.u64.u32 	%rd4959, %r4138;
	bra.uni 	$L__BB6_345;
$L__BB6_344:
	div.u64 	%rd4958, %rd4956, %rd111;
	mul.lo.s64 	%rd4640, %rd4958, %rd111;
	sub.s64 	%rd4959, %rd4956, %rd4640;
$L__BB6_345:
	cvt.u32.u64 	%r93, %rd4959;
	or.b64  	%rd4641, %rd4958, %rd118;
	and.b64  	%rd4642, %rd4641, -4294967296;
	setp.ne.s64 	%p1893, %rd4642, 0;
	@%p1893 bra 	$L__BB6_347;
	cvt.u32.u64 	%r4139, %rd118;
	cvt.u32.u64 	%r4140, %rd4958;
	div.u32 	%r4141, %r4140, %r4139;
	mul.lo.s32 	%r4142, %r4141, %r4139;
	sub.s32 	%r4143, %r4140, %r4142;
	cvt.u64.u32 	%rd4960, %r4141;
	cvt.u64.u32 	%rd4961, %r4143;
	bra.uni 	$L__BB6_348;
$L__BB6_347:
	div.u64 	%rd4960, %rd4958, %rd118;
	mul.lo.s64 	%rd4643, %rd4960, %rd118;
	sub.s64 	%rd4961, %rd4958, %rd4643;
$L__BB6_348:
	cvt.u32.u64 	%r94, %rd4961;
	ld.const.s32 	%rd543, [c_grid+172];
	or.b64  	%rd4644, %rd4960, %rd543;
	and.b64  	%rd4645, %rd4644, -4294967296;
	setp.ne.s64 	%p1894, %rd4645, 0;
	@%p1894 bra 	$L__BB6_350;
	cvt.u32.u64 	%r4144, %rd543;
	cvt.u32.u64 	%r4145, %rd4960;
	div.u32 	%r4146, %r4145, %r4144;
	mul.lo.s32 	%r4147, %r4146, %r4144;
	sub.s32 	%r4148, %r4145, %r4147;
	cvt.u64.u32 	%rd4962, %r4146;
	cvt.u64.u32 	%rd4963, %r4148;
	bra.uni 	$L__BB6_351;
$L__BB6_350:
	div.u64 	%rd4962, %rd4960, %rd543;
	mul.lo.s64 	%rd4646, %rd4962, %rd543;
	sub.s64 	%rd4963, %rd4960, %rd4646;
$L__BB6_351:
	cvt.u32.u64 	%r95, %rd4963;
	ld.const.s32 	%rd550, [c_grid+168];
	or.b64  	%rd4647, %rd4962, %rd550;
	and.b64  	%rd4648, %rd4647, -4294967296;
	setp.ne.s64 	%p1895, %rd4648, 0;
	@%p1895 bra 	$L__BB6_353;
	cvt.u32.u64 	%r4149, %rd550;
	cvt.u32.u64 	%r4150, %rd4962;
	div.u32 	%r4151, %r4150, %r4149;
	mul.lo.s32 	%r4152, %r4151, %r4149;
	sub.s32 	%r4153, %r4150, %r4152;
	cvt.u64.u32 	%rd4964, %r4151;
	cvt.u64.u32 	%rd4965, %r4153;
	bra.uni 	$L__BB6_354;
$L__BB6_353:
	div.u64 	%rd4964, %rd4962, %rd550;
	mul.lo.s64 	%rd4649, %rd4964, %rd550;
	sub.s64 	%rd4965, %rd4962, %rd4649;
$L__BB6_354:
	cvt.u32.u64 	%r96, %rd4965;
	ld.const.s32 	%rd557, [c_grid+164];
	or.b64  	%rd4650, %rd4964, %rd557;
	and.b64  	%rd4651, %rd4650, -4294967296;
	setp.ne.s64 	%p1896, %rd4651, 0;
	@%p1896 bra 	$L__BB6_356;
	cvt.u32.u64 	%r4154, %rd557;
	cvt.u32.u64 	%r4155, %rd4964;
	div.u32 	%r4156, %r4155, %r4154;
	mul.lo.s32 	%r4157, %r4156, %r4154;
	sub.s32 	%r4158, %r4155, %r4157;
	cvt.u64.u32 	%rd4966, %r4156;
	cvt.u64.u32 	%rd4967, %r4158;
	bra.uni 	$L__BB6_357;
$L__BB6_356:
	div.u64 	%rd4966, %rd4964, %rd557;
	mul.lo.s64 	%rd4652, %rd4966, %rd557;
	sub.s64 	%rd4967, %rd4964, %rd4652;
$L__BB6_357:
	cvt.u32.u64 	%r97, %rd4967;
	ld.const.s32 	%rd564, [c_grid+160];
	or.b64  	%rd4653, %rd4966, %rd564;
	and.b64  	%rd4654, %rd4653, -4294967296;
	setp.ne.s64 	%p1897, %rd4654, 0;
	@%p1897 bra 	$L__BB6_359;
	cvt.u32.u64 	%r4159, %rd564;
	cvt.u32.u64 	%r4160, %rd4966;
	rem.u32 	%r4161, %r4160, %r4159;
	cvt.u64.u32 	%rd4968, %r4161;
	bra.uni 	$L__BB6_360;
$L__BB6_359:
	rem.u64 	%rd4968, %rd4966, %rd564;
$L__BB6_360:
	cvt.u32.u64 	%r4163, %rd4968;
	cvt.rn.f64.s32 	%fd11511, %r4163;
	ld.const.f64 	%fd11512, [c_grid+80];
	ld.const.f64 	%fd11513, [c_grid];
	fma.rn.f64 	%fd81, %fd11512, %fd11511, %fd11513;
	cvt.rn.f64.s32 	%fd11514, %r97;
	ld.const.f64 	%fd11515, [c_grid+88];
	ld.const.f64 	%fd11516, [c_grid+8];
	fma.rn.f64 	%fd82, %fd11515, %fd11514, %fd11516;
	cvt.rn.f64.s32 	%fd11517, %r96;
	ld.const.f64 	%fd11518, [c_grid+96];
	ld.const.f64 	%fd11519, [c_grid+16];
	fma.rn.f64 	%fd83, %fd11518, %fd11517, %fd11519;
	cvt.rn.f64.s32 	%fd11520, %r95;
	ld.const.f64 	%fd11521, [c_grid+104];
	ld.const.f64 	%fd11522, [c_grid+24];
	fma.rn.f64 	%fd84, %fd11521, %fd11520, %fd11522;
	cvt.rn.f64.s32 	%fd11523, %r94;
	ld.const.f64 	%fd11524, [c_grid+112];
	ld.const.f64 	%fd11525, [c_grid+32];
	fma.rn.f64 	%fd85, %fd11524, %fd11523, %fd11525;
	cvt.rn.f64.s32 	%fd11526, %r93;
	ld.const.f64 	%fd11527, [c_grid+120];
	ld.const.f64 	%fd11528, [c_grid+40];
	fma.rn.f64 	%fd86, %fd11527, %fd11526, %fd11528;
	cvt.rn.f64.s32 	%fd11529, %r92;
	ld.const.f64 	%fd11530, [c_grid+128];
	ld.const.f64 	%fd11531, [c_grid+48];
	fma.rn.f64 	%fd87, %fd11530, %fd11529, %fd11531;
	cvt.rn.f64.s32 	%fd11532, %r91;
	ld.const.f64 	%fd11533, [c_grid+136];
	ld.const.f64 	%fd11534, [c_grid+56];
	fma.rn.f64 	%fd88, %fd11533, %fd11532, %fd11534;
	cvt.rn.f64.s32 	%fd11535, %r90;
	ld.const.f64 	%fd11536, [c_grid+144];
	ld.const.f64 	%fd11537, [c_grid+64];
	fma.rn.f64 	%fd89, %fd11536, %fd11535, %fd11537;
	cvt.rn.f64.s32 	%fd11538, %r89;
	ld.const.f64 	%fd11539, [c_grid+152];
	ld.const.f64 	%fd11540, [c_grid+72];
	fma.rn.f64 	%fd90, %fd11539, %fd11538, %fd11540;
	ld.const.f64 	%fd11541, [c_cons];
	fma.rn.f64 	%fd11542, %fd11541, %fd81, 0d0000000000000000;
	ld.const.f64 	%fd11543, [c_cons+8];
	fma.rn.f64 	%fd11544, %fd11543, %fd82, %fd11542;
	ld.const.f64 	%fd11545, [c_cons+16];
	fma.rn.f64 	%fd11546, %fd11545, %fd83, %fd11544;
	ld.const.f64 	%fd11547, [c_cons+24];
	fma.rn.f64 	%fd11548, %fd11547, %fd84, %fd11546;
	ld.const.f64 	%fd11549, [c_cons+32];
	fma.rn.f64 	%fd11550, %fd11549, %fd85, %fd11548;
	ld.const.f64 	%fd11551, [c_cons+40];
	fma.rn.f64 	%fd11552, %fd11551, %fd86, %fd11550;
	ld.const.f64 	%fd11553, [c_cons+48];
	fma.rn.f64 	%fd11554, %fd11553, %fd87, %fd11552;
	ld.const.f64 	%fd11555, [c_cons+56];
	fma.rn.f64 	%fd11556, %fd11555, %fd88, %fd11554;
	ld.const.f64 	%fd11557, [c_cons+64];
	fma.rn.f64 	%fd11558, %fd11557, %fd89, %fd11556;
	ld.const.f64 	%fd11559, [c_cons+72];
	fma.rn.f64 	%fd11560, %fd11559, %fd90, %fd11558;
	ld.const.f64 	%fd11561, [c_cons+800];
	sub.f64 	%fd11562, %fd11560, %fd11561;
	abs.f64 	%fd11563, %fd11562;
	ld.const.f64 	%fd11564, [c_cons+880];
	setp.gt.f64 	%p1899, %fd11563, %fd11564;
	mov.b32 	%r4414, 0;
	mov.pred 	%p2025, -1;
	@%p1899 bra 	$L__BB6_371;
	ld.const.f64 	%fd11565, [c_cons+80];
	fma.rn.f64 	%fd11566, %fd11565, %fd81, 0d0000000000000000;
	ld.const.f64 	%fd11567, [c_cons+88];
	fma.rn.f64 	%fd11568, %fd11567, %fd82, %fd11566;
	ld.const.f64 	%fd11569, [c_cons+96];
	fma.rn.f64 	%fd11570, %fd11569, %fd83, %fd11568;
	ld.const.f64 	%fd11571, [c_cons+104];
	fma.rn.f64 	%fd11572, %fd11571, %fd84, %fd11570;
	ld.const.f64 	%fd11573, [c_cons+112];
	fma.rn.f64 	%fd11574, %fd11573, %fd85, %fd11572;
	ld.const.f64 	%fd11575, [c_cons+120];
	fma.rn.f64 	%fd11576, %fd11575, %fd86, %fd11574;
	ld.const.f64 	%fd11577, [c_cons+128];
	fma.rn.f64 	%fd11578, %fd11577, %fd87, %fd11576;
	ld.const.f64 	%fd11579, [c_cons+136];
	fma.rn.f64 	%fd11580, %fd11579, %fd88, %fd11578;
	ld.const.f64 	%fd11581, [c_cons+144];
	fma.rn.f64 	%fd11582, %fd11581, %fd89, %fd11580;
	ld.const.f64 	%fd11583, [c_cons+152];
	fma.rn.f64 	%fd11584, %fd11583, %fd90, %fd11582;
	ld.const.f64 	%fd11585, [c_cons+808];
	sub.f64 	%fd11586, %fd11584, %fd11585;
	abs.f64 	%fd11587, %fd11586;
	ld.const.f64 	%fd11588, [c_cons+888];
	setp.gt.f64 	%p1901, %fd11587, %fd11588;
	@%p1901 bra 	$L__BB6_371;
	ld.const.f64 	%fd11589, [c_cons+160];
	fma.rn.f64 	%fd11590, %fd11589, %fd81, 0d0000000000000000;
	ld.const.f64 	%fd11591, [c_cons+168];
	fma.rn.f64 	%fd11592, %fd11591, %fd82, %fd11590;
	ld.const.f64 	%fd11593, [c_cons+176];
	fma.rn.f64 	%fd11594, %fd11593, %fd83, %fd11592;
	ld.const.f64 	%fd11595, [c_cons+184];
	fma.rn.f64 	%fd11596, %fd11595, %fd84, %fd11594;
	ld.const.f64 	%fd11597, [c_cons+192];
	fma.rn.f64 	%fd11598, %fd11597, %fd85, %fd11596;
	ld.const.f64 	%fd11599, [c_cons+200];
	fma.rn.f64 	%fd11600, %fd11599, %fd86, %fd11598;
	ld.const.f64 	%fd11601, [c_cons+208];
	fma.rn.f64 	%fd11602, %fd11601, %fd87, %fd11600;
	ld.const.f64 	%fd11603, [c_cons+216];
	fma.rn.f64 	%fd11604, %fd11603, %fd88, %fd11602;
	ld.const.f64 	%fd11605, [c_cons+224];
	fma.rn.f64 	%fd11606, %fd11605, %fd89, %fd11604;
	ld.const.f64 	%fd11607, [c_cons+232];
	fma.rn.f64 	%fd11608, %fd11607, %fd90, %fd11606;
	ld.const.f64 	%fd11609, [c_cons+816];
	sub.f64 	%fd11610, %fd11608, %fd11609;
	abs.f64 	%fd11611, %fd11610;
	ld.const.f64 	%fd11612, [c_cons+896];
	setp.gt.f64 	%p1903, %fd11611, %fd11612;
	@%p1903 bra 	$L__BB6_371;
	ld.const.f64 	%fd11613, [c_cons+240];
	fma.rn.f64 	%fd11614, %fd11613, %fd81, 0d0000000000000000;
	ld.const.f64 	%fd11615, [c_cons+248];
	fma.rn.f64 	%fd11616, %fd11615, %fd82, %fd11614;
	ld.const.f64 	%fd11617, [c_cons+256];
	fma.rn.f64 	%fd11618, %fd11617, %fd83, %fd11616;
	ld.const.f64 	%fd11619, [c_cons+264];
	fma.rn.f64 	%fd11620, %fd11619, %fd84, %fd11618;
	ld.const.f64 	%fd11621, [c_cons+272];
	fma.rn.f64 	%fd11622, %fd11621, %fd85, %fd11620;
	ld.const.f64 	%fd11623, [c_cons+280];
	fma.rn.f64 	%fd11624, %fd11623, %fd86, %fd11622;
	ld.const.f64 	%fd11625, [c_cons+288];
	fma.rn.f64 	%fd11626, %fd11625, %fd87, %fd11624;
	ld.const.f64 	%fd11627, [c_cons+296];
	fma.rn.f64 	%fd11628, %fd11627, %fd88, %fd11626;
	ld.const.f64 	%fd11629, [c_cons+304];
	fma.rn.f64 	%fd11630, %fd11629, %fd89, %fd11628;
	ld.const.f64 	%fd11631, [c_cons+312];
	fma.rn.f64 	%fd11632, %fd11631, %fd90, %fd11630;
	ld.const.f64 	%fd11633, [c_cons+824];
	sub.f64 	%fd11634, %fd11632, %fd11633;
	abs.f64 	%fd11635, %fd11634;
	ld.const.f64 	%fd11636, [c_cons+904];
	setp.gt.f64 	%p1905, %fd11635, %fd11636;
	@%p1905 bra 	$L__BB6_371;
	ld.const.f64 	%fd11637, [c_cons+320];
	fma.rn.f64 	%fd11638, %fd11637, %fd81, 0d0000000000000000;
	ld.const.f64 	%fd11639, [c_cons+328];
	fma.rn.f64 	%fd11640, %fd11639, %fd82, %fd11638;
	ld.const.f64 	%fd11641, [c_cons+336];
	fma.rn.f64 	%fd11642, %fd11641, %fd83, %fd11640;
	ld.const.f64 	%fd11643, [c_cons+344];
	fma.rn.f64 	%fd11644, %fd11643, %fd84, %fd11642;
	ld.const.f64 	%fd11645, [c_cons+352];
	fma.rn.f64 	%fd11646, %fd11645, %fd85, %fd11644;
	ld.const.f64 	%fd11647, [c_cons+360];
	fma.rn.f64 	%fd11648, %fd11647, %fd86, %fd11646;
	ld.const.f64 	%fd11649, [c_cons+368];
	fma.rn.f64 	%fd11650, %fd11649, %fd87, %fd11648;
	ld.const.f64 	%fd11651, [c_cons+376];
	fma.rn.f64 	%fd11652, %fd11651, %fd88, %fd11650;
	ld.const.f64 	%fd11653, [c_cons+384];
	fma.rn.f64 	%fd11654, %fd11653, %fd89, %fd11652;
	ld.const.f64 	%fd11655, [c_cons+392];
	fma.rn.f64 	%fd11656, %fd11655, %fd90, %fd11654;
	ld.const.f64 	%fd11657, [c_cons+832];
	sub.f64 	%fd11658, %fd11656, %fd11657;
	abs.f64 	%fd11659, %fd11658;
	ld.const.f64 	%fd11660, [c_cons+912];
	setp.gt.f64 	%p1907, %fd11659, %fd11660;
	@%p1907 bra 	$L__BB6_371;
	ld.const.f64 	%fd11661, [c_cons+400];
	fma.rn.f64 	%fd11662, %fd11661, %fd81, 0d0000000000000000;
	ld.const.f64 	%fd11663, [c_cons+408];
	fma.rn.f64 	%fd11664, %fd11663, %fd82, %fd11662;
	ld.const.f64 	%fd11665, [c_cons+416];
	fma.rn.f64 	%fd11666, %fd11665, %fd83, %fd11664;
	ld.const.f64 	%fd11667, [c_cons+424];
	fma.rn.f64 	%fd11668, %fd11667, %fd84, %fd11666;
	ld.const.f64 	%fd11669, [c_cons+432];
	fma.rn.f64 	%fd11670, %fd11669, %fd85, %fd11668;
	ld.const.f64 	%fd11671, [c_cons+440];
	fma.rn.f64 	%fd11672, %fd11671, %fd86, %fd11670;
	ld.const.f64 	%fd11673, [c_cons+448];
	fma.rn.f64 	%fd11674, %fd11673, %fd87, %fd11672;
	ld.const.f64 	%fd11675, [c_cons+456];
	fma.rn.f64 	%fd11676, %fd11675, %fd88, %fd11674;
	ld.const.f64 	%fd11677, [c_cons+464];
	fma.rn.f64 	%fd11678, %fd11677, %fd89, %fd11676;
	ld.const.f64 	%fd11679, [c_cons+472];
	fma.rn.f64 	%fd11680, %fd11679, %fd90, %fd11678;
	ld.const.f64 	%fd11681, [c_cons+840];
	sub.f64 	%fd11682, %fd11680, %fd11681;
	abs.f64 	%fd11683, %fd11682;
	ld.const.f64 	%fd11684, [c_cons+920];
	setp.gt.f64 	%p1909, %fd11683, %fd11684;
	@%p1909 bra 	$L__BB6_371;
	ld.const.f64 	%fd11685, [c_cons+480];
	fma.rn.f64 	%fd11686, %fd11685, %fd81, 0d0000000000000000;
	ld.const.f64 	%fd11687, [c_cons+488];
	fma.rn.f64 	%fd11688, %fd11687, %fd82, %fd11686;
	ld.const.f64 	%fd11689, [c_cons+496];
	fma.rn.f64 	%fd11690, %fd11689, %fd83, %fd11688;
	ld.const.f64 	%fd11691, [c_cons+504];
	fma.rn.f64 	%fd11692, %fd11691, %fd84, %fd11690;
	ld.const.f64 	%fd11693, [c_cons+512];
	fma.rn.f64 	%fd11694, %fd11693, %fd85, %fd11692;
	ld.const.f64 	%fd11695, [c_cons+520];
	fma.rn.f64 	%fd11696, %fd11695, %fd86, %fd11694;
	ld.const.f64 	%fd11697, [c_cons+528];
	fma.rn.f64 	%fd11698, %fd11697, %fd87, %fd11696;
	ld.const.f64 	%fd11699, [c_cons+536];
	fma.rn.f64 	%fd11700, %fd11699, %fd88, %fd11698;
	ld.const.f64 	%fd11701, [c_cons+544];
	fma.rn.f64 	%fd11702, %fd11701, %fd89, %fd11700;
	ld.const.f64 	%fd11703, [c_cons+552];
	fma.rn.f64 	%fd11704, %fd11703, %fd90, %fd11702;
	ld.const.f64 	%fd11705, [c_cons+848];
	sub.f64 	%fd11706, %fd11704, %fd11705;
	abs.f64 	%fd11707, %fd11706;
	ld.const.f64 	%fd11708, [c_cons+928];
	setp.gt.f64 	%p1911, %fd11707, %fd11708;
	@%p1911 bra 	$L__BB6_371;
	ld.const.f64 	%fd11709, [c_cons+560];
	fma.rn.f64 	%fd11710, %fd11709, %fd81, 0d0000000000000000;
	ld.const.f64 	%fd11711, [c_cons+568];
	fma.rn.f64 	%fd11712, %fd11711, %fd82, %fd11710;
	ld.const.f64 	%fd11713, [c_cons+576];
	fma.rn.f64 	%fd11714, %fd11713, %fd83, %fd11712;
	ld.const.f64 	%fd11715, [c_cons+584];
	fma.rn.f64 	%fd11716, %fd11715, %fd84, %fd11714;
	ld.const.f64 	%fd11717, [c_cons+592];
	fma.rn.f64 	%fd11718, %fd11717, %fd85, %fd11716;
	ld.const.f64 	%fd11719, [c_cons+600];
	fma.rn.f64 	%fd11720, %fd11719, %fd86, %fd11718;
	ld.const.f64 	%fd11721, [c_cons+608];
	fma.rn.f64 	%fd11722, %fd11721, %fd87, %fd11720;
	ld.const.f64 	%fd11723, [c_cons+616];
	fma.rn.f64 	%fd11724, %fd11723, %fd88, %fd11722;
	ld.const.f64 	%fd11725, [c_cons+624];
	fma.rn.f64 	%fd11726, %fd11725, %fd89, %fd11724;
	ld.const.f64 	%fd11727, [c_cons+632];
	fma.rn.f64 	%fd11728, %fd11727, %fd90, %fd11726;
	ld.const.f64 	%fd11729, [c_cons+856];
	sub.f64 	%fd11730, %fd11728, %fd11729;
	abs.f64 	%fd11731, %fd11730;
	ld.const.f64 	%fd11732, [c_cons+936];
	setp.gt.f64 	%p1913, %fd11731, %fd11732;
	@%p1913 bra 	$L__BB6_371;
	ld.const.f64 	%fd11733, [c_cons+640];
	fma.rn.f64 	%fd11734, %fd11733, %fd81, 0d0000000000000000;
	ld.const.f64 	%fd11735, [c_cons+648];
	fma.rn.f64 	%fd11736, %fd11735, %fd82, %fd11734;
	ld.const.f64 	%fd11737, [c_cons+656];
	fma.rn.f64 	%fd11738, %fd11737, %fd83, %fd11736;
	ld.const.f64 	%fd11739, [c_cons+664];
	fma.rn.f64 	%fd11740, %fd11739, %fd84, %fd11738;
	ld.const.f64 	%fd11741, [c_cons+672];
	fma.rn.f64 	%fd11742, %fd11741, %fd85, %fd11740;
	ld.const.f64 	%fd11743, [c_cons+680];
	fma.rn.f64 	%fd11744, %fd11743, %fd86, %fd11742;
	ld.const.f64 	%fd11745, [c_cons+688];
	fma.rn.f64 	%fd11746, %fd11745, %fd87, %fd11744;
	ld.const.f64 	%fd11747, [c_cons+696];
	fma.rn.f64 	%fd11748, %fd11747, %fd88, %fd11746;
	ld.const.f64 	%fd11749, [c_cons+704];
	fma.rn.f64 	%fd11750, %fd11749, %fd89, %fd11748;
	ld.const.f64 	%fd11751, [c_cons+712];
	fma.rn.f64 	%fd11752, %fd11751, %fd90, %fd11750;
	ld.const.f64 	%fd11753, [c_cons+864];
	sub.f64 	%fd11754, %fd11752, %fd11753;
	abs.f64 	%fd11755, %fd11754;
	ld.const.f64 	%fd11756, [c_cons+944];
	setp.gt.f64 	%p1915, %fd11755, %fd11756;
	@%p1915 bra 	$L__BB6_371;
	ld.const.f64 	%fd11757, [c_cons+720];
	fma.rn.f64 	%fd11758, %fd11757, %fd81, 0d0000000000000000;
	ld.const.f64 	%fd11759, [c_cons+728];
	fma.rn.f64 	%fd11760, %fd11759, %fd82, %fd11758;
	ld.const.f64 	%fd11761, [c_cons+736];
	fma.rn.f64 	%fd11762, %fd11761, %fd83, %fd11760;
	ld.const.f64 	%fd11763, [c_cons+744];
	fma.rn.f64 	%fd11764, %fd11763, %fd84, %fd11762;
	ld.const.f64 	%fd11765, [c_cons+752];
	fma.rn.f64 	%fd11766, %fd11765, %fd85, %fd11764;
	ld.const.f64 	%fd11767, [c_cons+760];
	fma.rn.f64 	%fd11768, %fd11767, %fd86, %fd11766;
	ld.const.f64 	%fd11769, [c_cons+768];
	fma.rn.f64 	%fd11770, %fd11769, %fd87, %fd11768;
	ld.const.f64 	%fd11771, [c_cons+776];
	fma.rn.f64 	%fd11772, %fd11771, %fd88, %fd11770;
	ld.const.f64 	%fd11773, [c_cons+784];
	fma.rn.f64 	%fd11774, %fd11773, %fd89, %fd11772;
	ld.const.f64 	%fd11775, [c_cons+792];
	fma.rn.f64 	%fd11776, %fd11775, %fd90, %fd11774;
	ld.const.f64 	%fd11777, [c_cons+872];
	sub.f64 	%fd11778, %fd11776, %fd11777;
	abs.f64 	%fd11779, %fd11778;
	ld.const.f64 	%fd11780, [c_cons+952];
	setp.gt.f64 	%p1917, %fd11779, %fd11780;
	@%p1917 bra 	$L__BB6_371;
	mov.b32 	%r4414, 1;
	mov.pred 	%p2025, 0;
$L__BB6_371:
	or.b64  	%rd4655, %rd14, %rd83;
	and.b64  	%rd4656, %rd4655, -4294967296;
	setp.ne.s64 	%p1919, %rd4656, 0;
	@%p1919 bra 	$L__BB6_373;
	cvt.u32.u64 	%r4174, %rd83;
	cvt.u32.u64 	%r4175, %rd14;
	div.u32 	%r4176, %r4175, %r4174;
	mul.lo.s32 	%r4177, %r4176, %r4174;
	sub.s32 	%r4178, %r4175, %r4177;
	cvt.u64.u32 	%rd4969, %r4176;
	cvt.u64.u32 	%rd4970, %r4178;
	bra.uni 	$L__BB6_374;
$L__BB6_373:
	div.u64 	%rd4969, %rd14, %rd83;
	mul.lo.s64 	%rd4657, %rd4969, %rd83;
	sub.s64 	%rd4970, %rd14, %rd4657;
$L__BB6_374:
	cvt.u32.u64 	%r99, %rd4970;
	or.b64  	%rd4658, %rd4969, %rd90;
	and.b64  	%rd4659, %rd4658, -4294967296;
	setp.ne.s64 	%p1920, %rd4659, 0;
	@%p1920 bra 	$L__BB6_376;
	cvt.u32.u64 	%r4179, %rd90;
	cvt.u32.u64 	%r4180, %rd4969;
	div.u32 	%r4181, %r4180, %r4179;
	mul.lo.s32 	%r4182, %r4181, %r4179;
	sub.s32 	%r4183, %r4180, %r4182;
	cvt.u64.u32 	%rd4971, %r4181;
	cvt.u64.u32 	%rd4972, %r4183;
	bra.uni 	$L__BB6_377;
$L__BB6_376:
	div.u64 	%rd4971, %rd4969, %rd90;
	mul.lo.s64 	%rd4660, %rd4971, %rd90;
	sub.s64 	%rd4972, %rd4969, %rd4660;
$L__BB6_377:
	cvt.u32.u64 	%r100, %rd4972;
	or.b64  	%rd4661, %rd4971, %rd97;
	and.b64  	%rd4662, %rd4661, -4294967296;
	setp.ne.s64 	%p1921, %rd4662, 0;
	@%p1921 bra 	$L__BB6_379;
	cvt.u32.u64 	%r4184, %rd97;
	cvt.u32.u64 	%r4185, %rd4971;
	div.u32 	%r4186, %r4185, %r4184;
	mul.lo.s32 	%r4187, %r4186, %r4184;
	sub.s32 	%r4188, %r4185, %r4187;
	cvt.u64.u32 	%rd4973, %r4186;
	cvt.u64.u32 	%rd4974, %r4188;
	bra.uni 	$L__BB6_380;
$L__BB6_379:
	div.u64 	%rd4973, %rd4971, %rd97;
	mul.lo.s64 	%rd4663, %rd4973, %rd97;
	sub.s64 	%rd4974, %rd4971, %rd4663;
$L__BB6_380:
	cvt.u32.u64 	%r101, %rd4974;
	or.b64  	%rd4664, %rd4973, %rd104;
	and.b64  	%rd4665, %rd4664, -4294967296;
	setp.ne.s64 	%p1922, %rd4665, 0;
	@%p1922 bra 	$L__BB6_382;
	cvt.u32.u64 	%r4189, %rd104;
	cvt.u32.u64 	%r4190, %rd4973;
	div.u32 	%r4191, %r4190, %r4189;
	mul.lo.s32 	%r4192, %r4191, %r4189;
	sub.s32 	%r4193, %r4190, %r4192;
	cvt.u64.u32 	%rd4975, %r4191;
	cvt.u64.u32 	%rd4976, %r4193;
	bra.uni 	$L__BB6_383;
$L__BB6_382:
	div.u64 	%rd4975, %rd4973, %rd104;
	mul.lo.s64 	%rd4666, %rd4975, %rd104;
	sub.s64 	%rd4976, %rd4973, %rd4666;
$L__BB6_383:
	cvt.u32.u64 	%r102, %rd4976;
	or.b64  	%rd4667, %rd4975, %rd111;
	and.b64  	%rd4668, %rd4667, -4294967296;
	setp.ne.s64 	%p1923, %rd4668, 0;
	@%p1923 bra 	$L__BB6_385;
	cvt.u32.u64 	%r4194, %rd111;
	cvt.u32.u64 	%r4195, %rd4975;
	div.u32 	%r4196, %r4195, %r4194;
	mul.lo.s32 	%r4197, %r4196, %r4194;
	sub.s32 	%r4198, %r4195, %r4197;
	cvt.u64.u32 	%rd4977, %r4196;
	cvt.u64.u32 	%rd4978, %r4198;
	bra.uni 	$L__BB6_386;
$L__BB6_385:
	div.u64 	%rd4977, %rd4975, %rd111;
	mul.lo.s64 	%rd4669, %rd4977, %rd111;
	sub.s64 	%rd4978, %rd4975, %rd4669;
$L__BB6_386:
	cvt.u32.u64 	%r103, %rd4978;
	ld.const.s32 	%rd598, [c_grid+176];
	or.b64  	%rd4670, %rd4977, %rd598;
	and.b64  	%rd4671, %rd4670, -4294967296;
	setp.ne.s64 	%p1924, %rd4671, 0;
	@%p1924 bra 	$L__BB6_388;
	cvt.u32.u64 	%r4199, %rd598;
	cvt.u32.u64 	%r4200, %rd4977;
	div.u32 	%r4201, %r4200, %r4199;
	mul.lo.s32 	%r4202, %r4201, %r4199;
	sub.s32 	%r4203, %r4200, %r4202;
	cvt.u64.u32 	%rd4979, %r4201;
	cvt.u64.u32 	%rd4980, %r4203;
	bra.uni 	$L__BB6_389;
$L__BB6_388:
	div.u64 	%rd4979, %rd4977, %rd598;
	mul.lo.s64 	%rd4672, %rd4979, %rd598;
	sub.s64 	%rd4980, %rd4977, %rd4672;
$L__BB6_389:
	cvt.u32.u64 	%r104, %rd4980;
	ld.const.s32 	%rd605, [c_grid+172];
	or.b64  	%rd4673, %rd4979, %rd605;
	and.b64  	%rd4674, %rd4673, -4294967296;
	setp.ne.s64 	%p1925, %rd4674, 0;
	@%p1925 bra 	$L__BB6_391;
	cvt.u32.u64 	%r4204, %rd605;
	cvt.u32.u64 	%r4205, %rd4979;
	div.u32 	%r4206, %r4205, %r4204;
	mul.lo.s32 	%r4207, %r4206, %r4204;
	sub.s32 	%r4208, %r4205, %r4207;
	cvt.u64.u32 	%rd4981, %r4206;
	cvt.u64.u32 	%rd4982, %r4208;
	bra.uni 	$L__BB6_392;
$L__BB6_391:
	div.u64 	%rd4981, %rd4979, %rd605;
	mul.lo.s64 	%rd4675, %rd4981, %rd605;
	sub.s64 	%rd4982, %rd4979, %rd4675;
$L__BB6_392:
	cvt.u32.u64 	%r105, %rd4982;
	ld.const.s32 	%rd612, [c_grid+168];
	or.b64  	%rd4676, %rd4981, %rd612;
	and.b64  	%rd4677, %rd4676, -4294967296;
	setp.ne.s64 	%p1926, %rd4677, 0;
	@%p1926 bra 	$L__BB6_394;
	cvt.u32.u64 	%r4209, %rd612;
	cvt.u32.u64 	%r4210, %rd4981;
	div.u32 	%r4211, %r4210, %r4209;
	mul.lo.s32 	%r4212, %r4211, %r4209;
	sub.s32 	%r4213, %r4210, %r4212;
	cvt.u64.u32 	%rd4983, %r4211;
	cvt.u64.u32 	%rd4984, %r4213;
	bra.uni 	$L__BB6_395;
$L__BB6_394:
	div.u64 	%rd4983, %rd4981, %rd612;
	mul.lo.s64 	%rd4678, %rd4983, %rd612;
	sub.s64 	%rd4984, %rd4981, %rd4678;
$L__BB6_395:
	cvt.u32.u64 	%r106, %rd4984;
	ld.const.s32 	%rd619, [c_grid+164];
	or.b64  	%rd4679, %rd4983, %rd619;
	and.b64  	%rd4680, %rd4679, -4294967296;
	setp.ne.s64 	%p1927, %rd4680, 0;
	@%p1927 bra 	$L__BB6_397;
	cvt.u32.u64 	%r4214, %rd619;
	cvt.u32.u64 	%r4215, %rd4983;
	div.u32 	%r4216, %r4215, %r4214;
	mul.lo.s32 	%r4217, %r4216, %r4214;
	sub.s32 	%r4218, %r4215, %r4217;
	cvt.u64.u32 	%rd4985, %r4216;
	cvt.u64.u32 	%rd4986, %r4218;
	bra.uni 	$L__BB6_398;
$L__BB6_397:
	div.u64 	%rd4985, %rd4983, %rd619;
	mul.lo.s64 	%rd4681, %rd4985, %rd619;
	sub.s64 	%rd4986, %rd4983, %rd4681;
$L__BB6_398:
	cvt.u32.u64 	%r107, %rd4986;
	ld.const.s32 	%rd626, [c_grid+160];
	or.b64  	%rd4682, %rd4985, %rd626;
	and.b64  	%rd4683, %rd4682, -4294967296;
	setp.ne.s64 	%p1928, %rd4683, 0;
	@%p1928 bra 	$L__BB6_400;
	cvt.u32.u64 	%r4219, %rd626;
	cvt.u32.u64 	%r4220, %rd4985;
	rem.u32 	%r4221, %r4220, %r4219;
	cvt.u64.u32 	%rd4987, %r4221;
	bra.uni 	$L__BB6_401;
$L__BB6_400:
	rem.u64 	%rd4987, %rd4985, %rd626;
$L__BB6_401:
	cvt.u32.u64 	%r4223, %rd4987;
	cvt.rn.f64.s32 	%fd11781, %r4223;
	ld.const.f64 	%fd11782, [c_grid+80];
	ld.const.f64 	%fd11783, [c_grid];
	fma.rn.f64 	%fd91, %fd11782, %fd11781, %fd11783;
	cvt.rn.f64.s32 	%fd11784, %r107;
	ld.const.f64 	%fd11785, [c_grid+88];
	ld.const.f64 	%fd11786, [c_grid+8];
	fma.rn.f64 	%fd92, %fd11785, %fd11784, %fd11786;
	cvt.rn.f64.s32 	%fd11787, %r106;
	ld.const.f64 	%fd11788, [c_grid+96];
	ld.const.f64 	%fd11789, [c_grid+16];
	fma.rn.f64 	%fd93, %fd11788, %fd11787, %fd11789;
	cvt.rn.f64.s32 	%fd11790, %r105;
	ld.const.f64 	%fd11791, [c_grid+104];
	ld.const.f64 	%fd11792, [c_grid+24];
	fma.rn.f64 	%fd94, %fd11791, %fd11790, %fd11792;
	cvt.rn.f64.s32 	%fd11793, %r104;
	ld.const.f64 	%fd11794, [c_grid+112];
	ld.const.f64 	%fd11795, [c_grid+32];
	fma.rn.f64 	%fd95, %fd11794, %fd11793, %fd11795;
	cvt.rn.f64.s32 	%fd11796, %r103;
	ld.const.f64 	%fd11797, [c_grid+120];
	ld.const.f64 	%fd11798, [c_grid+40];
	fma.rn.f64 	%fd96, %fd11797, %fd11796, %fd11798;
	cvt.rn.f64.s32 	%fd11799, %r102;
	ld.const.f64 	%fd11800, [c_grid+128];
	ld.const.f64 	%fd11801, [c_grid+48];
	fma.rn.f64 	%fd97, %fd11800, %fd11799, %fd11801;
	cvt.rn.f64.s32 	%fd11802, %r101;
	ld.const.f64 	%fd11803, [c_grid+136];
	ld.const.f64 	%fd11804, [c_grid+56];
	fma.rn.f64 	%fd98, %fd11803, %fd11802, %fd11804;
	cvt.rn.f64.s32 	%fd11805, %r100;
	ld.const.f64 	%fd11806, [c_grid+144];
	ld.const.f64 	%fd11807, [c_grid+64];
	fma.rn.f64 	%fd99, %fd11806, %fd11805, %fd11807;
	cvt.rn.f64.s32 	%fd11808, %r99;
	ld.const.f64 	%fd11809, [c_grid+152];
	ld.const.f64 	%fd11810, [c_grid+72];
	fma.rn.f64 	%fd100, %fd11809, %fd11808, %fd11810;
	ld.const.f64 	%fd11811, [c_cons];
	fma.rn.f64 	%fd11812, %fd11811, %fd91, 0d0000000000000000;
	ld.const.f64 	%fd11813, [c_cons+8];
	fma.rn.f64 	%fd11814, %fd11813, %fd92, %fd11812;
	ld.const.f64 	%fd11815, [c_cons+16];
	fma.rn.f64 	%fd11816, %fd11815, %fd93, %fd11814;
	ld.const.f64 	%fd11817, [c_cons+24];
	fma.rn.f64 	%fd11818, %fd11817, %fd94, %fd11816;
	ld.const.f64 	%fd11819, [c_cons+32];
	fma.rn.f64 	%fd11820, %fd11819, %fd95, %fd11818;
	ld.const.f64 	%fd11821, [c_cons+40];
	fma.rn.f64 	%fd11822, %fd11821, %fd96, %fd11820;
	ld.const.f64 	%fd11823, [c_cons+48];
	fma.rn.f64 	%fd11824, %fd11823, %fd97, %fd11822;
	ld.const.f64 	%fd11825, [c_cons+56];
	fma.rn.f64 	%fd11826, %fd11825, %fd98, %fd11824;
	ld.const.f64 	%fd11827, [c_cons+64];
	fma.rn.f64 	%fd11828, %fd11827, %fd99, %fd11826;
	ld.const.f64 	%fd11829, [c_cons+72];
	fma.rn.f64 	%fd11830, %fd11829, %fd100, %fd11828;
	ld.const.f64 	%fd11831, [c_cons+800];
	sub.f64 	%fd11832, %fd11830, %fd11831;
	abs.f64 	%fd11833, %fd11832;
	ld.const.f64 	%fd11834, [c_cons+880];
	setp.gt.f64 	%p1930, %fd11833, %fd11834;
	mov.b32 	%r4415, 0;
	mov.pred 	%p2026, -1;
	@%p1930 bra 	$L__BB6_412;
	ld.const.f64 	%fd11835, [c_cons+80];
	fma.rn.f64 	%fd11836, %fd11835, %fd91, 0d0000000000000000;
	ld.const.f64 	%fd11837, [c_cons+88];
	fma.rn.f64 	%fd11838, %fd11837, %fd92, %fd11836;
	ld.const.f64 	%fd11839, [c_cons+96];
	fma.rn.f64 	%fd11840, %fd11839, %fd93, %fd11838;
	ld.const.f64 	%fd11841, [c_cons+104];
	fma.rn.f64 	%fd11842, %fd11841, %fd94, %fd11840;
	ld.const.f64 	%fd11843, [c_cons+112];
	fma.rn.f64 	%fd11844, %fd11843, %fd95, %fd11842;
	ld.const.f64 	%fd11845, [c_cons+120];
	fma.rn.f64 	%fd11846, %fd11845, %fd96, %fd11844;
	ld.const.f64 	%fd11847, [c_cons+128];
	fma.rn.f64 	%fd11848, %fd11847, %fd97, %fd11846;
	ld.const.f64 	%fd11849, [c_cons+136];
	fma.rn.f64 	%fd11850, %fd11849, %fd98, %fd11848;
	ld.const.f64 	%fd11851, [c_cons+144];
	fma.rn.f64 	%fd11852, %fd11851, %fd99, %fd11850;
	ld.const.f64 	%fd11853, [c_cons+152];
	fma.rn.f64 	%fd11854, %fd11853, %fd100, %fd11852;
	ld.const.f64 	%fd11855, [c_cons+808];
	sub.f64 	%fd11856, %fd11854, %fd11855;
	abs.f64 	%fd11857, %fd11856;
	ld.const.f64 	%fd11858, [c_cons+888];
	setp.gt.f64 	%p1932, %fd11857, %fd11858;
	@%p1932 bra 	$L__BB6_412;
	ld.const.f64 	%fd11859, [c_cons+160];
	fma.rn.f64 	%fd11860, %fd11859, %fd91, 0d0000000000000000;
	ld.const.f64 	%fd11861, [c_cons+168];
	fma.rn.f64 	%fd11862, %fd11861, %fd92, %fd11860;
	ld.const.f64 	%fd11863, [c_cons+176];
	fma.rn.f64 	%fd11864, %fd11863, %fd93, %fd11862;
	ld.const.f64 	%fd11865, [c_cons+184];
	fma.rn.f64 	%fd11866, %fd11865, %fd94, %fd11864;
	ld.const.f64 	%fd11867, [c_cons+192];
	fma.rn.f64 	%fd11868, %fd11867, %fd95, %fd11866;
	ld.const.f64 	%fd11869, [c_cons+200];
	fma.rn.f64 	%fd11870, %fd11869, %fd96, %fd11868;
	ld.const.f64 	%fd11871, [c_cons+208];
	fma.rn.f64 	%fd11872, %fd11871, %fd97, %fd11870;
	ld.const.f64 	%fd11873, [c_cons+216];
	fma.rn.f64 	%fd11874, %fd11873, %fd98, %fd11872;
	ld.const.f64 	%fd11875, [c_cons+224];
	fma.rn.f64 	%fd11876, %fd11875, %fd99, %fd11874;
	ld.const.f64 	%fd11877, [c_cons+232];
	fma.rn.f64 	%fd11878, %fd11877, %fd100, %fd11876;
	ld.const.f64 	%fd11879, [c_cons+816];
	sub.f64 	%fd11880, %fd11878, %fd11879;
	abs.f64 	%fd11881, %fd11880;
	ld.const.f64 	%fd11882, [c_cons+896];
	setp.gt.f64 	%p1934, %fd11881, %fd11882;
	@%p1934 bra 	$L__BB6_412;
	ld.const.f64 	%fd11883, [c_cons+240];
	fma.rn.f64 	%fd11884, %fd11883, %fd91, 0d0000000000000000;
	ld.const.f64 	%fd11885, [c_cons+248];
	fma.rn.f64 	%fd11886, %fd11885, %fd92, %fd11884;
	ld.const.f64 	%fd11887, [c_cons+256];
	fma.rn.f64 	%fd11888, %fd11887, %fd93, %fd11886;
	ld.const.f64 	%fd11889, [c_cons+264];
	fma.rn.f64 	%fd11890, %fd11889, %fd94, %fd11888;
	ld.const.f64 	%fd11891, [c_cons+272];
	fma.rn.f64 	%fd11892, %fd11891, %fd95, %fd11890;
	ld.const.f64 	%fd11893, [c_cons+280];
	fma.rn.f64 	%fd11894, %fd11893, %fd96, %fd11892;
	ld.const.f64 	%fd11895, [c_cons+288];
	fma.rn.f64 	%fd11896, %fd11895, %fd97, %fd11894;
	ld.const.f64 	%fd11897, [c_cons+296];
	fma.rn.f64 	%fd11898, %fd11897, %fd98, %fd11896;
	ld.const.f64 	%fd11899, [c_cons+304];
	fma.rn.f64 	%fd11900, %fd11899, %fd99, %fd11898;
	ld.const.f64 	%fd11901, [c_cons+312];
	fma.rn.f64 	%fd11902, %fd11901, %fd100, %fd11900;
	ld.const.f64 	%fd11903, [c_cons+824];
	sub.f64 	%fd11904, %fd11902, %fd11903;
	abs.f64 	%fd11905, %fd11904;
	ld.const.f64 	%fd11906, [c_cons+904];
	setp.gt.f64 	%p1936, %fd11905, %fd11906;
	@%p1936 bra 	$L__BB6_412;
	ld.const.f64 	%fd11907, [c_cons+320];
	fma.rn.f64 	%fd11908, %fd11907, %fd91, 0d0000000000000000;
	ld.const.f64 	%fd11909, [c_cons+328];
	fma.rn.f64 	%fd11910, %fd11909, %fd92, %fd11908;
	ld.const.f64 	%fd11911, [c_cons+336];
	fma.rn.f64 	%fd11912, %fd11911, %fd93, %fd11910;
	ld.const.f64 	%fd11913, [c_cons+344];
	fma.rn.f64 	%fd11914, %fd11913, %fd94, %fd11912;
	ld.const.f64 	%fd11915, [c_cons+352];
	fma.rn.f64 	%fd11916, %fd11915, %fd95, %fd11914;
	ld.const.f64 	%fd11917, [c_cons+360];
	fma.rn.f64 	%fd11918, %fd11917, %fd96, %fd11916;
	ld.const.f64 	%fd11919, [c_cons+368];
	fma.rn.f64 	%fd11920, %fd11919, %fd97, %fd11918;
	ld.const.f64 	%fd11921, [c_cons+376];
	fma.rn.f64 	%fd11922, %fd11921, %fd98, %fd11920;
	ld.const.f64 	%fd11923, [c_cons+384];
	fma.rn.f64 	%fd11924, %fd11923, %fd99, %fd11922;
	ld.const.f64 	%fd11925, [c_cons+392];
	fma.rn.f64 	%fd11926, %fd11925, %fd100, %fd11924;
	ld.const.f64 	%fd11927, [c_cons+832];
	sub.f64 	%fd11928, %fd11926, %fd11927;
	abs.f64 	%fd11929, %fd11928;
	ld.const.f64 	%fd11930, [c_cons+912];
	setp.gt.f64 	%p1938, %fd11929, %fd11930;
	@%p1938 bra 	$L__BB6_412;
	ld.const.f64 	%fd11931, [c_cons+400];
	fma.rn.f64 	%fd11932, %fd11931, %fd91, 0d0000000000000000;
	ld.const.f64 	%fd11933, [c_cons+408];
	fma.rn.f64 	%fd11934, %fd11933, %fd92, %fd11932;
	ld.const.f64 	%fd11935, [c_cons+416];
	fma.rn.f64 	%fd11936, %fd11935, %fd93, %fd11934;
	ld.const.f64 	%fd11937, [c_cons+424];
	fma.rn.f64 	%fd11938, %fd11937, %fd94, %fd11936;
	ld.const.f64 	%fd11939, [c_cons+432];
	fma.rn.f64 	%fd11940, %fd11939, %fd95, %fd11938;
	ld.const.f64 	%fd11941, [c_cons+440];
	fma.rn.f64 	%fd11942, %fd11941, %fd96, %fd11940;
	ld.const.f64 	%fd11943, [c_cons+448];
	fma.rn.f64 	%fd11944, %fd11943, %fd97, %fd11942;
	ld.const.f64 	%fd11945, [c_cons+456];
	fma.rn.f64 	%fd11946, %fd11945, %fd98, %fd11944;
	ld.const.f64 	%fd11947, [c_cons+464];
	fma.rn.f64 	%fd11948, %fd11947, %fd99, %fd11946;
	ld.const.f64 	%fd11949, [c_cons+472];
	fma.rn.f64 	%fd11950, %fd11949, %fd100, %fd11948;
	ld.const.f64 	%fd11951, [c_cons+840];
	sub.f64 	%fd11952, %fd11950, %fd11951;
	abs.f64 	%fd11953, %fd11952;
	ld.const.f64 	%fd11954, [c_cons+920];
	setp.gt.f64 	%p1940, %fd11953, %fd11954;
	@%p1940 bra 	$L__BB6_412;
	ld.const.f64 	%fd11955, [c_cons+480];
	fma.rn.f64 	%fd11956, %fd11955, %fd91, 0d0000000000000000;
	ld.const.f64 	%fd11957, [c_cons+488];
	fma.rn.f64 	%fd11958, %fd11957, %fd92, %fd11956;
	ld.const.f64 	%fd11959, [c_cons+496];
	fma.rn.f64 	%fd11960, %fd11959, %fd93, %fd11958;
	ld.const.f64 	%fd11961, [c_cons+504];
	fma.rn.f64 	%fd11962, %fd11961, %fd94, %fd11960;
	ld.const.f64 	%fd11963, [c_cons+512];
	fma.rn.f64 	%fd11964, %fd11963, %fd95, %fd11962;
	ld.const.f64 	%fd11965, [c_cons+520];
	fma.rn.f64 	%fd11966, %fd11965, %fd96, %fd11964;
	ld.const.f64 	%fd11967, [c_cons+528];
	fma.rn.f64 	%fd11968, %fd11967, %fd97, %fd11966;
	ld.const.f64 	%fd11969, [c_cons+536];
	fma.rn.f64 	%fd11970, %fd11969, %fd98, %fd11968;
	ld.const.f64 	%fd11971, [c_cons+544];
	fma.rn.f64 	%fd11972, %fd11971, %fd99, %fd11970;
	ld.const.f64 	%fd11973, [c_cons+552];
	fma.rn.f64 	%fd11974, %fd11973, %fd100, %fd11972;
	ld.const.f64 	%fd11975, [c_cons+848];
	sub.f64 	%fd11976, %fd11974, %fd11975;
	abs.f64 	%fd11977, %fd11976;
	ld.const.f64 	%fd11978, [c_cons+928];
	setp.gt.f64 	%p1942, %fd11977, %fd11978;
	@%p1942 bra 	$L__BB6_412;
	ld.const.f64 	%fd11979, [c_cons+560];
	fma.rn.f64 	%fd11980, %fd11979, %fd91, 0d0000000000000000;
	ld.const.f64 	%fd11981, [c_cons+568];
	fma.rn.f64 	%fd11982, %fd11981, %fd92, %fd11980;
	ld.const.f64 	%fd11983, [c_cons+576];
	fma.rn.f64 	%fd11984, %fd11983, %fd93, %fd11982;
	ld.const.f64 	%fd11985, [c_cons+584];
	fma.rn.f64 	%fd11986, %fd11985, %fd94, %fd11984;
	ld.const.f64 	%fd11987, [c_cons+592];
	fma.rn.f64 	%fd11988, %fd11987, %fd95, %fd11986;
	ld.const.f64 	%fd11989, [c_cons+600];
	fma.rn.f64 	%fd11990, %fd11989, %fd96, %fd11988;
	ld.const.f64 	%fd11991, [c_cons+608];
	fma.rn.f64 	%fd11992, %fd11991, %fd97, %fd11990;
	ld.const.f64 	%fd11993, [c_cons+616];
	fma.rn.f64 	%fd11994, %fd11993, %fd98, %fd11992;
	ld.const.f64 	%fd11995, [c_cons+624];
	fma.rn.f64 	%fd11996, %fd11995, %fd99, %fd11994;
	ld.const.f64 	%fd11997, [c_cons+632];
	fma.rn.f64 	%fd11998, %fd11997, %fd100, %fd11996;
	ld.const.f64 	%fd11999, [c_cons+856];
	sub.f64 	%fd12000, %fd11998, %fd11999;
	abs.f64 	%fd12001, %fd12000;
	ld.const.f64 	%fd12002, [c_cons+936];
	setp.gt.f64 	%p1944, %fd12001, %fd12002;
	@%p1944 bra 	$L__BB6_412;
	ld.const.f64 	%fd12003, [c_cons+640];
	fma.rn.f64 	%fd12004, %fd12003, %fd91, 0d0000000000000000;
	ld.const.f64 	%fd12005, [c_cons+648];
	fma.rn.f64 	%fd12006, %fd12005, %fd92, %fd12004;
	ld.const.f64 	%fd12007, [c_cons+656];
	fma.rn.f64 	%fd12008, %fd12007, %fd93, %fd12006;
	ld.const.f64 	%fd12009, [c_cons+664];
	fma.rn.f64 	%fd12010, %fd12009, %fd94, %fd12008;
	ld.const.f64 	%fd12011, [c_cons+672];
	fma.rn.f64 	%fd12012, %fd12011, %fd95, %fd12010;
	ld.const.f64 	%fd12013, [c_cons+680];
	fma.rn.f64 	%fd12014, %fd12013, %fd96, %fd12012;
	ld.const.f64 	%fd12015, [c_cons+688];
	fma.rn.f64 	%fd12016, %fd12015, %fd97, %fd12014;
	ld.const.f64 	%fd12017, [c_cons+696];
	fma.rn.f64 	%fd12018, %fd12017, %fd98, %fd12016;
	ld.const.f64 	%fd12019, [c_cons+704];
	fma.rn.f64 	%fd12020, %fd12019, %fd99, %fd12018;
	ld.const.f64 	%fd12021, [c_cons+712];
	fma.rn.f64 	%fd12022, %fd12021, %fd100, %fd12020;
	ld.const.f64 	%fd12023, [c_cons+864];
	sub.f64 	%fd12024, %fd12022, %fd12023;
	abs.f64 	%fd12025, %fd12024;
	ld.const.f64 	%fd12026, [c_cons+944];
	setp.gt.f64 	%p1946, %fd12025, %fd12026;
	@%p1946 bra 	$L__BB6_412;
	ld.const.f64 	%fd12027, [c_cons+720];
	fma.rn.f64 	%fd12028, %fd12027, %fd91, 0d0000000000000000;
	ld.const.f64 	%fd12029, [c_cons+728];
	fma.rn.f64 	%fd12030, %fd12029, %fd92, %fd12028;
	ld.const.f64 	%fd12031, [c_cons+736];
	fma.rn.f64 	%fd12032, %fd12031, %fd93, %fd12030;
	ld.const.f64 	%fd12033, [c_cons+744];
	fma.rn.f64 	%fd12034, %fd12033, %fd94, %fd12032;
	ld.const.f64 	%fd12035, [c_cons+752];
	fma.rn.f64 	%fd12036, %fd12035, %fd95, %fd12034;
	ld.const.f64 	%fd12037, [c_cons+760];
	fma.rn.f64 	%fd12038, %fd12037, %fd96, %fd12036;
	ld.const.f64 	%fd12039, [c_cons+768];
	fma.rn.f64 	%fd12040, %fd12039, %fd97, %fd12038;
	ld.const.f64 	%fd12041, [c_cons+776];
	fma.rn.f64 	%fd12042, %fd12041, %fd98, %fd12040;
	ld.const.f64 	%fd12043, [c_cons+784];
	fma.rn.f64 	%fd12044, %fd12043, %fd99, %fd12042;
	ld.const.f64 	%fd12045, [c_cons+792];
	fma.rn.f64 	%fd12046, %fd12045, %fd100, %fd12044;
	ld.const.f64 	%fd12047, [c_cons+872];
	sub.f64 	%fd12048, %fd12046, %fd12047;
	abs.f64 	%fd12049, %fd12048;
	ld.const.f64 	%fd12050, [c_cons+952];
	setp.gt.f64 	%p1948, %fd12049, %fd12050;
	@%p1948 bra 	$L__BB6_412;
	mov.b32 	%r4415, 1;
	mov.pred 	%p2026, 0;
$L__BB6_412:
	or.b64  	%rd4684, %rd15, %rd83;
	and.b64  	%rd4685, %rd4684, -4294967296;
	setp.ne.s64 	%p1950, %rd4685, 0;
	@%p1950 bra 	$L__BB6_414;
	cvt.u32.u64 	%r4234, %rd83;
	cvt.u32.u64 	%r4235, %rd15;
	div.u32 	%r4236, %r4235, %r4234;
	mul.lo.s32 	%r4237, %r4236, %r4234;
	sub.s32 	%r4238, %r4235, %r4237;
	cvt.u64.u32 	%rd4988, %r4236;
	cvt.u64.u32 	%rd4989, %r4238;
	bra.uni 	$L__BB6_415;
$L__BB6_414:
	div.u64 	%rd4988, %rd15, %rd83;
	mul.lo.s64 	%rd4686, %rd4988, %rd83;
	sub.s64 	%rd4989, %rd15, %rd4686;
$L__BB6_415:
	cvt.u32.u64 	%r109, %rd4989;
	or.b64  	%rd4687, %rd4988, %rd90;
	and.b64  	%rd4688, %rd4687, -4294967296;
	setp.ne.s64 	%p1951, %rd4688, 0;
	@%p1951 bra 	$L__BB6_417;
	cvt.u32.u64 	%r4239, %rd90;
	cvt.u32.u64 	%r4240, %rd4988;
	div.u32 	%r4241, %r4240, %r4239;
	mul.lo.s32 	%r4242, %r4241, %r4239;
	sub.s32 	%r4243, %r4240, %r4242;
	cvt.u64.u32 	%rd4990, %r4241;
	cvt.u64.u32 	%rd4991, %r4243;
	bra.uni 	$L__BB6_418;
$L__BB6_417:
	div.u64 	%rd4990, %rd4988, %rd90;
	mul.lo.s64 	%rd4689, %rd4990, %rd90;
	sub.s64 	%rd4991, %rd4988, %rd4689;
$L__BB6_418:
	cvt.u32.u64 	%r110, %rd4991;
	or.b64  	%rd4690, %rd4990, %rd97;
	and.b64  	%rd4691, %rd4690, -4294967296;
	setp.ne.s64 	%p1952, %rd4691, 0;
	@%p1952 bra 	$L__BB6_420;
	cvt.u32.u64 	%r4244, %rd97;
	cvt.u32.u64 	%r4245, %rd4990;
	div.u32 	%r4246, %r4245, %r4244;
	mul.lo.s32 	%r4247, %r4246, %r4244;
	sub.s32 	%r4248, %r4245, %r4247;
	cvt.u64.u32 	%rd4992, %r4246;
	cvt.u64.u32 	%rd4993, %r4248;
	bra.uni 	$L__BB6_421;
$L__BB6_420:
	div.u64 	%rd4992, %rd4990, %rd97;
	mul.lo.s64 	%rd4692, %rd4992, %rd97;
	sub.s64 	%rd4993, %rd4990, %rd4692;
$L__BB6_421:
	cvt.u32.u64 	%r111, %rd4993;
	or.b64  	%rd4693, %rd4992, %rd104;
	and.b64  	%rd4694, %rd4693, -4294967296;
	setp.ne.s64 	%p1953, %rd4694, 0;
	@%p1953 bra 	$L__BB6_423;
	cvt.u32.u64 	%r4249, %rd104;
	cvt.u32.u64 	%r4250, %rd4992;
	div.u32 	%r4251, %r4250, %r4249;
	mul.lo.s32 	%r4252, %r4251, %r4249;
	sub.s32 	%r4253, %r4250, %r4252;
	cvt.u64.u32 	%rd4994, %r4251;
	cvt.u64.u32 	%rd4995, %r4253;
	bra.uni 	$L__BB6_424;
$L__BB6_423:
	div.u64 	%rd4994, %rd4992, %rd104;
	mul.lo.s64 	%rd4695, %rd4994, %rd104;
	sub.s64 	%rd4995, %rd4992, %rd4695;
$L__BB6_424:
	cvt.u32.u64 	%r112, %rd4995;
	or.b64  	%rd4696, %rd4994, %rd111;
	and.b64  	%rd4697, %rd4696, -4294967296;
	setp.ne.s64 	%p1954, %rd4697, 0;
	@%p1954 bra 	$L__BB6_426;
	cvt.u32.u64 	%r4254, %rd111;
	cvt.u32.u64 	%r4255, %rd4994;
	div.u32 	%r4256, %r4255, %r4254;
	mul.lo.s32 	%r4257, %r4256, %r4254;
	sub.s32 	%r4258, %r4255, %r4257;
	cvt.u64.u32 	%rd4996, %r4256;
	cvt.u64.u32 	%rd4997, %r4258;
	bra.uni 	$L__BB6_427;
$L__BB6_426:
	div.u64 	%rd4996, %rd4994, %rd111;
	mul.lo.s64 	%rd4698, %rd4996, %rd111;
	sub.s64 	%rd4997, %rd4994, %rd4698;
$L__BB6_427:
	cvt.u32.u64 	%r113, %rd4997;
	ld.const.s32 	%rd660, [c_grid+176];
	or.b64  	%rd4699, %rd4996, %rd660;
	and.b64  	%rd4700, %rd4699, -4294967296;
	setp.ne.s64 	%p1955, %rd4700, 0;
	@%p1955 bra 	$L__BB6_429;
	cvt.u32.u64 	%r4259, %rd660;
	cvt.u32.u64 	%r4260, %rd4996;
	div.u32 	%r4261, %r4260, %r4259;
	mul.lo.s32 	%r4262, %r4261, %r4259;
	sub.s32 	%r4263, %r4260, %r4262;
	cvt.u64.u32 	%rd4998, %r4261;
	cvt.u64.u32 	%rd4999, %r4263;
	bra.uni 	$L__BB6_430;
$L__BB6_429:
	div.u64 	%rd4998, %rd4996, %rd660;
	mul.lo.s64 	%rd4701, %rd4998, %rd660;
	sub.s64 	%rd4999, %rd4996, %rd4701;
$L__BB6_430:
	cvt.u32.u64 	%r114, %rd4999;
	ld.const.s32 	%rd667, [c_grid+172];
	or.b64  	%rd4702, %rd4998, %rd667;
	and.b64  	%rd4703, %rd4702, -4294967296;
	setp.ne.s64 	%p1956, %rd4703, 0;
	@%p1956 bra 	$L__BB6_432;
	cvt.u32.u64 	%r4264, %rd667;
	cvt.u32.u64 	%r4265, %rd4998;
	div.u32 	%r4266, %r4265, %r4264;
	mul.lo.s32 	%r4267, %r4266, %r4264;
	sub.s32 	%r4268, %r4265, %r4267;
	cvt.u64.u32 	%rd5000, %r4266;
	cvt.u64.u32 	%rd5001, %r4268;
	bra.uni 	$L__BB6_433;
$L__BB6_432:
	div.u64 	%rd5000, %rd4998, %rd667;
	mul.lo.s64 	%rd4704, %rd5000, %rd667;
	sub.s64 	%rd5001, %rd4998, %rd4704;
$L__BB6_433:
	cvt.u32.u64 	%r115, %rd5001;
	ld.const.s32 	%rd674, [c_grid+168];
	or.b64  	%rd4705, %rd5000, %rd674;
	and.b64  	%rd4706, %rd4705, -4294967296;
	setp.ne.s64 	%p1957, %rd4706, 0;
	@%p1957 bra 	$L__BB6_435;
	cvt.u32.u64 	%r4269, %rd674;
	cvt.u32.u64 	%r4270, %rd5000;
	div.u32 	%r4271, %r4270, %r4269;
	mul.lo.s32 	%r4272, %r4271, %r4269;
	sub.s32 	%r4273, %r4270, %r4272;
	cvt.u64.u32 	%rd5002, %r4271;
	cvt.u64.u32 	%rd5003, %r4273;
	bra.uni 	$L__BB6_436;
$L__BB6_435:
	div.u64 	%rd5002, %rd5000, %rd674;
	mul.lo.s64 	%rd4707, %rd5002, %rd674;
	sub.s64 	%rd5003, %rd5000, %rd4707;
$L__BB6_436:
	cvt.u32.u64 	%r116, %rd5003;
	ld.const.s32 	%rd681, [c_grid+164];
	or.b64  	%rd4708, %rd5002, %rd681;
	and.b64  	%rd4709, %rd4708, -4294967296;
	setp.ne.s64 	%p1958, %rd4709, 0;
	@%p1958 bra 	$L__BB6_438;
	cvt.u32.u64 	%r4274, %rd681;
	cvt.u32.u64 	%r4275, %rd5002;
	div.u32 	%r4276, %r4275, %r4274;
	mul.lo.s32 	%r4277, %r4276, %r4274;
	sub.s32 	%r4278, %r4275, %r4277;
	cvt.u64.u32 	%rd5004, %r4276;
	cvt.u64.u32 	%rd5005, %r4278;
	bra.uni 	$L__BB6_439;
$L__BB6_438:
	div.u64 	%rd5004, %rd5002, %rd681;
	mul.lo.s64 	%rd4710, %rd5004, %rd681;
	sub.s64 	%rd5005, %rd5002, %rd4710;
$L__BB6_439:
	cvt.u32.u64 	%r117, %rd5005;
	ld.const.s32 	%rd688, [c_grid+160];
	or.b64  	%rd4711, %rd5004, %rd688;
	and.b64  	%rd4712, %rd4711, -4294967296;
	setp.ne.s64 	%p1959, %rd4712, 0;
	@%p1959 bra 	$L__BB6_441;
	cvt.u32.u64 	%r4279, %rd688;
	cvt.u32.u64 	%r4280, %rd5004;
	rem.u32 	%r4281, %r4280, %r4279;
	cvt.u64.u32 	%rd5006, %r4281;
	bra.uni 	$L__BB6_442;
$L__BB6_441:
	rem.u64 	%rd5006, %rd5004, %rd688;
$L__BB6_442:
	cvt.u32.u64 	%r4283, %rd5006;
	cvt.rn.f64.s32 	%fd12051, %r4283;
	ld.const.f64 	%fd12052, [c_grid+80];
	ld.const.f64 	%fd12053, [c_grid];
	fma.rn.f64 	%fd101, %fd12052, %fd12051, %fd12053;
	cvt.rn.f64.s32 	%fd12054, %r117;
	ld.const.f64 	%fd12055, [c_grid+88];
	ld.const.f64 	%fd12056, [c_grid+8];
	fma.rn.f64 	%fd102, %fd12055, %fd12054, %fd12056;
	cvt.rn.f64.s32 	%fd12057, %r116;
	ld.const.f64 	%fd12058, [c_grid+96];
	ld.const.f64 	%fd12059, [c_grid+16];
	fma.rn.f64 	%fd103, %fd12058, %fd12057, %fd12059;
	cvt.rn.f64.s32 	%fd12060, %r115;
	ld.const.f64 	%fd12061, [c_grid+104];
	ld.const.f64 	%fd12062, [c_grid+24];
	fma.rn.f64 	%fd104, %fd12061, %fd12060, %fd12062;
	cvt.rn.f64.s32 	%fd12063, %r114;
	ld.const.f64 	%fd12064, [c_grid+112];
	ld.const.f64 	%fd12065, [c_grid+32];
	fma.rn.f64 	%fd105, %fd12064, %fd12063, %fd12065;
	cvt.rn.f64.s32 	%fd12066, %r113;
	ld.const.f64 	%fd12067, [c_grid+120];
	ld.const.f64 	%fd12068, [c_grid+40];
	fma.rn.f64 	%fd106, %fd12067, %fd12066, %fd12068;
	cvt.rn.f64.s32 	%fd12069, %r112;
	ld.const.f64 	%fd12070, [c_grid+128];
	ld.const.f64 	%fd12071, [c_grid+48];
	fma.rn.f64 	%fd107, %fd12070, %fd12069, %fd12071;
	cvt.rn.f64.s32 	%fd12072, %r111;
	ld.const.f64 	%fd12073, [c_grid+136];
	ld.const.f64 	%fd12074, [c_grid+56];
	fma.rn.f64 	%fd108, %fd12073, %fd12072, %fd12074;
	cvt.rn.f64.s32 	%fd12075, %r110;
	ld.const.f64 	%fd12076, [c_grid+144];
	ld.const.f64 	%fd12077, [c_grid+64];
	fma.rn.f64 	%fd109, %fd12076, %fd12075, %fd12077;
	cvt.rn.f64.s32 	%fd12078, %r109;
	ld.const.f64 	%fd12079, [c_grid+152];
	ld.const.f64 	%fd12080, [c_grid+72];
	fma.rn.f64 	%fd110, %fd12079, %fd12078, %fd12080;
	ld.const.f64 	%fd12081, [c_cons];
	fma.rn.f64 	%fd12082, %fd12081, %fd101, 0d0000000000000000;
	ld.const.f64 	%fd12083, [c_cons+8];
	fma.rn.f64 	%fd12084, %fd12083, %fd102, %fd12082;
	ld.const.f64 	%fd12085, [c_cons+16];
	fma.rn.f64 	%fd12086, %fd12085, %fd103, %fd12084;
	ld.const.f64 	%fd12087, [c_cons+24];
	fma.rn.f64 	%fd12088, %fd12087, %fd104, %fd12086;
	ld.const.f64 	%fd12089, [c_cons+32];
	fma.rn.f64 	%fd12090, %fd12089, %fd105, %fd12088;
	ld.const.f64 	%fd12091, [c_cons+40];
	fma.rn.f64 	%fd12092, %fd12091, %fd106, %fd12090;
	ld.const.f64 	%fd12093, [c_cons+48];
	fma.rn.f64 	%fd12094, %fd12093, %fd107, %fd12092;
	ld.const.f64 	%fd12095, [c_cons+56];
	fma.rn.f64 	%fd12096, %fd12095, %fd108, %fd12094;
	ld.const.f64 	%fd12097, [c_cons+64];
	fma.rn.f64 	%fd12098, %fd12097, %fd109, %fd12096;
	ld.const.f64 	%fd12099, [c_cons+72];
	fma.rn.f64 	%fd12100, %fd12099, %fd110, %fd12098;
	ld.const.f64 	%fd12101, [c_cons+800];
	sub.f64 	%fd12102, %fd12100, %fd12101;
	abs.f64 	%fd12103, %fd12102;
	ld.const.f64 	%fd12104, [c_cons+880];
	setp.gt.f64 	%p1961, %fd12103, %fd12104;
	mov.b32 	%r4416, 0;
	mov.pred 	%p2027, -1;
	@%p1961 bra 	$L__BB6_453;
	ld.const.f64 	%fd12105, [c_cons+80];
	fma.rn.f64 	%fd12106, %fd12105, %fd101, 0d0000000000000000;
	ld.const.f64 	%fd12107, [c_cons+88];
	fma.rn.f64 	%fd12108, %fd12107, %fd102, %fd12106;
	ld.const.f64 	%fd12109, [c_cons+96];
	fma.rn.f64 	%fd12110, %fd12109, %fd103, %fd12108;
	ld.const.f64 	%fd12111, [c_cons+104];
	fma.rn.f64 	%fd12112, %fd12111, %fd104, %fd12110;
	ld.const.f64 	%fd12113, [c_cons+112];
	fma.rn.f64 	%fd12114, %fd12113, %fd105, %fd12112;
	ld.const.f64 	%fd12115, [c_cons+120];
	fma.rn.f64 	%fd12116, %fd12115, %fd106, %fd12114;
	ld.const.f64 	%fd12117, [c_cons+128];
	fma.rn.f64 	%fd12118, %fd12117, %fd107, %fd12116;
	ld.const.f64 	%fd12119, [c_cons+136];
	fma.rn.f64 	%fd12120, %fd12119, %fd108, %fd12118;
	ld.const.f64 	%fd12121, [c_cons+144];
	fma.rn.f64 	%fd12122, %fd12121, %fd109, %fd12120;
	ld.const.f64 	%fd12123, [c_cons+152];
	fma.rn.f64 	%fd12124, %fd12123, %fd110, %fd12122;
	ld.const.f64 	%fd12125, [c_cons+808];
	sub.f64 	%fd12126, %fd12124, %fd12125;
	abs.f64 	%fd12127, %fd12126;
	ld.const.f64 	%fd12128, [c_cons+888];
	setp.gt.f64 	%p1963, %fd12127, %fd12128;
	@%p1963 bra 	$L__BB6_453;
	ld.const.f64 	%fd12129, [c_cons+160];
	fma.rn.f64 	%fd12130, %fd12129, %fd101, 0d0000000000000000;
	ld.const.f64 	%fd12131, [c_cons+168];
	fma.rn.f64 	%fd12132, %fd12131, %fd102, %fd12130;
	ld.const.f64 	%fd12133, [c_cons+176];
	fma.rn.f64 	%fd12134, %fd12133, %fd103, %fd12132;
	ld.const.f64 	%fd12135, [c_cons+184];
	fma.rn.f64 	%fd12136, %fd12135, %fd104, %fd12134;
	ld.const.f64 	%fd12137, [c_cons+192];
	fma.rn.f64 	%fd12138, %fd12137, %fd105, %fd12136;
	ld.const.f64 	%fd12139, [c_cons+200];
	fma.rn.f64 	%fd12140, %fd12139, %fd106, %fd12138;
	ld.const.f64 	%fd12141, [c_cons+208];
	fma.rn.f64 	%fd12142, %fd12141, %fd107, %fd12140;
	ld.const.f64 	%fd12143, [c_cons+216];
	fma.rn.f64 	%fd12144, %fd12143, %fd108, %fd12142;
	ld.const.f64 	%fd12145, [c_cons+224];
	fma.rn.f64 	%fd12146, %fd12145, %fd109, %fd12144;
	ld.const.f64 	%fd12147, [c_cons+232];
	fma.rn.f64 	%fd12148, %fd12147, %fd110, %fd12146;
	ld.const.f64 	%fd12149, [c_cons+816];
	sub.f64 	%fd12150, %fd12148, %fd12149;
	abs.f64 	%fd12151, %fd12150;
	ld.const.f64 	%fd12152, [c_cons+896];
	setp.gt.f64 	%p1965, %fd12151, %fd12152;
	@%p1965 bra 	$L__BB6_453;
	ld.const.f64 	%fd12153, [c_cons+240];
	fma.rn.f64 	%fd12154, %fd12153, %fd101, 0d0000000000000000;
	ld.const.f64 	%fd12155, [c_cons+248];
	fma.rn.f64 	%fd12156, %fd12155, %fd102, %fd12154;
	ld.const.f64 	%fd12157, [c_cons+256];
	fma.rn.f64 	%fd12158, %fd12157, %fd103, %fd12156;
	ld.const.f64 	%fd12159, [c_cons+264];
	fma.rn.f64 	%fd12160, %fd12159, %fd104, %fd12158;
	ld.const.f64 	%fd12161, [c_cons+272];
	fma.rn.f64 	%fd12162, %fd12161, %fd105, %fd12160;
	ld.const.f64 	%fd12163, [c_cons+280];
	fma.rn.f64 	%fd12164, %fd12163, %fd106, %fd12162;
	ld.const.f64 	%fd12165, [c_cons+288];
	fma.rn.f64 	%fd12166, %fd12165, %fd107, %fd12164;
	ld.const.f64 	%fd12167, [c_cons+296];
	fma.rn.f64 	%fd12168, %fd12167, %fd108, %fd12166;
	ld.const.f64 	%fd12169, [c_cons+304];
	fma.rn.f64 	%fd12170, %fd12169, %fd109, %fd12168;
	ld.const.f64 	%fd12171, [c_cons+312];
	fma.rn.f64 	%fd12172, %fd12171, %fd110, %fd12170;
	ld.const.f64 	%fd12173, [c_cons+824];
	sub.f64 	%fd12174, %fd12172, %fd12173;
	abs.f64 	%fd12175, %fd12174;
	ld.const.f64 	%fd12176, [c_cons+904];
	setp.gt.f64 	%p1967, %fd12175, %fd12176;
	@%p1967 bra 	$L__BB6_453;
	ld.const.f64 	%fd12177, [c_cons+320];
	fma.rn.f64 	%fd12178, %fd12177, %fd101, 0d0000000000000000;
	ld.const.f64 	%fd12179, [c_cons+328];
	fma.rn.f64 	%fd12180, %fd12179, %fd102, %fd12178;
	ld.const.f64 	%fd12181, [c_cons+336];
	fma.rn.f64 	%fd12182, %fd12181, %fd103, %fd12180;
	ld.const.f64 	%fd12183, [c_cons+344];
	fma.rn.f64 	%fd12184, %fd12183, %fd104, %fd12182;
	ld.const.f64 	%fd12185, [c_cons+352];
	fma.rn.f64 	%fd12186, %fd12185, %fd105, %fd12184;
	ld.const.f64 	%fd12187, [c_cons+360];
	fma.rn.f64 	%fd12188, %fd12187, %fd106, %fd12186;
	ld.const.f64 	%fd12189, [c_cons+368];
	fma.rn.f64 	%fd12190, %fd12189, %fd107, %fd12188;
	ld.const.f64 	%fd12191, [c_cons+376];
	fma.rn.f64 	%fd12192, %fd12191, %fd108, %fd12190;
	ld.const.f64 	%fd12193, [c_cons+384];
	fma.rn.f64 	%fd12194, %fd12193, %fd109, %fd12192;
	ld.const.f64 	%fd12195, [c_cons+392];
	fma.rn.f64 	%fd12196, %fd12195, %fd110, %fd12194;
	ld.const.f64 	%fd12197, [c_cons+832];
	sub.f64 	%fd12198, %fd12196, %fd12197;
	abs.f64 	%fd12199, %fd12198;
	ld.const.f64 	%fd12200, [c_cons+912];
	setp.gt.f64 	%p1969, %fd12199, %fd12200;
	@%p1969 bra 	$L__BB6_453;
	ld.const.f64 	%fd12201, [c_cons+400];
	fma.rn.f64 	%fd12202, %fd12201, %fd101, 0d0000000000000000;
	ld.const.f64 	%fd12203, [c_cons+408];
	fma.rn.f64 	%fd12204, %fd12203, %fd102, %fd12202;
	ld.const.f64 	%fd12205, [c_cons+416];
	fma.rn.f64 	%fd12206, %fd12205, %fd103, %fd12204;
	ld.const.f64 	%fd12207, [c_cons+424];
	fma.rn.f64 	%fd12208, %fd12207, %fd104, %fd12206;
	ld.const.f64 	%fd12209, [c_cons+432];
	fma.rn.f64 	%fd12210, %fd12209, %fd105, %fd12208;
	ld.const.f64 	%fd12211, [c_cons+440];
	fma.rn.f64 	%fd12212, %fd12211, %fd106, %fd12210;
	ld.const.f64 	%fd12213, [c_cons+448];
	fma.rn.f64 	%fd12214, %fd12213, %fd107, %fd12212;
	ld.const.f64 	%fd12215, [c_cons+456];
	fma.rn.f64 	%fd12216, %fd12215, %fd108, %fd12214;
	ld.const.f64 	%fd12217, [c_cons+464];
	fma.rn.f64 	%fd12218, %fd12217, %fd109, %fd12216;
	ld.const.f64 	%fd12219, [c_cons+472];
	fma.rn.f64 	%fd12220, %fd12219, %fd110, %fd12218;
	ld.const.f64 	%fd12221, [c_cons+840];
	sub.f64 	%fd12222, %fd12220, %fd12221;
	abs.f64 	%fd12223, %fd12222;
	ld.const.f64 	%fd12224, [c_cons+920];
	setp.gt.f64 	%p1971, %fd12223, %fd12224;
	@%p1971 bra 	$L__BB6_453;
	ld.const.f64 	%fd12225, [c_cons+480];
	fma.rn.f64 	%fd12226, %fd12225, %fd101, 0d0000000000000000;
	ld.const.f64 	%fd12227, [c_cons+488];
	fma.rn.f64 	%fd12228, %fd12227, %fd102, %fd12226;
	ld.const.f64 	%fd12229, [c_cons+496];
	fma.rn.f64 	%fd12230, %fd12229, %fd103, %fd12228;
	ld.const.f64 	%fd12231, [c_cons+504];
	fma.rn.f64 	%fd12232, %fd12231, %fd104, %fd12230;
	ld.const.f64 	%fd12233, [c_cons+512];
	fma.rn.f64 	%fd12234, %fd12233, %fd105, %fd12232;
	ld.const.f64 	%fd12235, [c_cons+520];
	fma.rn.f64 	%fd12236, %fd12235, %fd106, %fd12234;
	ld.const.f64 	%fd12237, [c_cons+528];
	fma.rn.f64 	%fd12238, %fd12237, %fd107, %fd12236;
	ld.const.f64 	%fd12239, [c_cons+536];
	fma.rn.f64 	%fd12240, %fd12239, %fd108, %fd12238;
	ld.const.f64 	%fd12241, [c_cons+544];
	fma.rn.f64 	%fd12242, %fd12241, %fd109, %fd12240;
	ld.const.f64 	%fd12243, [c_cons+552];
	fma.rn.f64 	%fd12244, %fd12243, %fd110, %fd12242;
	ld.const.f64 	%fd12245, [c_cons+848];
	sub.f64 	%fd12246, %fd12244, %fd12245;
	abs.f64 	%fd12247, %fd12246;
	ld.const.f64 	%fd12248, [c_cons+928];
	setp.gt.f64 	%p1973, %fd12247, %fd12248;
	@%p1973 bra 	$L__BB6_453;
	ld.const.f64 	%fd12249, [c_cons+560];
	fma.rn.f64 	%fd12250, %fd12249, %fd101, 0d0000000000000000;
	ld.const.f64 	%fd12251, [c_cons+568];
	fma.rn.f64 	%fd12252, %fd12251, %fd102, %fd12250;
	ld.const.f64 	%fd12253, [c_cons+576];
	fma.rn.f64 	%fd12254, %fd12253, %fd103, %fd12252;
	ld.const.f64 	%fd12255, [c_cons+584];
	fma.rn.f64 	%fd12256, %fd12255, %fd104, %fd12254;
	ld.const.f64 	%fd12257, [c_cons+592];
	fma.rn.f64 	%fd12258, %fd12257, %fd105, %fd12256;
	ld.const.f64 	%fd12259, [c_cons+600];
	fma.rn.f64 	%fd12260, %fd12259, %fd106, %fd12258;
	ld.const.f64 	%fd12261, [c_cons+608];
	fma.rn.f64 	%fd12262, %fd12261, %fd107, %fd12260;
	ld.const.f64 	%fd12263, [c_cons+616];
	fma.rn.f64 	%fd12264, %fd12263, %fd108, %fd12262;
	ld.const.f64 	%fd12265, [c_cons+624];
	fma.rn.f64 	%fd12266, %fd12265, %fd109, %fd12264;
	ld.const.f64 	%fd12267, [c_cons+632];
	fma.rn.f64 	%fd12268, %fd12267, %fd110, %fd12266;
	ld.const.f64 	%fd12269, [c_cons+856];
	sub.f64 	%fd12270, %fd12268, %fd12269;
	abs.f64 	%fd12271, %fd12270;
	ld.const.f64 	%fd12272, [c_cons+936];
	setp.gt.f64 	%p1975, %fd12271, %fd12272;
	@%p1975 bra 	$L__BB6_453;
	ld.const.f64 	%fd12273, [c_cons+640];
	fma.rn.f64 	%fd12274, %fd12273, %fd101, 0d0000000000000000;
	ld.const.f64 	%fd12275, [c_cons+648];
	fma.rn.f64 	%fd12276, %fd12275, %fd102, %fd12274;
	ld.const.f64 	%fd12277, [c_cons+656];
	fma.rn.f64 	%fd12278, %fd12277, %fd103, %fd12276;
	ld.const.f64 	%fd12279, [c_cons+664];
	fma.rn.f64 	%fd12280, %fd12279, %fd104, %fd12278;
	ld.const.f64 	%fd12281, [c_cons+672];
	fma.rn.f64 	%fd12282, %fd12281, %fd105, %fd12280;
	ld.const.f64 	%fd12283, [c_cons+680];
	fma.rn.f64 	%fd12284, %fd12283, %fd106, %fd12282;
	ld.const.f64 	%fd12285, [c_cons+688];
	fma.rn.f64 	%fd12286, %fd12285, %fd107, %fd12284;
	ld.const.f64 	%fd12287, [c_cons+696];
	fma.rn.f64 	%fd12288, %fd12287, %fd108, %fd12286;
	ld.const.f64 	%fd12289, [c_cons+704];
	fma.rn.f64 	%fd12290, %fd12289, %fd109, %fd12288;
	ld.const.f64 	%fd12291, [c_cons+712];
	fma.rn.f64 	%fd12292, %fd12291, %fd110, %fd12290;
	ld.const.f64 	%fd12293, [c_cons+864];
	sub.f64 	%fd12294, %fd12292, %fd12293;
	abs.f64 	%fd12295, %fd12294;
	ld.const.f64 	%fd12296, [c_cons+944];
	setp.gt.f64 	%p1977, %fd12295, %fd12296;
	@%p1977 bra 	$L__BB6_453;
	ld.const.f64 	%fd12297, [c_cons+720];
	fma.rn.f64 	%fd12298, %fd12297, %fd101, 0d0000000000000000;
	ld.const.f64 	%fd12299, [c_cons+728];
	fma.rn.f64 	%fd12300, %fd12299, %fd102, %fd12298;
	ld.const.f64 	%fd12301, [c_cons+736];
	fma.rn.f64 	%fd12302, %fd12301, %fd103, %fd12300;
	ld.const.f64 	%fd12303, [c_cons+744];
	fma.rn.f64 	%fd12304, %fd12303, %fd104, %fd12302;
	ld.const.f64 	%fd12305, [c_cons+752];
	fma.rn.f64 	%fd12306, %fd12305, %fd105, %fd12304;
	ld.const.f64 	%fd12307, [c_cons+760];
	fma.rn.f64 	%fd12308, %fd12307, %fd106, %fd12306;
	ld.const.f64 	%fd12309, [c_cons+768];
	fma.rn.f64 	%fd12310, %fd12309, %fd107, %fd12308;
	ld.const.f64 	%fd12311, [c_cons+776];
	fma.rn.f64 	%fd12312, %fd12311, %fd108, %fd12310;
	ld.const.f64 	%fd12313, [c_cons+784];
	fma.rn.f64 	%fd12314, %fd12313, %fd109, %fd12312;
	ld.const.f64 	%fd12315, [c_cons+792];
	fma.rn.f64 	%fd12316, %fd12315, %fd110, %fd12314;
	ld.const.f64 	%fd12317, [c_cons+872];
	sub.f64 	%fd12318, %fd12316, %fd12317;
	abs.f64 	%fd12319, %fd12318;
	ld.const.f64 	%fd12320, [c_cons+952];
	setp.gt.f64 	%p1979, %fd12319, %fd12320;
	@%p1979 bra 	$L__BB6_453;
	mov.b32 	%r4416, 1;
	mov.pred 	%p2027, 0;
$L__BB6_453:
	mov.u32 	%r4419, %tid.x;
	shr.u32 	%r120, %r4419, 5;
	bar.sync 	0;
	add.s32 	%r121, %r4407, %r4406;
	add.s32 	%r122, %r4408, %r121;
	add.s32 	%r123, %r4409, %r122;
	add.s32 	%r124, %r4410, %r123;
	add.s32 	%r125, %r4411, %r124;
	add.s32 	%r126, %r4412, %r125;
	add.s32 	%r127, %r4413, %r126;
	add.s32 	%r128, %r4414, %r127;
	add.s32 	%r129, %r4415, %r128;
	add.s32 	%r4298, %r4416, %r129;
	mov.b32 	%r4296, 1;
	mov.b32 	%r4321, 0;
	mov.b32 	%r4323, -1;
	// begin inline asm
	{  .reg .s32 r0;  .reg .pred p;  shfl.sync.up.b32 r0|p, %r4298, %r4296, %r4321, %r4323;  @p add.s32 r0, r0, %r4298;  mov.s32 %r4294, r0;}
	// end inline asm
	mov.b32 	%r4302, 2;
	// begin inline asm
	{  .reg .s32 r0;  .reg .pred p;  shfl.sync.up.b32 r0|p, %r4294, %r4302, %r4321, %r4323;  @p add.s32 r0, r0, %r4294;  mov.s32 %r4300, r0;}
	// end inline asm
	mov.b32 	%r4308, 4;
	// begin inline asm
	{  .reg .s32 r0;  .reg .pred p;  shfl.sync.up.b32 r0|p, %r4300, %r4308, %r4321, %r4323;  @p add.s32 r0, r0, %r4300;  mov.s32 %r4306, r0;}
	// end inline asm
	mov.b32 	%r4314, 8;
	// begin inline asm
	{  .reg .s32 r0;  .reg .pred p;  shfl.sync.up.b32 r0|p, %r4306, %r4314, %r4321, %r4323;  @p add.s32 r0, r0, %r4306;  mov.s32 %r4312, r0;}
	// end inline asm
	mov.b32 	%r4320, 16;
	// begin inline asm
	{  .reg .s32 r0;  .reg .pred p;  shfl.sync.up.b32 r0|p, %r4312, %r4320, %r4321, %r4323;  @p add.s32 r0, r0, %r4312;  mov.s32 %r4318, r0;}
	// end inline asm
	setp.ne.s32 	%p1981, %r3607, 31;
	@%p1981 bra 	$L__BB6_455;
	shl.b32 	%r4324, %r120, 2;
	mov.u32 	%r4325, _ZZN3cub18CUB_300001_SM_10006detail6select23DeviceSelectSweepKernelINS2_10policy_hubIyNS0_8NullTypeEiLb0ELNS0_10SelectImplE0EE10Policy1000EN6thrust24THRUST_300001_SM_1000_NS17counting_iteratorIyNSA_11use_defaultESC_SC_EEPS5_NSA_6detail15normal_iteratorINSA_10device_ptrIyEEEEPlNS0_13ScanTileStateIiLb1EEE17ConstraintCheckerS5_iNS2_19streaming_context_tIlLb1EEELS6_0EEEvT0_T1_T2_T3_T4_T5_T6_T7_iT8_NS1_7vsmem_tEE19static_temp_storage;
	add.s32 	%r4326, %r4325, %r4324;
	st.shared.u32 	[%r4326], %r4318;
$L__BB6_455:
	bar.sync 	0;
	ld.shared.v4.u32 	{%r132, %r133, %r134, %r135}, [_ZZN3cub18CUB_300001_SM_10006detail6select23DeviceSelectSweepKernelINS2_10policy_hubIyNS0_8NullTypeEiLb0ELNS0_10SelectImplE0EE10Policy1000EN6thrust24THRUST_300001_SM_1000_NS17counting_iteratorIyNSA_11use_defaultESC_SC_EEPS5_NSA_6detail15normal_iteratorINSA_10device_ptrIyEEEEPlNS0_13ScanTileStateIiLb1EEE17ConstraintCheckerS5_iNS2_19streaming_context_tIlLb1EEELS6_0EEEvT0_T1_T2_T3_T4_T5_T6_T7_iT8_NS1_7vsmem_tEE19static_temp_storage];
	add.s32 	%r4327, %r133, %r132;
	setp.eq.s32 	%p1982, %r120, 2;
	selp.b32 	%r4328, %r4327, %r132, %p1982;
	add.s32 	%r4329, %r4327, %r134;
	setp.eq.s32 	%p1983, %r120, 3;
	selp.b32 	%r4330, %r4329, %r4328, %p1983;
	add.s32 	%r4331, %r4329, %r135;
	setp.eq.s32 	%p1984, %r120, 4;
	selp.b32 	%r4332, %r4331, %r4330, %p1984;
	ld.shared.v4.u32 	{%r136, %r137, %r138, %r139}, [_ZZN3cub18CUB_300001_SM_10006detail6select23DeviceSelectSweepKernelINS2_10policy_hubIyNS0_8NullTypeEiLb0ELNS0_10SelectImplE0EE10Policy1000EN6thrust24THRUST_300001_SM_1000_NS17counting_iteratorIyNSA_11use_defaultESC_SC_EEPS5_NSA_6detail15normal_iteratorINSA_10device_ptrIyEEEEPlNS0_13ScanTileStateIiLb1EEE17ConstraintCheckerS5_iNS2_19streaming_context_tIlLb1EEELS6_0EEEvT0_T1_T2_T3_T4_T5_T6_T7_iT8_NS1_7vsmem_tEE19static_temp_storage+16];
	add.s32 	%r4333, %r4331, %r136;
	setp.eq.s32 	%p1985, %r120, 5;
	selp.b32 	%r4334, %r4333, %r4332, %p1985;
	add.s32 	%r4335, %r4333, %r137;
	setp.eq.s32 	%p1986, %r120, 6;
	selp.b32 	%r4336, %r4335, %r4334, %p1986;
	add.s32 	%r4337, %r4335, %r138;
	setp.eq.s32 	%p1987, %r120, 7;
	selp.b32 	%r4338, %r4337, %r4336, %p1987;
	add.s32 	%r4339, %r4337, %r139;
	setp.eq.s32 	%p1988, %r120, 8;
	selp.b32 	%r4340, %r4339, %r4338, %p1988;
	ld.shared.v4.u32 	{%r140, %r141, %r142, %r143}, [_ZZN3cub18CUB_300001_SM_10006detail6select23DeviceSelectSweepKernelINS2_10policy_hubIyNS0_8NullTypeEiLb0ELNS0_10SelectImplE0EE10Policy1000EN6thrust24THRUST_300001_SM_1000_NS17counting_iteratorIyNSA_11use_defaultESC_SC_EEPS5_NSA_6detail15normal_iteratorINSA_10device_ptrIyEEEEPlNS0_13ScanTileStateIiLb1EEE17ConstraintCheckerS5_iNS2_19streaming_context_tIlLb1EEELS6_0EEEvT0_T1_T2_T3_T4_T5_T6_T7_iT8_NS1_7vsmem_tEE19static_temp_storage+32];
	add.s32 	%r4341, %r4339, %r140;
	setp.eq.s32 	%p1989, %r120, 9;
	selp.b32 	%r4342, %r4341, %r4340, %p1989;
	add.s32 	%r4343, %r4341, %r141;
	setp.eq.s32 	%p1990, %r120, 10;
	selp.b32 	%r4344, %r4343, %r4342, %p1990;
	add.s32 	%r4345, %r4343, %r142;
	setp.eq.s32 	%p1991, %r120, 11;
	selp.b32 	%r4346, %r4345, %r4344, %p1991;
	add.s32 	%r144, %r4345, %r143;
	setp.lt.u32 	%p1992, %r4419, 32;
	selp.b32 	%r4347, 0, %r4346, %p1992;
	setp.eq.s32 	%p1993, %r3607, 0;
	sub.s32 	%r4348, %r4318, %r4298;
	selp.b32 	%r4349, 0, %r4348, %p1993;
	add.s32 	%r145, %r4347, %r4349;
	add.s32 	%r146, %r145, %r4406;
	add.s32 	%r147, %r121, %r145;
	add.s32 	%r148, %r122, %r145;
	add.s32 	%r149, %r123, %r145;
	add.s32 	%r150, %r124, %r145;
	add.s32 	%r151, %r125, %r145;
	add.s32 	%r152, %r126, %r145;
	add.s32 	%r153, %r127, %r145;
	add.s32 	%r154, %r128, %r145;
	add.s32 	%r155, %r129, %r145;
	setp.ne.s32 	%p1994, %r4419, 0;
	@%p1994 bra 	$L__BB6_457;
	add.s64 	%rd4713, %rd2, 256;
	mov.b32 	%r4350, 101;
	// begin inline asm
	st.relaxed.gpu.v2.u32 [%rd4713], {%r4350, %r144};
	// end inline asm
$L__BB6_457:
	mov.u64 	%rd692, %rd3042;
	setp.gt.s32 	%p1995, %r144, 384;
	@%p1995 bra 	$L__BB6_502;
	ld.param.u8 	%rs1, [%rd692];
	ld.param.u64 	%rd4714, [%rd692+24];
	cvta.to.global.u64 	%rd693, %rd4714;
	@%p2017 bra 	$L__BB6_462;
	setp.ne.s16 	%p1996, %rs1, 0;
	mov.b64 	%rd5014, 0;
	@%p1996 bra 	$L__BB6_461;
	ld.global.u64 	%rd5014, [%rd693];
$L__BB6_461:
	cvt.s64.s32 	%rd4716, %r145;
	add.s64 	%rd4717, %rd5014, %rd4716;
	shl.b64 	%rd4718, %rd4717, 3;
	add.s64 	%rd4719, %rd4, %rd4718;
	st.global.u64 	[%rd4719], %rd5;
$L__BB6_462:
	@%p2018 bra 	$L__BB6_466;
	setp.ne.s16 	%p1997, %rs1, 0;
	mov.b64 	%rd5015, 0;
	@%p1997 bra 	$L__BB6_465;
	ld.global.u64 	%rd5015, [%rd693];
$L__BB6_465:
	cvt.s64.s32 	%rd4721, %r146;
	add.s64 	%rd4722, %rd5015, %rd4721;
	shl.b64 	%rd4723, %rd4722, 3;
	add.s64 	%rd4724, %rd4, %rd4723;
	st.global.u64 	[%rd4724], %rd6;
$L__BB6_466:
	@%p2019 bra 	$L__BB6_470;
	setp.ne.s16 	%p1998, %rs1, 0;
	mov.b64 	%rd5016, 0;
	@%p1998 bra 	$L__BB6_469;
	ld.global.u64 	%rd5016, [%rd693];
$L__BB6_469:
	cvt.s64.s32 	%rd4726, %r147;
	add.s64 	%rd4727, %rd5016, %rd4726;
	shl.b64 	%rd4728, %rd4727, 3;
	add.s64 	%rd4729, %rd4, %rd4728;
	st.global.u64 	[%rd4729], %rd7;
$L__BB6_470:
	@%p2020 bra 	$L__BB6_474;
	setp.ne.s16 	%p1999, %rs1, 0;
	mov.b64 	%rd5017, 0;
	@%p1999 bra 	$L__BB6_473;
	ld.global.u64 	%rd5017, [%rd693];
$L__BB6_473:
	cvt.s64.s32 	%rd4731, %r148;
	add.s64 	%rd4732, %rd5017, %rd4731;
	shl.b64 	%rd4733, %rd4732, 3;
	add.s64 	%rd4734, %rd4, %rd4733;
	st.global.u64 	[%rd4734], %rd8;
$L__BB6_474:
	@%p2021 bra 	$L__BB6_478;
	setp.ne.s16 	%p2000, %rs1, 0;
	mov.b64 	%rd5018, 0;
	@%p2000 bra 	$L__BB6_477;
	ld.global.u64 	%rd5018, [%rd693];
$L__BB6_477:
	cvt.s64.s32 	%rd4736, %r149;
	add.s64 	%rd4737, %rd5018, %rd4736;
	shl.b64 	%rd4738, %rd4737, 3;
	add.s64 	%rd4739, %rd4, %rd4738;
	st.global.u64 	[%rd4739], %rd9;
$L__BB6_478:
	@%p2022 bra 	$L__BB6_482;
	setp.ne.s16 	%p2001, %rs1, 0;
	mov.b64 	%rd5019, 0;
	@%p2001 bra 	$L__BB6_481;
	ld.global.u64 	%rd5019, [%rd693];
$L__BB6_481:
	cvt.s64.s32 	%rd4741, %r150;
	add.s64 	%rd4742, %rd5019, %rd4741;
	shl.b64 	%rd4743, %rd4742, 3;
	add.s64 	%rd4744, %rd4, %rd4743;
	st.global.u64 	[%rd4744], %rd10;
$L__BB6_482:
	@%p2023 bra 	$L__BB6_486;
	setp.ne.s16 	%p2002, %rs1, 0;
	mov.b64 	%rd5020, 0;
	@%p2002 bra 	$L__BB6_485;
	ld.global.u64 	%rd5020, [%rd693];
$L__BB6_485:
	cvt.s64.s32 	%rd4746, %r151;
	add.s64 	%rd4747, %rd5020, %rd4746;
	shl.b64 	%rd4748, %rd4747, 3;
	add.s64 	%rd4749, %rd4, %rd4748;
	st.global.u64 	[%rd4749], %rd11;
$L__BB6_486:
	@%p2024 bra 	$L__BB6_490;
	setp.ne.s16 	%p2003, %rs1, 0;
	mov.b64 	%rd5021, 0;
	@%p2003 bra 	$L__BB6_489;
	ld.global.u64 	%rd5021, [%rd693];
$L__BB6_489:
	cvt.s64.s32 	%rd4751, %r152;
	add.s64 	%rd4752, %rd5021, %rd4751;
	shl.b64 	%rd4753, %rd4752, 3;
	add.s64 	%rd4754, %rd4, %rd4753;
	st.global.u64 	[%rd4754], %rd12;
$L__BB6_490:
	@%p2025 bra 	$L__BB6_494;
	setp.ne.s16 	%p2004, %rs1, 0;
	mov.b64 	%rd5022, 0;
	@%p2004 bra 	$L__BB6_493;
	ld.global.u64 	%rd5022, [%rd693];
$L__BB6_493:
	cvt.s64.s32 	%rd4756, %r153;
	add.s64 	%rd4757, %rd5022, %rd4756;
	shl.b64 	%rd4758, %rd4757, 3;
	add.s64 	%rd4759, %rd4, %rd4758;
	st.global.u64 	[%rd4759], %rd13;
$L__BB6_494:
	@%p2026 bra 	$L__BB6_498;
	setp.ne.s16 	%p2005, %rs1, 0;
	mov.b64 	%rd5023, 0;
	@%p2005 bra 	$L__BB6_497;
	ld.global.u64 	%rd5023, [%rd693];
$L__BB6_497:
	cvt.s64.s32 	%rd4761, %r154;
	add.s64 	%rd4762, %rd5023, %rd4761;
	shl.b64 	%rd4763, %rd4762, 3;
	add.s64 	%rd4764, %rd4, %rd4763;
	st.global.u64 	[%rd4764], %rd14;
$L__BB6_498:
	@%p2027 bra 	$L__BB6_2233;
	setp.ne.s16 	%p2006, %rs1, 0;
	mov.b64 	%rd5024, 0;
	@%p2006 bra 	$L__BB6_501;
	ld.global.u64 	%rd5024, [%rd693];
$L__BB6_501:
	cvt.s64.s32 	%rd4766, %r155;
	add.s64 	%rd4767, %rd5024, %rd4766;
	shl.b64 	%rd4768, %rd4767, 3;
	add.s64 	%rd4769, %rd4, %rd4768;
	st.global.u64 	[%rd4769], %rd15;
	bra.uni 	$L__BB6_2233;
$L__BB6_502:
	bar.sync 	0;
	@%p2017 bra 	$L__BB6_504;
	shl.b32 	%r4352, %r145, 3;
	mov.u32 	%r4353, _ZZN3cub18CUB_300001_SM_10006detail6select23DeviceSelectSweepKernelINS2_10policy_hubIyNS0_8NullTypeEiLb0ELNS0_10SelectImplE0EE10Policy1000EN6thrust24THRUST_300001_SM_1000_NS17counting_iteratorIyNSA_11use_defaultESC_SC_EEPS5_NSA_6detail15normal_iteratorINSA_10device_ptrIyEEEEPlNS0_13ScanTileStateIiLb1EEE17ConstraintCheckerS5_iNS2_19streaming_context_tIlLb1EEELS6_0EEEvT0_T1_T2_T3_T4_T5_T6_T7_iT8_NS1_7vsmem_tEE19static_temp_storage;
	add.s32 	%r4354, %r4353, %r4352;
	st.shared.u64 	[%r4354], %rd5;
$L__BB6_504:
	@%p2018 bra 	$L__BB6_506;
	shl.b32 	%r4355, %r146, 3;
	mov.u32 	%r4356, _ZZN3cub18CUB_300001_SM_10006detail6select23DeviceSelectSweepKernelINS2_10policy_hubIyNS0_8NullTypeEiLb0ELNS0_10SelectImplE0EE10Policy1000EN6thrust24THRUST_300001_SM_1000_NS17counting_iteratorIyNSA_11use_defaultESC_SC_EEPS5_NSA_6detail15normal_iteratorINSA_10device_ptrIyEEEEPlNS0_13ScanTileStateIiLb1EEE17ConstraintCheckerS5_iNS2_19streaming_context_tIlLb1EEELS6_0EEEvT0_T1_T2_T3_T4_T5_T6_T7_iT8_NS1_7vsmem_tEE19static_temp_storage;
	add.s32 	%r4357, %r4356, %r4355;
	st.shared.u64 	[%r4357], %rd6;
$L__BB6_506:
	@%p2019 bra 	$L__BB6_508;
	shl.b32 	%r4358, %r147, 3;
	mov.u32 	%r4359, _ZZN3cub18CUB_300001_SM_10006detail6select23DeviceSelectSweepKernelINS2_10policy_hubIyNS0_8NullTypeEiLb0ELNS0_10SelectImplE0EE10Policy1000EN6thrust24THRUST_300001_SM_1000_NS17counting_iteratorIyNSA_11use_defaultESC_SC_EEPS5_NSA_6detail15normal_iteratorINSA_10device_ptrIyEEEEPlNS0_13ScanTileStateIiLb1EEE17ConstraintCheckerS5_iNS2_19streaming_context_tIlLb1EEELS6_0EEEvT0_T1_T2_T3_T4_T5_T6_T7_iT8_NS1_7vsmem_tEE19static_temp_storage;
	add.s32 	%r4360, %r4359, %r4358;
	st.shared.u64 	[%r4360], %rd7;
$L__BB6_508:
	@%p2020 bra 	$L__BB6_510;
	shl.b32 	%r4361, %r148, 3;
	mov.u32 	%r4362, _ZZN3cub18CUB_300001_SM_10006detail6select23DeviceSelectSweepKernelINS2_10policy_hubIyNS0_8NullTypeEiLb0ELNS0_10SelectImplE0EE10Policy1000EN6thrust24THRUST_300001_SM_1000_NS17counting_iteratorIyNSA_11use_defaultESC_SC_EEPS5_NSA_6detail15normal_iteratorINSA_10device_ptrIyEEEEPlNS0_13ScanTileStateIiLb1EEE17ConstraintCheckerS5_iNS2_19streaming_context_tIlLb1EEELS6_0EEEvT0_T1_T2_T3_T4_T5_T6_T7_iT8_NS1_7vsmem_tEE19static_temp_storage;
	add.s32 	%r4363, %r4362, %r4361;
	st.shared.u64 	[%r4363], %rd8;
$L__BB6_510:
	@%p2021 bra 	$L__BB6_512;
	shl.b32 	%r4364, %r149, 3;
	mov.u32 	%r4365, _ZZN3cub18CUB_300001_SM_10006detail6select23DeviceSelectSweepKernelINS2_10policy_hubIyNS0_8NullTypeEiLb0ELNS0_10SelectImplE0EE10Policy1000EN6thrust24THRUST_300001_SM_1000_NS17counting_iteratorIyNSA_11use_defaultESC_SC_EEPS5_NSA_6detail15normal_iteratorINSA_10device_ptrIyEEEEPlNS0_13ScanTileStateIiLb1EEE17ConstraintCheckerS5_iNS2_19streaming_context_tIlLb1EEELS6_0EEEvT0_T1_T2_T3_T4_T5_T6_T7_iT8_NS1_7vsmem_tEE19static_temp_storage;
	add.s32 	%r4366, %r4365, %r4364;
	st.shared.u64 	[%r4366], %rd9;
$L__BB6_512:
	@%p2022 bra 	$L__BB6_514;
	shl.b32 	%r4367, %r150, 3;
	mov.u32 	%r4368, _ZZN3cub18CUB_300001_SM_10006detail6select23DeviceSelectSweepKernelINS2_10policy_hubIyNS0_8NullTypeEiLb0ELNS0_10SelectImplE0EE10Policy1000EN6thrust24THRUST_300001_SM_1000_NS17counting_iteratorIyNSA_11use_defaultESC_SC_EEPS5_NSA_6detail15normal_iteratorINSA_10device_ptrIyEEEEPlNS0_13ScanTileStateIiLb1EEE17ConstraintCheckerS5_iNS2_19streaming_context_tIlLb1EEELS6_0EEEvT0_T1_T2_T3_T4_T5_T6_T7_iT8_NS1_7vsmem_tEE19static_temp_storage;
	add.s32 	%r4369, %r4368, %r4367;
	st.shared.u64 	[%r4369], %rd10;
$L__BB6_514:
	@%p2023 bra 	$L__BB6_516;
	shl.b32 	%r4370, %r151, 3;
	mov.u32 	%r4371, _ZZN3cub18CUB_300001_SM_10006detail6select23DeviceSelectSweepKernelINS2_10policy_hubIyNS0_8NullTypeEiLb0ELNS0_10SelectImplE0EE10Policy1000EN6thrust24THRUST_300001_SM_1000_NS17counting_iteratorIyNSA_11use_defaultESC_SC_EEPS5_NSA_6detail15normal_iteratorINSA_10device_ptrIyEEEEPlNS0_13ScanTileStateIiLb1EEE17ConstraintCheckerS5_iNS2_19streaming_context_tIlLb1EEELS6_0EEEvT0_T1_T2_T3_T4_T5_T6_T7_iT8_NS1_7vsmem_tEE19static_temp_storage;
	add.s32 	%r4372, %r4371, %r4370;
	st.shared.u64 	[%r4372], %rd11;
$L__BB6_516:
	@%p2024 bra 	$L__BB6_518;
	shl.b32 	%r4373, %r152, 3;
	mov.u32 	%r4374, _ZZN3cub18CUB_300001_SM_10006detail6select23DeviceSelectSweepKernelINS2_10policy_hubIyNS0_8NullTypeEiLb0ELNS0_10SelectImplE0EE10Policy1000EN6thrust24THRUST_300001_SM_1000_NS17counting_iteratorIyNSA_11use_defaultESC_SC_EEPS5_NSA_6detail15normal_iteratorINSA_10device_ptrIyEEEEPlNS0_13ScanTileStateIiLb1EEE17ConstraintCheckerS5_iNS2_19streaming_context_tIlLb1EEELS6_0EEEvT0_T1_T2_T3_T4_T5_T6_T7_iT8_NS1_7vsmem_tEE19static_temp_storage;
	add.s32 	%r4375, %r4374, %r4373;
	st.shared.u64 	[%r4375], %rd12;
$L__BB6_518:
	@%p2025 bra 	$L__BB6_520;
	shl.b32 	%r4376, %r153, 3;
	mov.u32 	%r4377, _ZZN3cub18CUB_300001_SM_10006detail6select23DeviceSelectSweepKernelINS2_10policy_hubIyNS0_8NullTypeEiLb0ELNS0_10SelectImplE0EE10Policy1000EN6thrust24THRUST_300001_SM_1000_NS17counting_iteratorIyNSA_11use_defaultESC_SC_EEPS5_NSA_6detail15normal_iteratorINSA_10device_ptrIyEEEEPlNS0_13ScanTileStateIiLb1EEE17ConstraintCheckerS5_iNS2_19streaming_context_tIlLb1EEELS6_0EEEvT0_T1_T2_T3_T4_T5_T6_T7_iT8_NS1_7vsmem_tEE19static_temp_storage;
	add.s32 	%r4378, %r4377, %r4376;
	st.shared.u64 	[%r4378], %rd13;
$L__BB6_520:
	@%p2026 bra 	$L__BB6_522;
	shl.b32 	%r4379, %r154, 3;
	mov.u32 	%r4380, _ZZN3cub18CUB_300001_SM_10006detail6select23DeviceSelectSweepKernelINS2_10policy_hubIyNS0_8NullTypeEiLb0ELNS0_10SelectImplE0EE10Policy1000EN6thrust24THRUST_300001_SM_1000_NS17counting_iteratorIyNSA_11use_defaultESC_SC_EEPS5_NSA_6detail15normal_iteratorINSA_10device_ptrIyEEEEPlNS0_13ScanTileStateIiLb1EEE17ConstraintCheckerS5_iNS2_19streaming_context_tIlLb1EEELS6_0EEEvT0_T1_T2_T3_T4_T5_T6_T7_iT8_NS1_7vsmem_tEE19static_temp_storage;
	add.s32 	%r4381, %r4380, %r4379;
	st.shared.u64 	[%r4381], %rd14;
$L__BB6_522:
	@%p2027 bra 	$L__BB6_524;
	shl.b32 	%r4382, %r155, 3;
	mov.u32 	%r4383, _ZZN3cub18CUB_300001_SM_10006detail6select23DeviceSelectSweepKernelINS2_10policy_hubIyNS0_8NullTypeEiLb0ELNS0_10SelectImplE0EE10Policy1000EN6thrust24THRUST_300001_SM_1000_NS17counting_iteratorIyNSA_11use_defaultESC_SC_EEPS5_NSA_6detail15normal_iteratorINSA_10device_ptrIyEEEEPlNS0_13ScanTileStateIiLb1EEE17ConstraintCheckerS5_iNS2_19streaming_context_tIlLb1EEELS6_0EEEvT0_T1_T2_T3_T4_T5_T6_T7_iT8_NS1_7vsmem_tEE19static_temp_storage;
	add.s32 	%r4384, %r4383, %r4382;
	st.shared.u64 	[%r4384], %rd15;
$L__BB6_524:
	bar.sync 	0;
	setp.ge.u32 	%p2007, %r4419, %r144;
	@%p2007 bra 	$L__BB6_2233;
	ld.param.u8 	%rs2, [%rd692];
	ld.param.u64 	%rd4770, [%rd692+24];
	cvta.to.global.u64 	%rd694, %rd4770;
	add.s32 	%r4385, %r133, %r134;
	add.s32 	%r4386, %r4385, %r135;
	add.s32 	%r4387, %r4386, %r136;
	add.s32 	%r4388, %r4387, %r137;
	add.s32 	%r4389, %r4388, %r138;
	add.s32 	%r4390, %r4389, %r139;
	add.s32 	%r4391, %r4390, %r140;
	add.s32 	%r4392, %r4391, %r141;
	add.s32 	%r4393, %r4392, %r142;
	add.s32 	%r4394, %r4393, %r143;
	add.s32 	%r4395, %r4394, %r132;
	not.b32 	%r4396, %r4419;
	add.s32 	%r156, %r4395, %r4396;
	mul.hi.u32 	%r4397, %r156, -1431655765;
	shr.u32 	%r4398, %r4397, 8;
	add.s32 	%r157, %r4398, 1;
	and.b32  	%r4399, %r4398, 3;
	setp.eq.s32 	%p2008, %r4399, 3;
	@%p2008 bra 	$L__BB6_530;
	cvt.u64.u32 	%rd5007, %r4419;
	shl.b32 	%r4400, %r4419, 3;
	mov.u32 	%r4401, _ZZN3cub18CUB_300001_SM_10006detail6select23DeviceSelectSweepKernelINS2_10policy_hubIyNS0_8NullTypeEiLb0ELNS0_10SelectImplE0EE10Policy1000EN6thrust24THRUST_300001_SM_1000_NS17counting_iteratorIyNSA_11use_defaultESC_SC_EEPS5_NSA_6detail15normal_iteratorINSA_10device_ptrIyEEEEPlNS0_13ScanTileStateIiLb1EEE17ConstraintCheckerS5_iNS2_19streaming_context_tIlLb1EEELS6_0EEEvT0_T1_T2_T3_T4_T5_T6_T7_iT8_NS1_7vsmem_tEE19static_temp_storage;
	add.s32 	%r4418, %r4401, %r4400;
	and.b32  	%r4402, %r157, 3;
	neg.s32 	%r4417, %r4402;
$L__BB6_527:
	.pragma "nounroll";
	setp.ne.s16 	%p2009, %rs2, 0;
	mov.b64 	%rd5008, 0;
	@%p2009 bra 	$L__BB6_529;
	ld.global.u64 	%rd5008, [%rd694];
$L__BB6_529:
	add.s64 	%rd4772, %rd5008, %rd5007;
	shl.b64 	%rd4773, %rd4772, 3;
	add.s64 	%rd4774, %rd4, %rd4773;
	ld.shared.u64 	%rd4775, [%r4418];
	st.global.u64 	[%rd4774], %rd4775;
	add.s64 	%rd5007, %rd5007, 384;
	cvt.u32.u64 	%r4419, %rd5007;
	add.s32 	%r4418, %r4418, 3072;
	add.s32 	%r4417, %r4417, 1;
	setp.ne.s32 	%p2010, %r4417, 0;
	@%p2010 bra 	$L__BB6_527;
$L__BB6_530:
	setp.lt.u32 	%p2011, %r156, 1152;
	@%p2011 bra 	$L__BB6_2233;
	mul.wide.u32 	%rd4777, %r4419, 8;
	add.s64 	%rd700, %rd4, %rd4777;
	shl.b32 	%r4403, %r4419, 3;
	mov.u32 	%r4404, _ZZN3cub18CUB_300001_SM_10006detail6select23DeviceSelectSweepKernelINS2_10policy_hubIyNS0_8NullTypeEiLb0ELNS0_10SelectImplE0EE10Policy1000EN6thrust24THRUST_300001_SM_1000_NS17counting_iteratorIyNSA_11use_defaultESC_SC_EEPS5_NSA_6detail15normal_iteratorINSA_10device_ptrIyEEEEPlNS0_13ScanTileStateIiLb1EEE17ConstraintCheckerS5_iNS2_19streaming_context_tIlLb1EEELS6_0EEEvT0_T1_T2_T3_T4_T5_T6_T7_iT8_NS1_7vsmem_tEE19static_temp_storage;
	add.s32 	%r4405, %r4403, %r4404;
	add.s32 	%r4420, %r4405, 6144;
	mov.b64 	%rd5009, 0;
$L__BB6_532:
	setp.ne.s16 	%p2012, %rs2, 0;
	mov.b64 	%rd5010, 0;
	@%p2012 bra 	$L__BB6_534;
	ld.global.u64 	%rd5010, [%rd694];
$L__BB6_534:
	setp.ne.s16 	%p2013, %rs2, 0;
	shl.b64 	%rd4780, %rd5010, 3;
	add.s64 	%rd4781, %rd5009, %rd4780;
	add.s64 	%rd4782, %rd700, %rd4781;
	ld.shared.u64 	%rd4783, [%r4420+-6144];
	st.global.u64 	[%rd4782], %rd4783;
	mov.b64 	%rd5011, 0;
	@%p2013 bra 	$L__BB6_536;
	ld.global.u64 	%rd5011, [%rd694];
$L__BB6_536:
	setp.ne.s16 	%p2014, %rs2, 0;
	shl.b64 	%rd4785, %rd5011, 3;
	add.s64 	%rd4786, %rd5009, %rd4785;
	add.s64 	%rd4787, %rd700, %rd4786;
	ld.shared.u64 	%rd4788, [%r4420+-3072];
	st.global.u64 	[%rd4787+3072], %rd4788;
	mov.b64 	%rd5012, 0;
	@%p2014 bra 	$L__BB6_538;
	ld.global.u64 	%rd5012, [%rd694];
$L__BB6_538:
	setp.ne.s16 	%p2015, %rs2, 0;
	shl.b64 	%rd4790, %rd5012, 3;
	add.s64 	%rd4791, %rd5009, %rd4790;
	add.s64 	%rd4792, %rd700, %rd4791;
	ld.shared.u64 	%rd4793, [%r4420];
	st.global.u64 	[%rd4792+6144], %rd4793;
	mov.b64 	%rd5013, 0;
	@%p2015 bra 	$L__BB6_540;
	ld.global.u64 	%rd5013, [%rd694];
$L__BB6_540:
	shl.b64 	%rd4794, %rd5013, 3;
	add.s64 	%rd4795, %rd5009, %rd4794;
	add.s64 	%rd4796, %rd700, %rd4795;
	ld.shared.u64 	%rd4797, [%r4420+3072];
	st.global.u64 	[%rd4796+9216], %rd4797;
	add.s32 	%r4419, %r4419, 1536;
	add.s64 	%rd5009, %rd5009, 12288;
	add.s32 	%r4420, %r4420, 12288;
	setp.lt.s32 	%p2016, %r4419, %r144;
	@%p2016 bra 	$L__BB6_532;
	bra.uni 	$L__BB6_2233;
$L__BB6_541:
	ld.param.u8 	%rs46, [%rd1];
	setp.eq.s16 	%p1231, %rs46, 0;
	ld.param.u64 	%rd3927, [%rd1+16];
	selp.b64 	%rd3928, %rd3927, 0, %p1231;
	cvt.s64.s32 	%rd3929, %r2;
	mov.u32 	%r2696, %tid.x;
	and.b32  	%r2697, %r2696, 31;
	and.b32  	%r2698, %r2696, 992;
	mul.lo.s32 	%r2699, %r2698, 11;
	or.b32  	%r2700, %r2699, %r2697;
	add.s64 	%rd3930, %rd3, %rd3929;
	add.s64 	%rd3931, %rd3930, %rd3928;
	cvt.u64.u32 	%rd3932, %r2700;
	add.s64 	%rd3933, %rd3931, %rd3932;
	add.s32 	%r2701, %r2700, 32;
	cvt.u64.u32 	%rd3934, %r2701;
	add.s64 	%rd3935, %rd3931, %rd3934;
	add.s32 	%r2702, %r2700, 64;
	cvt.u64.u32 	%rd3936, %r2702;
	add.s64 	%rd3937, %rd3931, %rd3936;
	add.s32 	%r2703, %r2700, 96;
	cvt.u64.u32 	%rd3938, %r2703;
	add.s64 	%rd3939, %rd3931, %rd3938;
	add.s32 	%r2704, %r2700, 128;
	cvt.u64.u32 	%rd3940, %r2704;
	add.s64 	%rd3941, %rd3931, %rd3940;
	add.s32 	%r2705, %r2700, 160;
	cvt.u64.u32 	%rd3942, %r2705;
	add.s64 	%rd3943, %rd3931, %rd3942;
	add.s32 	%r2706, %r2700, 192;
	cvt.u64.u32 	%rd3944, %r2706;
	add.s64 	%rd3945, %rd3931, %rd3944;
	add.s32 	%r2707, %r2700, 224;
	cvt.u64.u32 	%rd3946, %r2707;
	add.s64 	%rd3947, %rd3931, %rd3946;
	add.s32 	%r2708, %r2700, 256;
	cvt.u64.u32 	%rd3948, %r2708;
	add.s64 	%rd3949, %rd3931, %rd3948;
	add.s32 	%r2709, %r2700, 288;
	cvt.u64.u32 	%rd3950, %r2709;
	add.s64 	%rd3951, %rd3931, %rd3950;
	add.s32 	%r2710, %r2700, 320;
	cvt.u64.u32 	%rd3952, %r2710;
	add.s64 	%rd3953, %rd3931, %rd3952;
	// begin inline asm
	mov.u32 %r2695, %laneid;
	// end inline asm
	shr.u32 	%r2711, %r2696, 5;
	mad.lo.s32 	%r2712, %r2711, 352, %r2695;
	shl.b32 	%r2713, %r2712, 3;
	mov.u32 	%r2714, _ZZN3cub18CUB_300001_SM_10006detail6select23DeviceSelectSweepKernelINS2_10policy_hubIyNS0_8NullTypeEiLb0ELNS0_10SelectImplE0EE10Policy1000EN6thrust24THRUST_300001_SM_1000_NS17counting_iteratorIyNSA_11use_defaultESC_SC_EEPS5_NSA_6detail15normal_iteratorINSA_10device_ptrIyEEEEPlNS0_13ScanTileStateIiLb1EEE17ConstraintCheckerS5_iNS2_19streaming_context_tIlLb1EEELS6_0EEEvT0_T1_T2_T3_T4_T5_T6_T7_iT8_NS1_7vsmem_tEE19static_temp_storage;
	add.s32 	%r2715, %r2714, %r2713;
	st.shared.u64 	[%r2715], %rd3933;
	st.shared.u64 	[%r2715+256], %rd3935;
	st.shared.u64 	[%r2715+512], %rd3937;
	st.shared.u64 	[%r2715+768], %rd3939;
	st.shared.u64 	[%r2715+1024], %rd3941;
	st.shared.u64 	[%r2715+1280], %rd3943;
	st.shared.u64 	[%r2715+1536], %rd3945;
	st.shared.u64 	[%r2715+1792], %rd3947;
	st.shared.u64 	[%r2715+2048], %rd3949;
	st.shared.u64 	[%r2715+2304], %rd3951;
	st.shared.u64 	[%r2715+2560], %rd3953;
	bar.warp.sync 	-1;
	mad.lo.s32 	%r2716, %r2695, 80, %r2715;
	ld.shared.u64 	%rd733, [%r2716];
	ld.shared.u64 	%rd734, [%r2716+8];
	ld.shared.u64 	%rd735, [%r2716+16];
	ld.shared.u64 	%rd736, [%r2716+24];
	ld.shared.u64 	%rd737, [%r2716+32];
	ld.shared.u64 	%rd738, [%r2716+40];
	ld.shared.u64 	%rd739, [%r2716+48];
	ld.shared.u64 	%rd740, [%r2716+56];
	ld.shared.u64 	%rd741, [%r2716+64];
	ld.shared.u64 	%rd742, [%r2716+72];
	ld.shared.u64 	%rd743, [%r2716+80];
	ld.const.v2.u32 	{%r172, %r2717}, [c_grid+192];
	cvt.s64.s32 	%rd744, %r2717;
	or.b64  	%rd3954, %rd733, %rd744;
	and.b64  	%rd3955, %rd3954, -4294967296;
	setp.ne.s64 	%p1232, %rd3955, 0;
	@%p1232 bra 	$L__BB6_543;
	cvt.u32.u64 	%r2718, %rd744;
	cvt.u32.u64 	%r2719, %rd733;
	div.u32 	%r2720, %r2719, %r2718;
	mul.lo.s32 	%r2721, %r2720, %r2718;
	sub.s32 	%r2722, %r2719, %r2721;
	cvt.u64.u32 	%rd5025, %r2720;
	cvt.u64.u32 	%rd5026, %r2722;
	bra.uni 	$L__BB6_544;
$L__BB6_543:
	div.u64 	%rd5025, %rd733, %rd744;
	mul.lo.s64 	%rd3956, %rd5025, %rd744;
	sub.s64 	%rd5026, %rd733, %rd3956;
$L__BB6_544:
	cvt.u32.u64 	%r173, %rd5026;
	cvt.s64.s32 	%rd751, %r172;
	or.b64  	%rd3957, %rd5025, %rd751;
	and.b64  	%rd3958, %rd3957, -4294967296;
	setp.ne.s64 	%p1233, %rd3958, 0;
	@%p1233 bra 	$L__BB6_546;
	cvt.u32.u64 	%r2723, %rd751;
	cvt.u32.u64 	%r2724, %rd5025;
	div.u32 	%r2725, %r2724, %r2723;
	mul.lo.s32 	%r2726, %r2725, %r2723;
	sub.s32 	%r2727, %r2724, %r2726;
	cvt.u64.u32 	%rd5027, %r2725;
	cvt.u64.u32 	%rd5028, %r2727;
	bra.uni 	$L__BB6_547;
$L__BB6_546:
	div.u64 	%rd5027, %rd5025, %rd751;
	mul.lo.s64 	%rd3959, %rd5027, %rd751;
	sub.s64 	%rd5028, %rd5025, %rd3959;
$L__BB6_547:
	cvt.u32.u64 	%r174, %rd5028;
	ld.const.v2.u32 	{%r175, %r2728}, [c_grid+184];
	cvt.s64.s32 	%rd758, %r2728;
	or.b64  	%rd3960, %rd5027, %rd758;
	and.b64  	%rd3961, %rd3960, -4294967296;
	setp.ne.s64 	%p1234, %rd3961, 0;
	@%p1234 bra 	$L__BB6_549;
	cvt.u32.u64 	%r2729, %rd758;
	cvt.u32.u64 	%r2730, %rd5027;
	div.u32 	%r2731, %r2730, %r2729;
	mul.lo.s32 	%r2732, %r2731, %r2729;
	sub.s32 	%r2733, %r2730, %r2732;
	cvt.u64.u32 	%rd5029, %r2731;
	cvt.u64.u32 	%rd5030, %r2733;
	bra.uni 	$L__BB6_550;
$L__BB6_549:
	div.u64 	%rd5029, %rd5027, %rd758;
	mul.lo.s64 	%rd3962, %rd5029, %rd758;
	sub.s64 	%rd5030, %rd5027, %rd3962;
$L__BB6_550:
	cvt.u32.u64 	%r176, %rd5030;
	cvt.s64.s32 	%rd765, %r175;
	or.b64  	%rd3963, %rd5029, %rd765;
	and.b64  	%rd3964, %rd3963, -4294967296;
	setp.ne.s64 	%p1235, %rd3964, 0;
	@%p1235 bra 	$L__BB6_552;
	cvt.u32.u64 	%r2734, %rd765;
	cvt.u32.u64 	%r2735, %rd5029;
	div.u32 	%r2736, %r2735, %r2734;
	mul.lo.s32 	%r2737, %r2736, %r2734;
	sub.s32 	%r2738, %r2735, %r2737;
	cvt.u64.u32 	%rd5031, %r2736;
	cvt.u64.u32 	%rd5032, %r2738;
	bra.uni 	$L__BB6_553;
$L__BB6_552:
	div.u64 	%rd5031, %rd5029, %rd765;
	mul.lo.s64 	%rd3965, %rd5031, %rd765;
	sub.s64 	%rd5032, %rd5029, %rd3965;
$L__BB6_553:
	cvt.u32.u64 	%r177, %rd5032;
	ld.const.v2.u32 	{%r178, %r2739}, [c_grid+176];
	cvt.s64.s32 	%rd772, %r2739;
	or.b64  	%rd3966, %rd5031, %rd772;
	and.b64  	%rd3967, %rd3966, -4294967296;
	setp.ne.s64 	%p1236, %rd3967, 0;
	@%p1236 bra 	$L__BB6_555;
	cvt.u32.u64 	%r2740, %rd772;
	cvt.u32.u64 	%r2741, %rd5031;
	div.u32 	%r2742, %r2741, %r2740;
	mul.lo.s32 	%r2743, %r2742, %r2740;
	sub.s32 	%r2744, %r2741, %r2743;
	cvt.u64.u32 	%rd5033, %r2742;
	cvt.u64.u32 	%rd5034, %r2744;
	bra.uni 	$L__BB6_556;
$L__BB6_555:
	div.u64 	%rd5033, %rd5031, %rd772;
	mul.lo.s64 	%rd3968, %rd5033, %rd772;
	sub.s64 	%rd5034, %rd5031, %rd3968;
$L__BB6_556:
	cvt.u32.u64 	%r179, %rd5034;
	cvt.s64.s32 	%rd779, %r178;
	or.b64  	%rd3969, %rd5033, %rd779;
	and.b64  	%rd3970, %rd3969, -4294967296;
	setp.ne.s64 	%p1237, %rd3970, 0;
	@%p1237 bra 	$L__BB6_558;
	cvt.u32.u64 	%r2745, %rd779;
	cvt.u32.u64 	%r2746, %rd5033;
	div.u32 	%r2747, %r2746, %r2745;
	mul.lo.s32 	%r2748, %r2747, %r2745;
	sub.s32 	%r2749, %r2746, %r2748;
	cvt.u64.u32 	%rd5035, %r2747;
	cvt.u64.u32 	%rd5036, %r2749;
	bra.uni 	$L__BB6_559;
$L__BB6_558:
	div.u64 	%rd5035, %rd5033, %rd779;
	mul.lo.s64 	%rd3971, %rd5035, %rd779;
	sub.s64 	%rd5036, %rd5033, %rd3971;
$L__BB6_559:
	cvt.u32.u64 	%r180, %rd5036;
	ld.const.v2.u32 	{%r181, %r2750}, [c_grid+168];
	cvt.s64.s32 	%rd786, %r2750;
	or.b64  	%rd3972, %rd5035, %rd786;
	and.b64  	%rd3973, %rd3972, -4294967296;
	setp.ne.s64 	%p1238, %rd3973, 0;
	@%p1238 bra 	$L__BB6_561;
	cvt.u32.u64 	%r2751, %rd786;
	cvt.u32.u64 	%r2752, %rd5035;
	div.u32 	%r2753, %r2752, %r2751;
	mul.lo.s32 	%r2754, %r2753, %r2751;
	sub.s32 	%r2755, %r2752, %r2754;
	cvt.u64.u32 	%rd5037, %r2753;
	cvt.u64.u32 	%rd5038, %r2755;
	bra.uni 	$L__BB6_562;
$L__BB6_561:
	div.u64 	%rd5037, %rd5035, %rd786;
	mul.lo.s64 	%rd3974, %rd5037, %rd786;
	sub.s64 	%rd5038, %rd5035, %rd3974;
$L__BB6_562:
	cvt.u32.u64 	%r182, %rd5038;
	cvt.s64.s32 	%rd793, %r181;
	or.b64  	%rd3975, %rd5037, %rd793;
	and.b64  	%rd3976, %rd3975, -4294967296;
	setp.ne.s64 	%p1239, %rd3976, 0;
	@%p1239 bra 	$L__BB6_564;
	cvt.u32.u64 	%r2756, %rd793;
	cvt.u32.u64 	%r2757, %rd5037;
	div.u32 	%r2758, %r2757, %r2756;
	mul.lo.s32 	%r2759, %r2758, %r2756;
	sub.s32 	%r2760, %r2757, %r2759;
	cvt.u64.u32 	%rd5039, %r2758;
	cvt.u64.u32 	%rd5040, %r2760;
	bra.uni 	$L__BB6_565;
$L__BB6_564:
	div.u64 	%rd5039, %rd5037, %rd793;
	mul.lo.s64 	%rd3977, %rd5039, %rd793;
	sub.s64 	%rd5040, %rd5037, %rd3977;
$L__BB6_565:
	cvt.u32.u64 	%r183, %rd5040;
	ld.const.v2.u32 	{%r184, %r2761}, [c_grid+160];
	cvt.s64.s32 	%rd800, %r2761;
	or.b64  	%rd3978, %rd5039, %rd800;
	and.b64  	%rd3979, %rd3978, -4294967296;
	setp.ne.s64 	%p1240, %rd3979, 0;
	@%p1240 bra 	$L__BB6_567;
	cvt.u32.u64 	%r2762, %rd800;
	cvt.u32.u64 	%r2763, %rd5039;
	div.u32 	%r2764, %r2763, %r2762;
	mul.lo.s32 	%r2765, %r2764, %r2762;
	sub.s32 	%r2766, %r2763, %r2765;
	cvt.u64.u32 	%rd5041, %r2764;
	cvt.u64.u32 	%rd5042, %r2766;
	bra.uni 	$L__BB6_568;
$L__BB6_567:
	div.u64 	%rd5041, %rd5039, %rd800;
	mul.lo.s64 	%rd3980, %rd5041, %rd800;
	sub.s64 	%rd5042, %rd5039, %rd3980;
$L__BB6_568:
	cvt.u32.u64 	%r185, %rd5042;
	cvt.s64.s32 	%rd807, %r184;
	or.b64  	%rd3981, %rd5041, %rd807;
	and.b64  	%rd3982, %rd3981, -4294967296;
	setp.ne.s64 	%p1241, %rd3982, 0;
	@%p1241 bra 	$L__BB6_570;
	cvt.u32.u64 	%r2767, %rd807;
	cvt.u32.u64 	%r2768, %rd5041;
	rem.u32 	%r2769, %r2768, %r2767;
	cvt.u64.u32 	%rd5043, %r2769;
	bra.uni 	$L__BB6_571;
$L__BB6_570:
	rem.u64 	%rd5043, %rd5041, %rd807;
$L__BB6_571:
	cvt.u32.u64 	%r2771, %rd5043;
	ld.const.f64 	%fd6381, [c_grid];
	cvt.rn.f64.s32 	%fd6382, %r2771;
	ld.const.f64 	%fd6383, [c_grid+80];
	fma.rn.f64 	%fd111, %fd6383, %fd6382, %fd6381;
	ld.const.f64 	%fd6384, [c_grid+8];
	cvt.rn.f64.s32 	%fd6385, %r185;
	ld.const.f64 	%fd6386, [c_grid+88];
	fma.rn.f64 	%fd112, %fd6386, %fd6385, %fd6384;
	ld.const.f64 	%fd6387, [c_grid+16];
	cvt.rn.f64.s32 	%fd6388, %r183;
	ld.const.f64 	%fd6389, [c_grid+96];
	fma.rn.f64 	%fd113, %fd6389, %fd6388, %fd6387;
	ld.const.f64 	%fd6390, [c_grid+24];
	cvt.rn.f64.s32 	%fd6391, %r182;
	ld.const.f64 	%fd6392, [c_grid+104];
	fma.rn.f64 	%fd114, %fd6392, %fd6391, %fd6390;
	ld.const.f64 	%fd6393, [c_grid+32];
	cvt.rn.f64.s32 	%fd6394, %r180;
	ld.const.f64 	%fd6395, [c_grid+112];
	fma.rn.f64 	%fd115, %fd6395, %fd6394, %fd6393;
	ld.const.f64 	%fd6396, [c_grid+40];
	cvt.rn.f64.s32 	%fd6397, %r179;
	ld.const.f64 	%fd6398, [c_grid+120];
	fma.rn.f64 	%fd116, %fd6398, %fd6397, %fd6396;
	ld.const.f64 	%fd6399, [c_grid+48];
	cvt.rn.f64.s32 	%fd6400, %r177;
	ld.const.f64 	%fd6401, [c_grid+128];
	fma.rn.f64 	%fd117, %fd6401, %fd6400, %fd6399;
	ld.const.f64 	%fd6402, [c_grid+56];
	cvt.rn.f64.s32 	%fd6403, %r176;
	ld.const.f64 	%fd6404, [c_grid+136];
	fma.rn.f64 	%fd118, %fd6404, %fd6403, %fd6402;
	ld.const.f64 	%fd6405, [c_grid+64];
	cvt.rn.f64.s32 	%fd6406, %r174;
	ld.const.f64 	%fd6407, [c_grid+144];
	fma.rn.f64 	%fd119, %fd6407, %fd6406, %fd6405;
	ld.const.f64 	%fd6408, [c_grid+72];
	cvt.rn.f64.s32 	%fd6409, %r173;
	ld.const.f64 	%fd6410, [c_grid+152];
	fma.rn.f64 	%fd120, %fd6410, %fd6409, %fd6408;
	ld.const.f64 	%fd6411, [c_cons];
	fma.rn.f64 	%fd6412, %fd6411, %fd111, 0d0000000000000000;
	ld.const.f64 	%fd6413, [c_cons+8];
	fma.rn.f64 	%fd6414, %fd6413, %fd112, %fd6412;
	ld.const.f64 	%fd6415, [c_cons+16];
	fma.rn.f64 	%fd6416, %fd6415, %fd113, %fd6414;
	ld.const.f64 	%fd6417, [c_cons+24];
	fma.rn.f64 	%fd6418, %fd6417, %fd114, %fd6416;
	ld.const.f64 	%fd6419, [c_cons+32];
	fma.rn.f64 	%fd6420, %fd6419, %fd115, %fd6418;
	ld.const.f64 	%fd6421, [c_cons+40];
	fma.rn.f64 	%fd6422, %fd6421, %fd116, %fd6420;
	ld.const.f64 	%fd6423, [c_cons+48];
	fma.rn.f64 	%fd6424, %fd6423, %fd117, %fd6422;
	ld.const.f64 	%fd6425, [c_cons+56];
	fma.rn.f64 	%fd6426, %fd6425, %fd118, %fd6424;
	ld.const.f64 	%fd6427, [c_cons+64];
	fma.rn.f64 	%fd6428, %fd6427, %fd119, %fd6426;
	ld.const.f64 	%fd6429, [c_cons+72];
	fma.rn.f64 	%fd6430, %fd6429, %fd120, %fd6428;
	ld.const.f64 	%fd6431, [c_cons+800];
	sub.f64 	%fd6432, %fd6430, %fd6431;
	abs.f64 	%fd6433, %fd6432;
	ld.const.f64 	%fd6434, [c_cons+880];
	setp.gt.f64 	%p1243, %fd6433, %fd6434;
	mov.b32 	%r4422, 0;
	mov.pred 	%p2028, -1;
	@%p1243 bra 	$L__BB6_582;
	ld.const.f64 	%fd6435, [c_cons+80];
	fma.rn.f64 	%fd6436, %fd6435, %fd111, 0d0000000000000000;
	ld.const.f64 	%fd6437, [c_cons+88];
	fma.rn.f64 	%fd6438, %fd6437, %fd112, %fd6436;
	ld.const.f64 	%fd6439, [c_cons+96];
	fma.rn.f64 	%fd6440, %fd6439, %fd113, %fd6438;
	ld.const.f64 	%fd6441, [c_cons+104];
	fma.rn.f64 	%fd6442, %fd6441, %fd114, %fd6440;
	ld.const.f64 	%fd6443, [c_cons+112];
	fma.rn.f64 	%fd6444, %fd6443, %fd115, %fd6442;
	ld.const.f64 	%fd6445, [c_cons+120];
	fma.rn.f64 	%fd6446, %fd6445, %fd116, %fd6444;
	ld.const.f64 	%fd6447, [c_cons+128];
	fma.rn.f64 	%fd6448, %fd6447, %fd117, %fd6446;
	ld.const.f64 	%fd6449, [c_cons+136];
	fma.rn.f64 	%fd6450, %fd6449, %fd118, %fd6448;
	ld.const.f64 	%fd6451, [c_cons+144];
	fma.rn.f64 	%fd6452, %fd6451, %fd119, %fd6450;
	ld.const.f64 	%fd6453, [c_cons+152];
	fma.rn.f64 	%fd6454, %fd6453, %fd120, %fd6452;
	ld.const.f64 	%fd6455, [c_cons+808];
	sub.f64 	%fd6456, %fd6454, %fd6455;
	abs.f64 	%fd6457, %fd6456;
	ld.const.f64 	%fd6458, [c_cons+888];
	setp.gt.f64 	%p1245, %fd6457, %fd6458;
	@%p1245 bra 	$L__BB6_582;
	ld.const.f64 	%fd6459, [c_cons+160];
	fma.rn.f64 	%fd6460, %fd6459, %fd111, 0d0000000000000000;
	ld.const.f64 	%fd6461, [c_cons+168];
	fma.rn.f64 	%fd6462, %fd6461, %fd112, %fd6460;
	ld.const.f64 	%fd6463, [c_cons+176];
	fma.rn.f64 	%fd6464, %fd6463, %fd113, %fd6462;
	ld.const.f64 	%fd6465, [c_cons+184];
	fma.rn.f64 	%fd6466, %fd6465, %fd114, %fd6464;
	ld.const.f64 	%fd6467, [c_cons+192];
	fma.rn.f64 	%fd6468, %fd6467, %fd115, %fd6466;
	ld.const.f64 	%fd6469, [c_cons+200];
	fma.rn.f64 	%fd6470, %fd6469, %fd116, %fd6468;
	ld.const.f64 	%fd6471, [c_cons+208];
	fma.rn.f64 	%fd6472, %fd6471, %fd117, %fd6470;
	ld.const.f64 	%fd6473, [c_cons+216];
	fma.rn.f64 	%fd6474, %fd6473, %fd118, %fd6472;
	ld.const.f64 	%fd6475, [c_cons+224];
	fma.rn.f64 	%fd6476, %fd6475, %fd119, %fd6474;
	ld.const.f64 	%fd6477, [c_cons+232];
	fma.rn.f64 	%fd6478, %fd6477, %fd120, %fd6476;
	ld.const.f64 	%fd6479, [c_cons+816];
	sub.f64 	%fd6480, %fd6478, %fd6479;
	abs.f64 	%fd6481, %fd6480;
	ld.const.f64 	%fd6482, [c_cons+896];
	setp.gt.f64 	%p1247, %fd6481, %fd6482;
	@%p1247 bra 	$L__BB6_582;
	ld.const.f64 	%fd6483, [c_cons+240];
	fma.rn.f64 	%fd6484, %fd6483, %fd111, 0d0000000000000000;
	ld.const.f64 	%fd6485, [c_cons+248];
	fma.rn.f64 	%fd6486, %fd6485, %fd112, %fd6484;
	ld.const.f64 	%fd6487, [c_cons+256];
	fma.rn.f64 	%fd6488, %fd6487, %fd113, %fd6486;
	ld.const.f64 	%fd6489, [c_cons+264];
	fma.rn.f64 	%fd6490, %fd6489, %fd114, %fd6488;
	ld.const.f64 	%fd6491, [c_cons+272];
	fma.rn.f64 	%fd6492, %fd6491, %fd115, %fd6490;
	ld.const.f64 	%fd6493, [c_cons+280];
	fma.rn.f64 	%fd6494, %fd6493, %fd116, %fd6492;
	ld.const.f64 	%fd6495, [c_cons+288];
	fma.rn.f64 	%fd6496, %fd6495, %fd117, %fd6494;
	ld.const.f64 	%fd6497, [c_cons+296];
	fma.rn.f64 	%fd6498, %fd6497, %fd118, %fd6496;
	ld.const.f64 	%fd6499, [c_cons+304];
	fma.rn.f64 	%fd6500, %fd6499, %fd119, %fd6498;
	ld.const.f64 	%fd6501, [c_cons+312];
	fma.rn.f64 	%fd6502, %fd6501, %fd120, %fd6500;
	ld.const.f64 	%fd6503, [c_cons+824];
	sub.f64 	%fd6504, %fd6502, %fd6503;
	abs.f64 	%fd6505, %fd6504;
	ld.const.f64 	%fd6506, [c_cons+904];
	setp.gt.f64 	%p1249, %fd6505, %fd6506;
	@%p1249 bra 	$L__BB6_582;
	ld.const.f64 	%fd6507, [c_cons+320];
	fma.rn.f64 	%fd6508, %fd6507, %fd111, 0d0000000000000000;
	ld.const.f64 	%fd6509, [c_cons+328];
	fma.rn.f64 	%fd6510, %fd6509, %fd112, %fd6508;
	ld.const.f64 	%fd6511, [c_cons+336];
	fma.rn.f64 	%fd6512, %fd6511, %fd113, %fd6510;
	ld.const.f64 	%fd6513, [c_cons+344];
	fma.rn.f64 	%fd6514, %fd6513, %fd114, %fd6512;
	ld.const.f64 	%fd6515, [c_cons+352];
	fma.rn.f64 	%fd6516, %fd6515, %fd115, %fd6514;
	ld.const.f64 	%fd6517, [c_cons+360];
	fma.rn.f64 	%fd6518, %fd6517, %fd116, %fd6516;
	ld.const.f64 	%fd6519, [c_cons+368];
	fma.rn.f64 	%fd6520, %fd6519, %fd117, %fd6518;
	ld.const.f64 	%fd6521, [c_cons+376];
	fma.rn.f64 	%fd6522, %fd6521, %fd118, %fd6520;
	ld.const.f64 	%fd6523, [c_cons+384];
	fma.rn.f64 	%fd6524, %fd6523, %fd119, %fd6522;
	ld.const.f64 	%fd6525, [c_cons+392];
	fma.rn.f64 	%fd6526, %fd6525, %fd120, %fd6524;
	ld.const.f64 	%fd6527, [c_cons+832];
	sub.f64 	%fd6528, %fd6526, %fd6527;
	abs.f64 	%fd6529, %fd6528;
	ld.const.f64 	%fd6530, [c_cons+912];
	setp.gt.f64 	%p1251, %fd6529, %fd6530;
	@%p1251 bra 	$L__BB6_582;
	ld.const.f64 	%fd6531, [c_cons+400];
	fma.rn.f64 	%fd6532, %fd6531, %fd111, 0d0000000000000000;
	ld.const.f64 	%fd6533, [c_cons+408];
	fma.rn.f64 	%fd6534, %fd6533, %fd112, %fd6532;
	ld.const.f64 	%fd6535, [c_cons+416];
	fma.rn.f64 	%fd6536, %fd6535, %fd113, %fd6534;
	ld.const.f64 	%fd6537, [c_cons+424];
	fma.rn.f64 	%fd6538, %fd6537, %fd114, %fd6536;
	ld.const.f64 	%fd6539, [c_cons+432];
	fma.rn.f64 	%fd6540, %fd6539, %fd115, %fd6538;
	ld.const.f64 	%fd6541, [c_cons+440];
	fma.rn.f64 	%fd6542, %fd6541, %fd116, %fd6540;
	ld.const.f64 	%fd6543, [c_cons+448];
	fma.rn.f64 	%fd6544, %fd6543, %fd117, %fd6542;
	ld.const.f64 	%fd6545, [c_cons+456];
	fma.rn.f64 	%fd6546, %fd6545, %fd118, %fd6544;
	ld.const.f64 	%fd6547, [c_cons+464];
	fma.rn.f64 	%fd6548, %fd6547, %fd119, %fd6546;
	ld.const.f64 	%fd6549, [c_cons+472];
	fma.rn.f64 	%fd6550, %fd6549, %fd120, %fd6548;
	ld.const.f64 	%fd6551, [c_cons+840];
	sub.f64 	%fd6552, %fd6550, %fd6551;
	abs.f64 	%fd6553, %fd6552;
	ld.const.f64 	%fd6554, [c_cons+920];
	setp.gt.f64 	%p1253, %fd6553, %fd6554;
	@%p1253 bra 	$L__BB6_582;
	ld.const.f64 	%fd6555, [c_cons+480];
	fma.rn.f64 	%fd6556, %fd6555, %fd111, 0d0000000000000000;
	ld.const.f64 	%fd6557, [c_cons+488];
	fma.rn.f64 	%fd6558, %fd6557, %fd112, %fd6556;
	ld.const.f64 	%fd6559, [c_cons+496];
	fma.rn.f64 	%fd6560, %fd6559, %fd113, %fd6558;
	ld.const.f64 	%fd6561, [c_cons+504];
	fma.rn.f64 	%fd6562, %fd6561, %fd114, %fd6560;
	ld.const.f64 	%fd6563, [c_cons+512];
	fma.rn.f64 	%fd6564, %fd6563, %fd115, %fd6562;
	ld.const.f64 	%fd6565, [c_cons+520];
	fma.rn.f64 	%fd6566, %fd6565, %fd116, %fd6564;
	ld.const.f64 	%fd6567, [c_cons+528];
	fma.rn.f64 	%fd6568, %fd6567, %fd117, %fd6566;
	ld.const.f64 	%fd6569, [c_cons+536];
	fma.rn.f64 	%fd6570, %fd6569, %fd118, %fd6568;
	ld.const.f64 	%fd6571, [c_cons+544];
	fma.rn.f64 	%fd6572, %fd6571, %fd119, %fd6570;
	ld.const.f64 	%fd6573, [c_cons+552];
	fma.rn.f64 	%fd6574, %fd6573, %fd120, %fd6572;
	ld.const.f64 	%fd6575, [c_cons+848];
	sub.f64 	%fd6576, %fd6574, %fd6575;
	abs.f64 	%fd6577, %fd6576;
	ld.const.f64 	%fd6578, [c_cons+928];
	setp.gt.f64 	%p1255, %fd6577, %fd6578;
	@%p1255 bra 	$L__BB6_582;
	ld.const.f64 	%fd6579, [c_cons+560];
	fma.rn.f64 	%fd6580, %fd6579, %fd111, 0d0000000000000000;
	ld.const.f64 	%fd6581, [c_cons+568];
	fma.rn.f64 	%fd6582, %fd6581, %fd112, %fd6580;
	ld.const.f64 	%fd6583, [c_cons+576];
	fma.rn.f64 	%fd6584, %fd6583, %fd113, %fd6582;
	ld.const.f64 	%fd6585, [c_cons+584];
	fma.rn.f64 	%fd6586, %fd6585, %fd114, %fd6584;
	ld.const.f64 	%fd6587, [c_cons+592];
	fma.rn.f64 	%fd6588, %fd6587, %fd115, %fd6586;
	ld.const.f64 	%fd6589, [c_cons+600];
	fma.rn.f64 	%fd6590, %fd6589, %fd116, %fd6588;
	ld.const.f64 	%fd6591, [c_cons+608];
	fma.rn.f64 	%fd6592, %fd6591, %fd117, %fd6590;
	ld.const.f64 	%fd6593, [c_cons+616];
	fma.rn.f64 	%fd6594, %fd6593, %fd118, %fd6592;
	ld.const.f64 	%fd6595, [c_cons+624];
	fma.rn.f64 	%fd6596, %fd6595, %fd119, %fd6594;
	ld.const.f64 	%fd6597, [c_cons+632];
	fma.rn.f64 	%fd6598, %fd6597, %fd120, %fd6596;
	ld.const.f64 	%fd6599, [c_cons+856];
	sub.f64 	%fd6600, %fd6598, %fd6599;
	abs.f64 	%fd6601, %fd6600;
	ld.const.f64 	%fd6602, [c_cons+936];
	setp.gt.f64 	%p1257, %fd6601, %fd6602;
	@%p1257 bra 	$L__BB6_582;
	ld.const.f64 	%fd6603, [c_cons+640];
	fma.rn.f64 	%fd6604, %fd6603, %fd111, 0d0000000000000000;
	ld.const.f64 	%fd6605, [c_cons+648];
	fma.rn.f64 	%fd6606, %fd6605, %fd112, %fd6604;
	ld.const.f64 	%fd6607, [c_cons+656];
	fma.rn.f64 	%fd6608, %fd6607, %fd113, %fd6606;
	ld.const.f64 	%fd6609, [c_cons+664];
	fma.rn.f64 	%fd6610, %fd6609, %fd114, %fd6608;
	ld.const.f64 	%fd6611, [c_cons+672];
	fma.rn.f64 	%fd6612, %fd6611, %fd115, %fd6610;
	ld.const.f64 	%fd6613, [c_cons+680];
	fma.rn.f64 	%fd6614, %fd6613, %fd116, %fd6612;
	ld.const.f64 	%fd6615, [c_cons+688];
	fma.rn.f64 	%fd6616, %fd6615, %fd117, %fd6614;
	ld.const.f64 	%fd6617, [c_cons+696];
	fma.rn.f64 	%fd6618, %fd6617, %fd118, %fd6616;
	ld.const.f64 	%fd6619, [c_cons+704];
	fma.rn.f64 	%fd6620, %fd6619, %fd119, %fd6618;
	ld.const.f64 	%fd6621, [c_cons+712];
	fma.rn.f64 	%fd6622, %fd6621, %fd120, %fd6620;
	ld.const.f64 	%fd6623, [c_cons+864];
	sub.f64 	%fd6624, %fd6622, %fd6623;
	abs.f64 	%fd6625, %fd6624;
	ld.const.f64 	%fd6626, [c_cons+944];
	setp.gt.f64 	%p1259, %fd6625, %fd6626;
	@%p1259 bra 	$L__BB6_582;
	ld.const.f64 	%fd6627, [c_cons+720];
	fma.rn.f64 	%fd6628, %fd6627, %fd111, 0d0000000000000000;
	ld.const.f64 	%fd6629, [c_cons+728];
	fma.rn.f64 	%fd6630, %fd6629, %fd112, %fd6628;
	ld.const.f64 	%fd6631, [c_cons+736];
	fma.rn.f64 	%fd6632, %fd6631, %fd113, %fd6630;
	ld.const.f64 	%fd6633, [c_cons+744];
	fma.rn.f64 	%fd6634, %fd6633, %fd114, %fd6632;
	ld.const.f64 	%fd6635, [c_cons+752];
	fma.rn.f64 	%fd6636, %fd6635, %fd115, %fd6634;
	ld.const.f64 	%fd6637, [c_cons+760];
	fma.rn.f64 	%fd6638, %fd6637, %fd116, %fd6636;
	ld.const.f64 	%fd6639, [c_cons+768];
	fma.rn.f64 	%fd6640, %fd6639, %fd117, %fd6638;
	ld.const.f64 	%fd6641, [c_cons+776];
	fma.rn.f64 	%fd6642, %fd6641, %fd118, %fd6640;
	ld.const.f64 	%fd6643, [c_cons+784];
	fma.rn.f64 	%fd6644, %fd6643, %fd119, %fd6642;
	ld.const.f64 	%fd6645, [c_cons+792];
	fma.rn.f64 	%fd6646, %fd6645, %fd120, %fd6644;
	ld.const.f64 	%fd6647, [c_cons+872];
	sub.f64 	%fd6648, %fd6646, %fd6647;
	abs.f64 	%fd6649, %fd6648;
	ld.const.f64 	%fd6650, [c_cons+952];
	setp.gt.f64 	%p1261, %fd6649, %fd6650;
	@%p1261 bra 	$L__BB6_582;
	mov.b32 	%r4422, 1;
	mov.pred 	%p2028, 0;
$L__BB6_582:
	ld.const.s32 	%rd811, [c_grid+196];
	or.b64  	%rd3983, %rd734, %rd811;
	and.b64  	%rd3984, %rd3983, -4294967296;
	setp.ne.s64 	%p1263, %rd3984, 0;
	@%p1263 bra 	$L__BB6_584;
	cvt.u32.u64 	%r2782, %rd811;
	cvt.u32.u64 	%r2783, %rd734;
	div.u32 	%r2784, %r2783, %r2782;
	mul.lo.s32 	%r2785, %r2784, %r2782;
	sub.s32 	%r2786, %r2783, %r2785;
	cvt.u64.u32 	%rd5044, %r2784;
	cvt.u64.u32 	%rd5045, %r2786;
	bra.uni 	$L__BB6_585;
$L__BB6_584:
	div.u64 	%rd5044, %rd734, %rd811;
	mul.lo.s64 	%rd3985, %rd5044, %rd811;
	sub.s64 	%rd5045, %rd734, %rd3985;
$L__BB6_585:
	cvt.u32.u64 	%r187, %rd5045;
	ld.const.s32 	%rd818, [c_grid+192];
	or.b64  	%rd3986, %rd5044, %rd818;
	and.b64  	%rd3987, %rd3986, -4294967296;
	setp.ne.s64 	%p1264, %rd3987, 0;
	@%p1264 bra 	$L__BB6_587;
	cvt.u32.u64 	%r2787, %rd818;
	cvt.u32.u64 	%r2788, %rd5044;
	div.u32 	%r2789, %r2788, %r2787;
	mul.lo.s32 	%r2790, %r2789, %r2787;
	sub.s32 	%r2791, %r2788, %r2790;
	cvt.u64.u32 	%rd5046, %r2789;
	cvt.u64.u32 	%rd5047, %r2791;
	bra.uni 	$L__BB6_588;
$L__BB6_587:
	div.u64 	%rd5046, %rd5044, %rd818;
	mul.lo.s64 	%rd3988, %rd5046, %rd818;
	sub.s64 	%rd5047, %rd5044, %rd3988;
$L__BB6_588:
	cvt.u32.u64 	%r188, %rd5047;
	ld.const.s32 	%rd825, [c_grid+188];
	or.b64  	%rd3989, %rd5046, %rd825;
	and.b64  	%rd3990, %rd3989, -4294967296;
	setp.ne.s64 	%p1265, %rd3990, 0;
	@%p1265 bra 	$L__BB6_590;
	cvt.u32.u64 	%r2792, %rd825;
	cvt.u32.u64 	%r2793, %rd5046;
	div.u32 	%r2794, %r2793, %r2792;
	mul.lo.s32 	%r2795, %r2794, %r2792;
	sub.s32 	%r2796, %r2793, %r2795;
	cvt.u64.u32 	%rd5048, %r2794;
	cvt.u64.u32 	%rd5049, %r2796;
	bra.uni 	$L__BB6_591;
$L__BB6_590:
	div.u64 	%rd5048, %rd5046, %rd825;
	mul.lo.s64 	%rd3991, %rd5048, %rd825;
	sub.s64 	%rd5049, %rd5046, %rd3991;
$L__BB6_591:
	cvt.u32.u64 	%r189, %rd5049;
	ld.const.s32 	%rd832, [c_grid+184];
	or.b64  	%rd3992, %rd5048, %rd832;
	and.b64  	%rd3993, %rd3992, -4294967296;
	setp.ne.s64 	%p1266, %rd3993, 0;
	@%p1266 bra 	$L__BB6_593;
	cvt.u32.u64 	%r2797, %rd832;
	cvt.u32.u64 	%r2798, %rd5048;
	div.u32 	%r2799, %r2798, %r2797;
	mul.lo.s32 	%r2800, %r2799, %r2797;
	sub.s32 	%r2801, %r2798, %r2800;
	cvt.u64.u32 	%rd5050, %r2799;
	cvt.u64.u32 	%rd5051, %r2801;
	bra.uni 	$L__BB6_594;
$L__BB6_593:
	div.u64 	%rd5050, %rd5048, %rd832;
	mul.lo.s64 	%rd3994, %rd5050, %rd832;
	sub.s64 	%rd5051, %rd5048, %rd3994;
$L__BB6_594:
	cvt.u32.u64 	%r190, %rd5051;
	ld.const.s32 	%rd839, [c_grid+180];
	or.b64  	%rd3995, %rd5050, %rd839;
	and.b64  	%rd3996, %rd3995, -4294967296;
	setp.ne.s64 	%p1267, %rd3996, 0;
	@%p1267 bra 	$L__BB6_596;
	cvt.u32.u64 	%r2802, %rd839;
	cvt.u32.u64 	%r2803, %rd5050;
	div.u32 	%r2804, %r2803, %r2802;
	mul.lo.s32 	%r2805, %r2804, %r2802;
	sub.s32 	%r2806, %r2803, %r2805;
	cvt.u64.u32 	%rd5052, %r2804;
	cvt.u64.u32 	%rd5053, %r2806;
	bra.uni 	$L__BB6_597;
$L__BB6_596:
	div.u64 	%rd5052, %rd5050, %rd839;
	mul.lo.s64 	%rd3997, %rd5052, %rd839;
	sub.s64 	%rd5053, %rd5050, %rd3997;
$L__BB6_597:
	cvt.u32.u64 	%r191, %rd5053;
	ld.const.s32 	%rd846, [c_grid+176];
	or.b64  	%rd3998, %rd5052, %rd846;
	and.b64  	%rd3999, %rd3998, -4294967296;
	setp.ne.s64 	%p1268, %rd3999, 0;
	@%p1268 bra 	$L__BB6_599;
	cvt.u32.u64 	%r2807, %rd846;
	cvt.u32.u64 	%r2808, %rd5052;
	div.u32 	%r2809, %r2808, %r2807;
	mul.lo.s32 	%r2810, %r2809, %r2807;
	sub.s32 	%r2811, %r2808, %r2810;
	cvt.u64.u32 	%rd5054, %r2809;
	cvt.u64.u32 	%rd5055, %r2811;
	bra.uni 	$L__BB6_600;
$L__BB6_599:
	div.u64 	%rd5054, %rd5052, %rd846;
	mul.lo.s64 	%rd4000, %rd5054, %rd846;
	sub.s64 	%rd5055, %rd5052, %rd4000;
$L__BB6_600:
	cvt.u32.u64 	%r192, %rd5055;
	ld.const.s32 	%rd853, [c_grid+172];
	or.b64  	%rd4001, %rd5054, %rd853;
	and.b64  	%rd4002, %rd4001, -4294967296;
	setp.ne.s64 	%p1269, %rd4002, 0;
	@%p1269 bra 	$L__BB6_602;
	cvt.u32.u64 	%r2812, %rd853;
	cvt.u32.u64 	%r2813, %rd5054;
	div.u32 	%r2814, %r2813, %r2812;
	mul.lo.s32 	%r2815, %r2814, %r2812;
	sub.s32 	%r2816, %r2813, %r2815;
	cvt.u64.u32 	%rd5056, %r2814;
	cvt.u64.u32 	%rd5057, %r2816;
	bra.uni 	$L__BB6_603;
$L__BB6_602:
	div.u64 	%rd5056, %rd5054, %rd853;
	mul.lo.s64 	%rd4003, %rd5056, %rd853;
	sub.s64 	%rd5057, %rd5054, %rd4003;
$L__BB6_603:
	cvt.u32.u64 	%r193, %rd5057;
	ld.const.s32 	%rd860, [c_grid+168];
	or.b64  	%rd4004, %rd5056, %rd860;
	and.b64  	%rd4005, %rd4004, -4294967296;
	setp.ne.s64 	%p1270, %rd4005, 0;
	@%p1270 bra 	$L__BB6_605;
	cvt.u32.u64 	%r2817, %rd860;
	cvt.u32.u64 	%r2818, %rd5056;
	div.u32 	%r2819, %r2818, %r2817;
	mul.lo.s32 	%r2820, %r2819, %r2817;
	sub.s32 	%r2821, %r2818, %r2820;
	cvt.u64.u32 	%rd5058, %r2819;
	cvt.u64.u32 	%rd5059, %r2821;
	bra.uni 	$L__BB6_606;
$L__BB6_605:
	div.u64 	%rd5058, %rd5056, %rd860;
	mul.lo.s64 	%rd4006, %rd5058, %rd860;
	sub.s64 	%rd5059, %rd5056, %rd4006;
$L__BB6_606:
	cvt.u32.u64 	%r194, %rd5059;
	ld.const.s32 	%rd867, [c_grid+164];
	or.b64  	%rd4007, %rd5058, %rd867;
	and.b64  	%rd4008, %rd4007, -4294967296;
	setp.ne.s64 	%p1271, %rd4008, 0;
	@%p1271 bra 	$L__BB6_608;
	cvt.u32.u64 	%r2822, %rd867;
	cvt.u32.u64 	%r2823, %rd5058;
	div.u32 	%r2824, %r2823, %r2822;
	mul.lo.s32 	%r2825, %r2824, %r2822;
	sub.s32 	%r2826, %r2823, %r2825;
	cvt.u64.u32 	%rd5060, %r2824;
	cvt.u64.u32 	%rd5061, %r2826;
	bra.uni 	$L__BB6_609;
$L__BB6_608:
	div.u64 	%rd5060, %rd5058, %rd867;
	mul.lo.s64 	%rd4009, %rd5060, %rd867;
	sub.s64 	%rd5061, %rd5058, %rd4009;
$L__BB6_609:
	cvt.u32.u64 	%r195, %rd5061;
	ld.const.s32 	%rd874, [c_grid+160];
	or.b64  	%rd4010, %rd5060, %rd874;
	and.b64  	%rd4011, %rd4010, -4294967296;
	setp.ne.s64 	%p1272, %rd4011, 0;
	@%p1272 bra 	$L__BB6_611;
	cvt.u32.u64 	%r2827, %rd874;
	cvt.u32.u64 	%r2828, %rd5060;
	rem.u32 	%r2829, %r2828, %r2827;
	cvt.u64.u32 	%rd5062, %r2829;
	bra.uni 	$L__BB6_612;
$L__BB6_611:
	rem.u64 	%rd5062, %rd5060, %rd874;
$L__BB6_612:
	cvt.u32.u64 	%r2831, %rd5062;
	cvt.rn.f64.s32 	%fd6651, %r2831;
	ld.const.f64 	%fd6652, [c_grid+80];
	ld.const.f64 	%fd6653, [c_grid];
	fma.rn.f64 	%fd121, %fd6652, %fd6651, %fd6653;
	cvt.rn.f64.s32 	%fd6654, %r195;
	ld.const.f64 	%fd6655, [c_grid+88];
	ld.const.f64 	%fd6656, [c_grid+8];
	fma.rn.f64 	%fd122, %fd6655, %fd6654, %fd6656;
	cvt.rn.f64.s32 	%fd6657, %r194;
	ld.const.f64 	%fd6658, [c_grid+96];
	ld.const.f64 	%fd6659, [c_grid+16];
	fma.rn.f64 	%fd123, %fd6658, %fd6657, %fd6659;
	cvt.rn.f64.s32 	%fd6660, %r193;
	ld.const.f64 	%fd6661, [c_grid+104];
	ld.const.f64 	%fd6662, [c_grid+24];
	fma.rn.f64 	%fd124, %fd6661, %fd6660, %fd6662;
	cvt.rn.f64.s32 	%fd6663, %r192;
	ld.const.f64 	%fd6664, [c_grid+112];
	ld.const.f64 	%fd6665, [c_grid+32];
	fma.rn.f64 	%fd125, %fd6664, %fd6663, %fd6665;
	cvt.rn.f64.s32 	%fd6666, %r191;
	ld.const.f64 	%fd6667, [c_grid+120];
	ld.const.f64 	%fd6668, [c_grid+40];
	fma.rn.f64 	%fd126, %fd6667, %fd6666, %fd6668;
	cvt.rn.f64.s32 	%fd6669, %r190;
	ld.const.f64 	%fd6670, [c_grid+128];
	ld.const.f64 	%fd6671, [c_grid+48];
	fma.rn.f64 	%fd127, %fd6670, %fd6669, %fd6671;
	cvt.rn.f64.s32 	%fd6672, %r189;
	ld.const.f64 	%fd6673, [c_grid+136];
	ld.const.f64 	%fd6674, [c_grid+56];
	fma.rn.f64 	%fd128, %fd6673, %fd6672, %fd6674;
	cvt.rn.f64.s32 	%fd6675, %r188;
	ld.const.f64 	%fd6676, [c_grid+144];
	ld.const.f64 	%fd6677, [c_grid+64];
	fma.rn.f64 	%fd129, %fd6676, %fd6675, %fd6677;
	cvt.rn.f64.s32 	%fd6678, %r187;
	ld.const.f64 	%fd6679, [c_grid+152];
	ld.const.f64 	%fd6680, [c_grid+72];
	fma.rn.f64 	%fd130, %fd6679, %fd6678, %fd6680;
	ld.const.f64 	%fd6681, [c_cons];
	fma.rn.f64 	%fd6682, %fd6681, %fd121, 0d0000000000000000;
	ld.const.f64 	%fd6683, [c_cons+8];
	fma.rn.f64 	%fd6684, %fd6683, %fd122, %fd6682;
	ld.const.f64 	%fd6685, [c_cons+16];
	fma.rn.f64 	%fd6686, %fd6685, %fd123, %fd6684;
	ld.const.f64 	%fd6687, [c_cons+24];
	fma.rn.f64 	%fd6688, %fd6687, %fd124, %fd6686;
	ld.const.f64 	%fd6689, [c_cons+32];
	fma.rn.f64 	%fd6690, %fd6689, %fd125, %fd6688;
	ld.const.f64 	%fd6691, [c_cons+40];
	fma.rn.f64 	%fd6692, %fd6691, %fd126, %fd6690;
	ld.const.f64 	%fd6693, [c_cons+48];
	fma.rn.f64 	%fd6694, %fd6693, %fd127, %fd6692;
	ld.const.f64 	%fd6695, [c_cons+56];
	fma.rn.f64 	%fd6696, %fd6695, %fd128, %fd6694;
	ld.const.f64 	%fd6697, [c_cons+64];
	fma.rn.f64 	%fd6698, %fd6697, %fd129, %fd6696;
	ld.const.f64 	%fd6699, [c_cons+72];
	fma.rn.f64 	%fd6700, %fd6699, %fd130, %fd6698;
	ld.const.f64 	%fd6701, [c_cons+800];
	sub.f64 	%fd6702, %fd6700, %fd6701;
	abs.f64 	%fd6703, %fd6702;
	ld.const.f64 	%fd6704, [c_cons+880];
	setp.gt.f64 	%p1274, %fd6703, %fd6704;
	mov.b32 	%r4423, 0;
	mov.pred 	%p2029, -1;
	@%p1274 bra 	$L__BB6_623;
	ld.const.f64 	%fd6705, [c_cons+80];
	fma.rn.f64 	%fd6706, %fd6705, %fd121, 0d0000000000000000;
	ld.const.f64 	%fd6707, [c_cons+88];
	fma.rn.f64 	%fd6708, %fd6707, %fd122, %fd6706;
	ld.const.f64 	%fd6709, [c_cons+96];
	fma.rn.f64 	%fd6710, %fd6709, %fd123, %fd6708;
	ld.const.f64 	%fd6711, [c_cons+104];
	fma.rn.f64 	%fd6712, %fd6711, %fd124, %fd6710;
	ld.const.f64 	%fd6713, [c_cons+112];
	fma.rn.f64 	%fd6714, %fd6713, %fd125, %fd6712;
	ld.const.f64 	%fd6715, [c_cons+120];
	fma.rn.f64 	%fd6716, %fd6715, %fd126, %fd6714;
	ld.const.f64 	%fd6717, [c_cons+128];
	fma.rn.f64 	%fd6718, %fd6717, %fd127, %fd6716;
	ld.const.f64 	%fd6719, [c_cons+136];
	fma.rn.f64 	%fd6720, %fd6719, %fd128, %fd6718;
	ld.const.f64 	%fd6721, [c_cons+144];
	fma.rn.f64 	%fd6722, %fd6721, %fd129, %fd6720;
	ld.const.f64 	%fd6723, [c_cons+152];
	fma.rn.f64 	%fd6724, %fd6723, %fd130, %fd6722;
	ld.const.f64 	%fd6725, [c_cons+808];
	sub.f64 	%fd6726, %fd6724, %fd6725;
	abs.f64 	%fd6727, %fd6726;
	ld.const.f64 	%fd6728, [c_cons+888];
	setp.gt.f64 	%p1276, %fd6727, %fd6728;
	@%p1276 bra 	$L__BB6_623;
	ld.const.f64 	%fd6729, [c_cons+160];
	fma.rn.f64 	%fd6730, %fd6729, %fd121, 0d0000000000000000;
	ld.const.f64 	%fd6731, [c_cons+168];
	fma.rn.f64 	%fd6732, %fd6731, %fd122, %fd6730;
	ld.const.f64 	%fd6733, [c_cons+176];
	fma.rn.f64 	%fd6734, %fd6733, %fd123, %fd6732;
	ld.const.f64 	%fd6735, [c_cons+184];
	fma.rn.f64 	%fd6736, %fd6735, %fd124, %fd6734;
	ld.const.f64 	%fd6737, [c_cons+192];
	fma.rn.f64 	%fd6738, %fd6737, %fd125, %fd6736;
	ld.const.f64 	%fd6739, [c_cons+200];
	fma.rn.f64 	%fd6740, %fd6739, %fd126, %fd6738;
	ld.const.f64 	%fd6741, [c_cons+208];
	fma.rn.f64 	%fd6742, %fd6741, %fd127, %fd6740;
	ld.const.f64 	%fd6743, [c_cons+216];
	fma.rn.f64 	%fd6744, %fd6743, %fd128, %fd6742;
	ld.const.f64 	%fd6745, [c_cons+224];
	fma.rn.f64 	%fd6746, %fd6745, %fd129, %fd6744;
	ld.const.f64 	%fd6747, [c_cons+232];
	fma.rn.f64 	%fd6748, %fd6747, %fd130, %fd6746;
	ld.const.f64 	%fd6749, [c_cons+816];
	sub.f64 	%fd6750, %fd6748, %fd6749;
	abs.f64 	%fd6751, %fd6750;
	ld.const.f64 	%fd6752, [c_cons+896];
	setp.gt.f64 	%p1278, %fd6751, %fd6752;
	@%p1278 bra 	$L__BB6_623;
	ld.const.f64 	%fd6753, [c_cons+240];
	fma.rn.f64 	%fd6754, %fd6753, %fd121, 0d0000000000000000;
	ld.const.f64 	%fd6755, [c_cons+248];
	fma.rn.f64 	%fd6756, %fd6755, %fd122, %fd6754;
	ld.const.f64 	%fd6757, [c_cons+256];
	fma.rn.f64 	%fd6758, %fd6757, %fd123, %fd6756;
	ld.const.f64 	%fd6759, [c_cons+264];
	fma.rn.f64 	%fd6760, %fd6759, %fd124, %fd6758;
	ld.const.f64 	%fd6761, [c_cons+272];
	fma.rn.f64 	%fd6762, %fd6761, %fd125, %fd6760;
	ld.const.f64 	%fd6763, [c_cons+280];
	fma.rn.f64 	%fd6764, %fd6763, %fd126, %fd6762;
	ld.const.f64 	%fd6765, [c_cons+288];
	fma.rn.f64 	%fd6766, %fd6765, %fd127, %fd6764;
	ld.const.f64 	%fd6767, [c_cons+296];
	fma.rn.f64 	%fd6768, %fd6767, %fd128, %fd6766;
	ld.const.f64 	%fd6769, [c_cons+304];
	fma.rn.f64 	%fd6770, %fd6769, %fd129, %fd6768;
	ld.const.f64 	%fd6771, [c_cons+312];
	fma.rn.f64 	%fd6772, %fd6771, %fd130, %fd6770;
	ld.const.f64 	%fd6773, [c_cons+824];
	sub.f64 	%fd6774, %fd6772, %fd6773;
	abs.f64 	%fd6775, %fd6774;
	ld.const.f64 	%fd6776, [c_cons+904];
	setp.gt.f64 	%p1280, %fd6775, %fd6776;
	@%p1280 bra 	$L__BB6_623;
	ld.const.f64 	%fd6777, [c_cons+320];
	fma.rn.f64 	%fd6778, %fd6777, %fd121, 0d0000000000000000;
	ld.const.f64 	%fd6779, [c_cons+328];
	fma.rn.f64 	%fd6780, %fd6779, %fd122, %fd6778;
	ld.const.f64 	%fd6781, [c_cons+336];
	fma.rn.f64 	%fd6782, %fd6781, %fd123, %fd6780;
	ld.const.f64 	%fd6783, [c_cons+344];
	fma.rn.f64 	%fd6784, %fd6783, %fd124, %fd6782;
	ld.const.f64 	%fd6785, [c_cons+352];
	fma.rn.f64 	%fd6786, %fd6785, %fd125, %fd6784;
	ld.const.f64 	%fd6787, [c_cons+360];
	fma.rn.f64 	%fd6788, %fd6787, %fd126, %fd6786;
	ld.const.f64 	%fd6789, [c_cons+368];
	fma.rn.f64 	%fd6790, %fd6789, %fd127, %fd6788;
	ld.const.f64 	%fd6791, [c_cons+376];
	fma.rn.f64 	%fd6792, %fd6791, %fd128, %fd6790;
	ld.const.f64 	%fd6793, [c_cons+384];
	fma.rn.f64 	%fd6794, %fd6793, %fd129, %fd6792;
	ld.const.f64 	%fd6795, [c_cons+392];
	fma.rn.f64 	%fd6796, %fd6795, %fd130, %fd6794;
	ld.const.f64 	%fd6797, [c_cons+832];
	sub.f64 	%fd6798, %fd6796, %fd6797;
	abs.f64 	%fd6799, %fd6798;
	ld.const.f64 	%fd6800, [c_cons+912];
	setp.gt.f64 	%p1282, %fd6799, %fd6800;
	@%p1282 bra 	$L__BB6_623;
	ld.const.f64 	%fd6801, [c_cons+400];
	fma.rn.f64 	%fd6802, %fd6801, %fd121, 0d0000000000000000;
	ld.const.f64 	%fd6803, [c_cons+408];
	fma.rn.f64 	%fd6804, %fd6803, %fd122, %fd6802;
	ld.const.f64 	%fd6805, [c_cons+416];
	fma.rn.f64 	%fd6806, %fd6805, %fd123, %fd6804;
	ld.const.f64 	%fd6807, [c_cons+424];
	fma.rn.f64 	%fd6808, %fd6807, %fd124, %fd6806;
	ld.const.f64 	%fd6809, [c_cons+432];
	fma.rn.f64 	%fd6810, %fd6809, %fd125, %fd6808;
	ld.const.f64 	%fd6811, [c_cons+440];
	fma.rn.f64 	%fd6812, %fd6811, %fd126, %fd6810;
	ld.const.f64 	%fd6813, [c_cons+448];
	fma.rn.f64 	%fd6814, %fd6813, %fd127, %fd6812;
	ld.const.f64 	%fd6815, [c_cons+456];
	fma.rn.f64 	%fd6816, %fd6815, %fd128, %fd6814;
	ld.const.f64 	%fd6817, [c_cons+464];
	fma.rn.f64 	%fd6818, %fd6817, %fd129, %fd6816;
	ld.const.f64 	%fd6819, [c_cons+472];
	fma.rn.f64 	%fd6820, %fd6819, %fd130, %fd6818;
	ld.const.f64 	%fd6821, [c_cons+840];
	sub.f64 	%fd6822, %fd6820, %fd6821;
	abs.f64 	%fd6823, %fd6822;
	ld.const.f64 	%fd6824, [c_cons+920];
	setp.gt.f64 	%p1284, %fd6823, %fd6824;
	@%p1284 bra 	$L__BB6_623;
	ld.const.f64 	%fd6825, [c_cons+480];
	fma.rn.f64 	%fd6826, %fd6825, %fd121, 0d0000000000000000;
	ld.const.f64 	%fd6827, [c_cons+488];
	fma.rn.f64 	%fd6828, %fd6827, %fd122, %fd6826;
	ld.const.f64 	%fd6829, [c_cons+496];
	fma.rn.f64 	%fd6830, %fd6829, %fd123, %fd6828;
	ld.const.f64 	%fd6831, [c_cons+504];
	fma.rn.f64 	%fd6832, %fd6831, %fd124, %fd6830;
	ld.const.f64 	%fd6833, [c_cons+512];
	fma.rn.f64 	%fd6834, %fd6833, %fd125, %fd6832;
	ld.const.f64 	%fd6835, [c_cons+520];
	fma.rn.f64 	%fd6836, %fd6835, %fd126, %fd6834;
	ld.const.f64 	%fd6837, [c_cons+528];
	fma.rn.f64 	%fd6838, %fd6837, %fd127, %fd6836;
	ld.const.f64 	%fd6839, [c_cons+536];
	fma.rn.f64 	%fd6840, %fd6839, %fd128, %fd6838;
	ld.const.f64 	%fd6841, [c_cons+544];
	fma.rn.f64 	%fd6842, %fd6841, %fd129, %fd6840;
	ld.const.f64 	%fd6843, [c_cons+552];
	fma.rn.f64 	%fd6844, %fd6843, %fd130, %fd6842;
	ld.const.f64 	%fd6845, [c_cons+848];
	sub.f64 	%fd6846, %fd6844, %fd6845;
	abs.f64 	%fd6847, %fd6846;
	ld.const.f64 	%fd6848, [c_cons+928];
	setp.gt.f64 	%p1286, %fd6847, %fd6848;
	@%p1286 bra 	$L__BB6_623;
	ld.const.f64 	%fd6849, [c_cons+560];
	fma.rn.f64 	%fd6850, %fd6849, %fd121, 0d0000000000000000;
	ld.const.f64 	%fd6851, [c_cons+568];
	fma.rn.f64 	%fd6852, %fd6851, %fd122, %fd6850;
	ld.const.f64 	%fd6853, [c_cons+576];
	fma.rn.f64 	%fd6854, %fd6853, %fd123, %fd6852;
	ld.const.f64 	%fd6855, [c_cons+584];
	fma.rn.f64 	%fd6856, %fd6855, %fd124, %fd6854;
	ld.const.f64 	%fd6857, [c_cons+592];
	fma.rn.f64 	%fd6858, %fd6857, %fd125, %fd6856;
	ld.const.f64 	%fd6859, [c_cons+600];
	fma.rn.f64 	%fd6860, %fd6859, %fd126, %fd6858;
	ld.const.f64 	%fd6861, [c_cons+608];
	fma.rn.f64 	%fd6862, %fd6861, %fd127, %fd6860;
	ld.const.f64 	%fd6863, [c_cons+616];
	fma.rn.f64 	%fd6864, %fd6863, %fd128, %fd6862;
	ld.const.f64 	%fd6865, [c_cons+624];
	fma.rn.f64 	%fd6866, %fd6865, %fd129, %fd6864;
	ld.const.f64 	%fd6867, [c_cons+632];
	fma.rn.f64 	%fd6868, %fd6867, %fd130, %fd6866;
	ld.const.f64 	%fd6869, [c_cons+856];
	sub.f64 	%fd6870, %fd6868, %fd6869;
	abs.f64 	%fd6871, %fd6870;
	ld.const.f64 	%fd6872, [c_cons+936];
	setp.gt.f64 	%p1288, %fd6871, %fd6872;
	@%p1288 bra 	$L__BB6_623;
	ld.const.f64 	%fd6873, [c_cons+640];
	fma.rn.f64 	%fd6874, %fd6873, %fd121, 0d0000000000000000;
	ld.const.f64 	%fd6875, [c_cons+648];
	fma.rn.f64 	%fd6876, %fd6875, %fd122, %fd6874;
	ld.const.f64 	%fd6877, [c_cons+656];
	fma.rn.f64 	%fd6878, %fd6877, %fd123, %fd6876;
	ld.const.f64 	%fd6879, [c_cons+664];
	fma.rn.f64 	%fd6880, %fd6879, %fd124, %fd6878;
	ld.const.f64 	%fd6881, [c_cons+672];
	fma.rn.f64 	%fd6882, %fd6881, %fd125, %fd6880;
	ld.const.f64 	%fd6883, [c_cons+680];
	fma.rn.f64 	%fd6884, %fd6883, %fd126, %fd6882;
	ld.const.f64 	%fd6885, [c_cons+688];
	fma.rn.f64 	%fd6886, %fd6885, %fd127, %fd6884;
	ld.const.f64 	%fd6887, [c_cons+696];
	fma.rn.f64 	%fd6888, %fd6887, %fd128, %fd6886;
	ld.const.f64 	%fd6889, [c_cons+704];
	fma.rn.f64 	%fd6890, %fd6889, %fd129, %fd6888;
	ld.const.f64 	%fd6891, [c_cons+712];
	fma.rn.f64 	%fd6892, %fd6891, %fd130, %fd6890;
	ld.const.f64 	%fd6893, [c_cons+864];
	sub.f64 	%fd6894, %fd6892, %fd6893;
	abs.f64 	%fd6895, %fd6894;
	ld.const.f64 	%fd6896, [c_cons+944];
	setp.gt.f64 	%p1290, %fd6895, %fd6896;
	@%p1290 bra 	$L__BB6_623;
	ld.const.f64 	%fd6897, [c_cons+720];
	fma.rn.f64 	%fd6898, %fd6897, %fd121, 0d0000000000000000;
	ld.const.f64 	%fd6899, [c_cons+728];
	fma.rn.f64 	%fd6900, %fd6899, %fd122, %fd6898;
	ld.const.f64 	%fd6901, [c_cons+736];
	fma.rn.f64 	%fd6902, %fd6901, %fd123, %fd6900;
	ld.const.f64 	%fd6903, [c_cons+744];
	fma.rn.f64 	%fd6904, %fd6903, %fd124, %fd6902;
	ld.const.f64 	%fd6905, [c_cons+752];
	fma.rn.f64 	%fd6906, %fd6905, %fd125, %fd6904;
	ld.const.f64 	%fd6907, [c_cons+760];
	fma.rn.f64 	%fd6908, %fd6907, %fd126, %fd6906;
	ld.const.f64 	%fd6909, [c_cons+768];
	fma.rn.f64 	%fd6910, %fd6909, %fd127, %fd6908;
	ld.const.f64 	%fd6911, [c_cons+776];
	fma.rn.f64 	%fd6912, %fd6911, %fd128, %fd6910;
	ld.const.f64 	%fd6913, [c_cons+784];
	fma.rn.f64 	%fd6914, %fd6913, %fd129, %fd6912;
	ld.const.f64 	%fd6915, [c_cons+792];
	fma.rn.f64 	%fd6916, %fd6915, %fd130, %fd6914;
	ld.const.f64 	%fd6917, [c_cons+872];
	sub.f64 	%fd6918, %fd6916, %fd6917;
	abs.f64 	%fd6919, %fd6918;
	ld.const.f64 	%fd6920, [c_cons+952];
	setp.gt.f64 	%p1292, %fd6919, %fd6920;
	@%p1292 bra 	$L__BB6_623;
	mov.b32 	%r4423, 1;
	mov.pred 	%p2029, 0;
$L__BB6_623:
	or.b64  	%rd4012, %rd735, %rd811;
	and.b64  	%rd4013, %rd4012, -4294967296;
	setp.ne.s64 	%p1294, %rd4013, 0;
	@%p1294 bra 	$L__BB6_625;
	cvt.u32.u64 	%r2842, %rd811;
	cvt.u32.u64 	%r2843, %rd735;
	div.u32 	%r2844, %r2843, %r2842;
	mul.lo.s32 	%r2845, %r2844, %r2842;
	sub.s32 	%r2846, %r2843, %r2845;
	cvt.u64.u32 	%rd5063, %r2844;
	cvt.u64.u32 	%rd5064, %r2846;
	bra.uni 	$L__BB6_626;
$L__BB6_625:
	div.u64 	%rd5063, %rd735, %rd811;
	mul.lo.s64 	%rd4014, %rd5063, %rd811;
	sub.s64 	%rd5064, %rd735, %rd4014;
$L__BB6_626:
	cvt.u32.u64 	%r197, %rd5064;
	or.b64  	%rd4015, %rd5063, %rd818;
	and.b64  	%rd4016, %rd4015, -4294967296;
	setp.ne.s64 	%p1295, %rd4016, 0;
	@%p1295 bra 	$L__BB6_628;
	cvt.u32.u64 	%r2847, %rd818;
	cvt.u32.u64 	%r2848, %rd5063;
	div.u32 	%r2849, %r2848, %r2847;
	mul.lo.s32 	%r2850, %r2849, %r2847;
	sub.s32 	%r2851, %r2848, %r2850;
	cvt.u64.u32 	%rd5065, %r2849;
	cvt.u64.u32 	%rd5066, %r2851;
	bra.uni 	$L__BB6_629;
$L__BB6_628:
	div.u64 	%rd5065, %rd5063, %rd818;
	mul.lo.s64 	%rd4017, %rd5065, %rd818;
	sub.s64 	%rd5066, %rd5063, %rd4017;
$L__BB6_629:
	cvt.u32.u64 	%r198, %rd5066;
	or.b64  	%rd4018, %rd5065, %rd825;
	and.b64  	%rd4019, %rd4018, -4294967296;
	setp.ne.s64 	%p1296, %rd4019, 0;
	@%p1296 bra 	$L__BB6_631;
	cvt.u32.u64 	%r2852, %rd825;
	cvt.u32.u64 	%r2853, %rd5065;
	div.u32 	%r2854, %r2853, %r2852;
	mul.lo.s32 	%r2855, %r2854, %r2852;
	sub.s32 	%r2856, %r2853, %r2855;
	cvt.u64.u32 	%rd5067, %r2854;
	cvt.u64.u32 	%rd5068, %r2856;
	bra.uni 	$L__BB6_632;
$L__BB6_631:
	div.u64 	%rd5067, %rd5065, %rd825;
	mul.lo.s64 	%rd4020, %rd5067, %rd825;
	sub.s64 	%rd5068, %rd5065, %rd4020;
$L__BB6_632:
	cvt.u32.u64 	%r199, %rd5068;
	or.b64  	%rd4021, %rd5067, %rd832;
	and.b64  	%rd4022, %rd4021, -4294967296;
	setp.ne.s64 	%p1297, %rd4022, 0;
	@%p1297 bra 	$L__BB6_634;
	cvt.u32.u64 	%r2857, %rd832;
	cvt.u32.u64 	%r2858, %rd5067;
	div.u32 	%r2859, %r2858, %r2857;
	mul.lo.s32 	%r2860, %r2859, %r2857;
	sub.s32 	%r2861, %r2858, %r2860;
	cvt.u64.u32 	%rd5069, %r2859;
	cvt.u64.u32 	%rd5070, %r2861;
	bra.uni 	$L__BB6_635;
$L__BB6_634:
	div.u64 	%rd5069, %rd5067, %rd832;
	mul.lo.s64 	%rd4023, %rd5069, %rd832;
	sub.s64 	%rd5070, %rd5067, %rd4023;
$L__BB6_635:
	cvt.u32.u64 	%r200, %rd5070;
	or.b64  	%rd4024, %rd5069, %rd839;
	and.b64  	%rd4025, %rd4024, -4294967296;
	setp.ne.s64 	%p1298, %rd4025, 0;
	@%p1298 bra 	$L__BB6_637;
	cvt.u32.u64 	%r2862, %rd839;
	cvt.u32.u64 	%r2863, %rd5069;
	div.u32 	%r2864, %r2863, %r2862;
	mul.lo.s32 	%r2865, %r2864, %r2862;
	sub.s32 	%r2866, %r2863, %r2865;
	cvt.u64.u32 	%rd5071, %r2864;
	cvt.u64.u32 	%rd5072, %r2866;
	bra.uni 	$L__BB6_638;
$L__BB6_637:
	div.u64 	%rd5071, %rd5069, %rd839;
	mul.lo.s64 	%rd4026, %rd5071, %rd839;
	sub.s64 	%rd5072, %rd5069, %rd4026;
$L__BB6_638:
	cvt.u32.u64 	%r201, %rd5072;
	or.b64  	%rd4027, %rd5071, %rd846;
	and.b64  	%rd4028, %rd4027, -4294967296;
	setp.ne.s64 	%p1299, %rd4028, 0;
	@%p1299 bra 	$L__BB6_640;
	cvt.u32.u64 	%r2867, %rd846;
	cvt.u32.u64 	%r2868, %rd5071;
	div.u32 	%r2869, %r2868, %r2867;
	mul.lo.s32 	%r2870, %r2869, %r2867;
	sub.s32 	%r2871, %r2868, %r2870;
	cvt.u64.u32 	%rd5073, %r2869;
	cvt.u64.u32 	%rd5074, %r2871;
	bra.uni 	$L__BB6_641;
$L__BB6_640:
	div.u64 	%rd5073, %rd5071, %rd846;
	mul.lo.s64 	%rd4029, %rd5073, %rd846;
	sub.s64 	%rd5074, %rd5071, %rd4029;
$L__BB6_641:
	cvt.u32.u64 	%r202, %rd5074;
	or.b64  	%rd4030, %rd5073, %rd853;
	and.b64  	%rd4031, %rd4030, -4294967296;
	setp.ne.s64 	%p1300, %rd4031, 0;
	@%p1300 bra 	$L__BB6_643;
	cvt.u32.u64 	%r2872, %rd853;
	cvt.u32.u64 	%r2873, %rd5073;
	div.u32 	%r2874, %r2873, %r2872;
	mul.lo.s32 	%r2875, %r2874, %r2872;
	sub.s32 	%r2876, %r2873, %r2875;
	cvt.u64.u32 	%rd5075, %r2874;
	cvt.u64.u32 	%rd5076, %r2876;
	bra.uni 	$L__BB6_644;
$L__BB6_643:
	div.u64 	%rd5075, %rd5073, %rd853;
	mul.lo.s64 	%rd4032, %rd5075, %rd853;
	sub.s64 	%rd5076, %rd5073, %rd4032;
$L__BB6_644:
	cvt.u32.u64 	%r203, %rd5076;
	or.b64  	%rd4033, %rd5075, %rd860;
	and.b64  	%rd4034, %rd4033, -4294967296;
	setp.ne.s64 	%p1301, %rd4034, 0;
	@%p1301 bra 	$L__BB6_646;
	cvt.u32.u64 	%r2877, %rd860;
	cvt.u32.u64 	%r2878, %rd5075;
	div.u32 	%r2879, %r2878, %r2877;
	mul.lo.s32 	%r2880, %r2879, %r2877;
	sub.s32 	%r2881, %r2878, %r2880;
	cvt.u64.u32 	%rd5077, %r2879;
	cvt.u64.u32 	%rd5078, %r2881;
	bra.uni 	$L__BB6_647;
$L__BB6_646:
	div.u64 	%rd5077, %rd5075, %rd860;
	mul.lo.s64 	%rd4035, %rd5077, %rd860;
	sub.s64 	%rd5078, %rd5075, %rd4035;
$L__BB6_647:
	cvt.u32.u64 	%r204, %rd5078;
	or.b64  	%rd4036, %rd5077, %rd867;
	and.b64  	%rd4037, %rd4036, -4294967296;
	setp.ne.s64 	%p1302, %rd4037, 0;
	@%p1302 bra 	$L__BB6_649;
	cvt.u32.u64 	%r2882, %rd867;
	cvt.u32.u64 	%r2883, %rd5077;
	div.u32 	%r2884, %r2883, %r2882;
	mul.lo.s32 	%r2885, %r2884, %r2882;
	sub.s32 	%r2886, %r2883, %r2885;
	cvt.u64.u32 	%rd5079, %r2884;
	cvt.u64.u32 	%rd5080, %r2886;
	bra.uni 	$L__BB6_650;
$L__BB6_649:
	div.u64 	%rd5079, %rd5077, %rd867;
	mul.lo.s64 	%rd4038, %rd5079, %rd867;
	sub.s64 	%rd5080, %rd5077, %rd4038;
$L__BB6_650:
	cvt.u32.u64 	%r205, %rd5080;
	ld.const.s32 	%rd932, [c_grid+160];
	or.b64  	%rd4039, %rd5079, %rd932;
	and.b64  	%rd4040, %rd4039, -4294967296;
	setp.ne.s64 	%p1303, %rd4040, 0;
	@%p1303 bra 	$L__BB6_652;
	cvt.u32.u64 	%r2887, %rd932;
	cvt.u32.u64 	%r2888, %rd5079;
	rem.u32 	%r2889, %r2888, %r2887;
	cvt.u64.u32 	%rd5081, %r2889;
	bra.uni 	$L__BB6_653;
$L__BB6_652:
	rem.u64 	%rd5081, %rd5079, %rd932;
$L__BB6_653:
	cvt.u32.u64 	%r2891, %rd5081;
	cvt.rn.f64.s32 	%fd6921, %r2891;
	ld.const.f64 	%fd6922, [c_grid+80];
	ld.const.f64 	%fd6923, [c_grid];
	fma.rn.f64 	%fd131, %fd6922, %fd6921, %fd6923;
	cvt.rn.f64.s32 	%fd6924, %r205;
	ld.const.f64 	%fd6925, [c_grid+88];
	ld.const.f64 	%fd6926, [c_grid+8];
	fma.rn.f64 	%fd132, %fd6925, %fd6924, %fd6926;
	cvt.rn.f64.s32 	%fd6927, %r204;
	ld.const.f64 	%fd6928, [c_grid+96];
	ld.const.f64 	%fd6929, [c_grid+16];
	fma.rn.f64 	%fd133, %fd6928, %fd6927, %fd6929;
	cvt.rn.f64.s32 	%fd6930, %r203;
	ld.const.f64 	%fd6931, [c_grid+104];
	ld.const.f64 	%fd6932, [c_grid+24];
	fma.rn.f64 	%fd134, %fd6931, %fd6930, %fd6932;
	cvt.rn.f64.s32 	%fd6933, %r202;
	ld.const.f64 	%fd6934, [c_grid+112];
	ld.const.f64 	%fd6935, [c_grid+32];
	fma.rn.f64 	%fd135, %fd6934, %fd6933, %fd6935;
	cvt.rn.f64.s32 	%fd6936, %r201;
	ld.const.f64 	%fd6937, [c_grid+120];
	ld.const.f64 	%fd6938, [c_grid+40];
	fma.rn.f64 	%fd136, %fd6937, %fd6936, %fd6938;
	cvt.rn.f64.s32 	%fd6939, %r200;
	ld.const.f64 	%fd6940, [c_grid+128];
	ld.const.f64 	%fd6941, [c_grid+48];
	fma.rn.f64 	%fd137, %fd6940, %fd6939, %fd6941;
	cvt.rn.f64.s32 	%fd6942, %r199;
	ld.const.f64 	%fd6943, [c_grid+136];
	ld.const.f64 	%fd6944, [c_grid+56];
	fma.rn.f64 	%fd138, %fd6943, %fd6942, %fd6944;
	cvt.rn.f64.s32 	%fd6945, %r198;
	ld.const.f64 	%fd6946, [c_grid+144];
	ld.const.f64 	%fd6947, [c_grid+64];
	fma.rn.f64 	%fd139, %fd6946, %fd6945, %fd6947;
	cvt.rn.f64.s32 	%fd6948, %r197;
	ld.const.f64 	%fd6949, [c_grid+152];
	ld.const.f64 	%fd6950, [c_grid+72];
	fma.rn.f64 	%fd140, %fd6949, %fd6948, %fd6950;
	ld.const.f64 	%fd6951, [c_cons];
	fma.rn.f64 	%fd6952, %fd6951, %fd131, 0d0000000000000000;
	ld.const.f64 	%fd6953, [c_cons+8];
	fma.rn.f64 	%fd6954, %fd6953, %fd132, %fd6952;
	ld.const.f64 	%fd6955, [c_cons+16];
	fma.rn.f64 	%fd6956, %fd6955, %fd133, %fd6954;
	ld.const.f64 	%fd6957, [c_cons+24];
	fma.rn.f64 	%fd6958, %fd6957, %fd134, %fd6956;
	ld.const.f64 	%fd6959, [c_cons+32];
	fma.rn.f64 	%fd6960, %fd6959, %fd135, %fd6958;
	ld.const.f64 	%fd6961, [c_cons+40];
	fma.rn.f64 	%fd6962, %fd6961, %fd136, %fd6960;
	ld.const.f64 	%fd6963, [c_cons+48];
	fma.rn.f64 	%fd6964, %fd6963, %fd137, %fd6962;
	ld.const.f64 	%fd6965, [c_cons+56];
	fma.rn.f64 	%fd6966, %fd6965, %fd138, %fd6964;
	ld.const.f64 	%fd6967, [c_cons+64];
	fma.rn.f64 	%fd6968, %fd6967, %fd139, %fd6966;
	ld.const.f64 	%fd6969, [c_cons+72];
	fma.rn.f64 	%fd6970, %fd6969, %fd140, %fd6968;
	ld.const.f64 	%fd6971, [c_cons+800];
	sub.f64 	%fd6972, %fd6970, %fd6971;
	abs.f64 	%fd6973, %fd6972;
	ld.const.f64 	%fd6974, [c_cons+880];
	setp.gt.f64 	%p1305, %fd6973, %fd6974;
	mov.b32 	%r4424, 0;
	mov.pred 	%p2030, -1;
	@%p1305 bra 	$L__BB6_664;
	ld.const.f64 	%fd6975, [c_cons+80];
	fma.rn.f64 	%fd6976, %fd6975, %fd131, 0d0000000000000000;
	ld.const.f64 	%fd6977, [c_cons+88];
	fma.rn.f64 	%fd6978, %fd6977, %fd132, %fd6976;
	ld.const.f64 	%fd6979, [c_cons+96];
	fma.rn.f64 	%fd6980, %fd6979, %fd133, %fd6978;
	ld.const.f64 	%fd6981, [c_cons+104];
	fma.rn.f64 	%fd6982, %fd6981, %fd134, %fd6980;
	ld.const.f64 	%fd6983, [c_cons+112];
	fma.rn.f64 	%fd6984, %fd6983, %fd135, %fd6982;
	ld.const.f64 	%fd6985, [c_cons+120];
	fma.rn.f64 	%fd6986, %fd6985, %fd136, %fd6984;
	ld.const.f64 	%fd6987, [c_cons+128];
	fma.rn.f64 	%fd6988, %fd6987, %fd137, %fd6986;
	ld.const.f64 	%fd6989, [c_cons+136];
	fma.rn.f64 	%fd6990, %fd6989, %fd138, %fd6988;
	ld.const.f64 	%fd6991, [c_cons+144];
	fma.rn.f64 	%fd6992, %fd6991, %fd139, %fd6990;
	ld.const.f64 	%fd6993, [c_cons+152];
	fma.rn.f64 	%fd6994, %fd6993, %fd140, %fd6992;
	ld.const.f64 	%fd6995, [c_cons+808];
	sub.f64 	%fd6996, %fd6994, %fd6995;
	abs.f64 	%fd6997, %fd6996;
	ld.const.f64 	%fd6998, [c_cons+888];
	setp.gt.f64 	%p1307, %fd6997, %fd6998;
	@%p1307 bra 	$L__BB6_664;
	ld.const.f64 	%fd6999, [c_cons+160];
	fma.rn.f64 	%fd7000, %fd6999, %fd131, 0d0000000000000000;
	ld.const.f64 	%fd7001, [c_cons+168];
	fma.rn.f64 	%fd7002, %fd7001, %fd132, %fd7000;
	ld.const.f64 	%fd7003, [c_cons+176];
	fma.rn.f64 	%fd7004, %fd7003, %fd133, %fd7002;
	ld.const.f64 	%fd7005, [c_cons+184];
	fma.rn.f64 	%fd7006, %fd7005, %fd134, %fd7004;
	ld.const.f64 	%fd7007, [c_cons+192];
	fma.rn.f64 	%fd7008, %fd7007, %fd135, %fd7006;
	ld.const.f64 	%fd7009, [c_cons+200];
	fma.rn.f64 	%fd7010, %fd7009, %fd136, %fd7008;
	ld.const.f64 	%fd7011, [c_cons+208];
	fma.rn.f64 	%fd7012, %fd7011, %fd137, %fd7010;
	ld.const.f64 	%fd7013, [c_cons+216];
	fma.rn.f64 	%fd7014, %fd7013, %fd138, %fd7012;
	ld.const.f64 	%fd7015, [c_cons+224];
	fma.rn.f64 	%fd7016, %fd7015, %fd139, %fd7014;
	ld.const.f64 	%fd7017, [c_cons+232];
	fma.rn.f64 	%fd7018, %fd7017, %fd140, %fd7016;
	ld.const.f64 	%fd7019, [c_cons+816];
	sub.f64 	%fd7020, %fd7018, %fd7019;
	abs.f64 	%fd7021, %fd7020;
	ld.const.f64 	%fd7022, [c_cons+896];
	setp.gt.f64 	%p1309, %fd7021, %fd7022;
	@%p1309 bra 	$L__BB6_664;
	ld.const.f64 	%fd7023, [c_cons+240];
	fma.rn.f64 	%fd7024, %fd7023, %fd131, 0d0000000000000000;
	ld.const.f64 	%fd7025, [c_cons+248];
	fma.rn.f64 	%fd7026, %fd7025, %fd132, %fd7024;
	ld.const.f64 	%fd7027, [c_cons+256];
	fma.rn.f64 	%fd7028, %fd7027, %fd133, %fd7026;
	ld.const.f64 	%fd7029, [c_cons+264];
	fma.rn.f64 	%fd7030, %fd7029, %fd134, %fd7028;
	ld.const.f64 	%fd7031, [c_cons+272];
	fma.rn.f64 	%fd7032, %fd7031, %fd135, %fd7030;
	ld.const.f64 	%fd7033, [c_cons+280];
	fma.rn.f64 	%fd7034, %fd7033, %fd136, %fd7032;
	ld.const.f64 	%fd7035, [c_cons+288];
	fma.rn.f64 	%fd7036, %fd7035, %fd137, %fd7034;
	ld.const.f64 	%fd7037, [c_cons+296];
	fma.rn.f64 	%fd7038, %fd7037, %fd138, %fd7036;
	ld.const.f64 	%fd7039, [c_cons+304];
	fma.rn.f64 	%fd7040, %fd7039, %fd139, %fd7038;
	ld.const.f64 	%fd7041, [c_cons+312];
	fma.rn.f64 	%fd7042, %fd7041, %fd140, %fd7040;
	ld.const.f64 	%fd7043, [c_cons+824];
	sub.f64 	%fd7044, %fd7042, %fd7043;
	abs.f64 	%fd7045, %fd7044;
	ld.const.f64 	%fd7046, [c_cons+904];
	setp.gt.f64 	%p1311, %fd7045, %fd7046;
	@%p1311 bra 	$L__BB6_664;
	ld.const.f64 	%fd7047, [c_cons+320];
	fma.rn.f64 	%fd7048, %fd7047, %fd131, 0d0000000000000000;
	ld.const.f64 	%fd7049, [c_cons+328];
	fma.rn.f64 	%fd7050, %fd7049, %fd132, %fd7048;
	ld.const.f64 	%fd7051, [c_cons+336];
	fma.rn.f64 	%fd7052, %fd7051, %fd133, %fd7050;
	ld.const.f64 	%fd7053, [c_cons+344];
	fma.rn.f64 	%fd7054, %fd7053, %fd134, %fd7052;
	ld.const.f64 	%fd7055, [c_cons+352];
	fma.rn.f64 	%fd7056, %fd7055, %fd135, %fd7054;
	ld.const.f64 	%fd7057, [c_cons+360];
	fma.rn.f64 	%fd7058, %fd7057, %fd136, %fd7056;
	ld.const.f64 	%fd7059, [c_cons+368];
	fma.rn.f64 	%fd7060, %fd7059, %fd137, %fd7058;
	ld.const.f64 	%fd7061, [c_cons+376];
	fma.rn.f64 	%fd7062, %fd7061, %fd138, %fd7060;
	ld.const.f64 	%fd7063, [c_cons+384];
	fma.rn.f64 	%fd7064, %fd7063, %fd139, %fd7062;
	ld.const.f64 	%fd7065, [c_cons+392];
	fma.rn.f64 	%fd7066, %fd7065, %fd140, %fd7064;
	ld.const.f64 	%fd7067, [c_cons+832];
	sub.f64 	%fd7068, %fd7066, %fd7067;
	abs.f64 	%fd7069, %fd7068;
	ld.const.f64 	%fd7070, [c_cons+912];
	setp.gt.f64 	%p1313, %fd7069, %fd7070;
	@%p1313 bra 	$L__BB6_664;
	ld.const.f64 	%fd7071, [c_cons+400];
	fma.rn.f64 	%fd7072, %fd7071, %fd131, 0d0000000000000000;
	ld.const.f64 	%fd7073, [c_cons+408];
	fma.rn.f64 	%fd7074, %fd7073, %fd132, %fd7072;
	ld.const.f64 	%fd7075, [c_cons+416];
	fma.rn.f64 	%fd7076, %fd7075, %fd133, %fd7074;
	ld.const.f64 	%fd7077, [c_cons+424];
	fma.rn.f64 	%fd7078, %fd7077, %fd134, %fd7076;
	ld.const.f64 	%fd7079, [c_cons+432];
	fma.rn.f64 	%fd7080, %fd7079, %fd135, %fd7078;
	ld.const.f64 	%fd7081, [c_cons+440];
	fma.rn.f64 	%fd7082, %fd7081, %fd136, %fd7080;
	ld.const.f64 	%fd7083, [c_cons+448];
	fma.rn.f64 	%fd7084, %fd7083, %fd137, %fd7082;
	ld.const.f64 	%fd7085, [c_cons+456];
	fma.rn.f64 	%fd7086, %fd7085, %fd138, %fd7084;
	ld.const.f64 	%fd7087, [c_cons+464];
	fma.rn.f64 	%fd7088, %fd7087, %fd139, %fd7086;
	ld.const.f64 	%fd7089, [c_cons+472];
	fma.rn.f64 	%fd7090, %fd7089, %fd140, %fd7088;
	ld.const.f64 	%fd7091, [c_cons+840];
	sub.f64 	%fd7092, %fd7090, %fd7091;
	abs.f64 	%fd7093, %fd7092;
	ld.const.f64 	%fd7094, [c_cons+920];
	setp.gt.f64 	%p1315, %fd7093, %fd7094;
	@%p1315 bra 	$L__BB6_664;
	ld.const.f64 	%fd7095, [c_cons+480];
	fma.rn.f64 	%fd7096, %fd7095, %fd131, 0d0000000000000000;
	ld.const.f64 	%fd7097, [c_cons+488];
	fma.rn.f64 	%fd7098, %fd7097, %fd132, %fd7096;
	ld.const.f64 	%fd7099, [c_cons+496];
	fma.rn.f64 	%fd7100, %fd7099, %fd133, %fd7098;
	ld.const.f64 	%fd7101, [c_cons+504];
	fma.rn.f64 	%fd7102, %fd7101, %fd134, %fd7100;
	ld.const.f64 	%fd7103, [c_cons+512];
	fma.rn.f64 	%fd7104, %fd7103, %fd135, %fd7102;
	ld.const.f64 	%fd7105, [c_cons+520];
	fma.rn.f64 	%fd7106, %fd7105, %fd136, %fd7104;
	ld.const.f64 	%fd7107, [c_cons+528];
	fma.rn.f64 	%fd7108, %fd7107, %fd137, %fd7106;
	ld.const.f64 	%fd7109, [c_cons+536];
	fma.rn.f64 	%fd7110, %fd7109, %fd138, %fd7108;
	ld.const.f64 	%fd7111, [c_cons+544];
	fma.rn.f64 	%fd7112, %fd7111, %fd139, %fd7110;
	ld.const.f64 	%fd7113, [c_cons+552];
	fma.rn.f64 	%fd7114, %fd7113, %fd140, %fd7112;
	ld.const.f64 	%fd7115, [c_cons+848];
	sub.f64 	%fd7116, %fd7114, %fd7115;
	abs.f64 	%fd7117, %fd7116;
	ld.const.f64 	%fd7118, [c_cons+928];
	setp.gt.f64 	%p1317, %fd7117, %fd7118;
	@%p1317 bra 	$L__BB6_664;
	ld.const.f64 	%fd7119, [c_cons+560];
	fma.rn.f64 	%fd7120, %fd7119, %fd131, 0d0000000000000000;
	ld.const.f64 	%fd7121, [c_cons+568];
	fma.rn.f64 	%fd7122, %fd7121, %fd132, %fd7120;
	ld.const.f64 	%fd7123, [c_cons+576];
	fma.rn.f64 	%fd7124, %fd7123, %fd133, %fd7122;
	ld.const.f64 	%fd7125, [c_cons+584];
	fma.rn.f64 	%fd7126, %fd7125, %fd134, %fd7124;
	ld.const.f64 	%fd7127, [c_cons+592];
	fma.rn.f64 	%fd7128, %fd7127, %fd135, %fd7126;
	ld.const.f64 	%fd7129, [c_cons+600];
	fma.rn.f64 	%fd7130, %fd7129, %fd136, %fd7128;
	ld.const.f64 	%fd7131, [c_cons+608];
	fma.rn.f64 	%fd7132, %fd7131, %fd137, %fd7130;
	ld.const.f64 	%fd7133, [c_cons+616];
	fma.rn.f64 	%fd7134, %fd7133, %fd138, %fd7132;
	ld.const.f64 	%fd7135, [c_cons+624];
	fma.rn.f64 	%fd7136, %fd7135, %fd139, %fd7134;
	ld.const.f64 	%fd7137, [c_cons+632];
	fma.rn.f64 	%fd7138, %fd7137, %fd140, %fd7136;
	ld.const.f64 	%fd7139, [c_cons+856];
	sub.f64 	%fd7140, %fd7138, %fd7139;
	abs.f64 	%fd7141, %fd7140;
	ld.const.f64 	%fd7142, [c_cons+936];
	setp.gt.f64 	%p1319, %fd7141, %fd7142;
	@%p1319 bra 	$L__BB6_664;
	ld.const.f64 	%fd7143, [c_cons+640];
	fma.rn.f64 	%fd7144, %fd7143, %fd131, 0d0000000000000000;
	ld.const.f64 	%fd7145, [c_cons+648];
	fma.rn.f64 	%fd7146, %fd7145, %fd132, %fd7144;
	ld.const.f64 	%fd7147, [c_cons+656];
	fma.rn.f64 	%fd7148, %fd7147, %fd133, %fd7146;
	ld.const.f64 	%fd7149, [c_cons+664];
	fma.rn.f64 	%fd7150, %fd7149, %fd134, %fd7148;
	ld.const.f64 	%fd7151, [c_cons+672];
	fma.rn.f64 	%fd7152, %fd7151, %fd135, %fd7150;
	ld.const.f64 	%fd7153, [c_cons+680];
	fma.rn.f64 	%fd7154, %fd7153, %fd136, %fd7152;
	ld.const.f64 	%fd7155, [c_cons+688];
	fma.rn.f64 	%fd7156, %fd7155, %fd137, %fd7154;
	ld.const.f64 	%fd7157, [c_cons+696];
	fma.rn.f64 	%fd7158, %fd7157, %fd138, %fd7156;
	ld.const.f64 	%fd7159, [c_cons+704];
	fma.rn.f64 	%fd7160, %fd7159, %fd139, %fd7158;
	ld.const.f64 	%fd7161, [c_cons+712];
	fma.rn.f64 	%fd7162, %fd7161, %fd140, %fd7160;
	ld.const.f64 	%fd7163, [c_cons+864];
	sub.f64 	%fd7164, %fd7162, %fd7163;
	abs.f64 	%fd7165, %fd7164;
	ld.const.f64 	%fd7166, [c_cons+944];
	setp.gt.f64 	%p1321, %fd7165, %fd7166;
	@%p1321 bra 	$L__BB6_664;
	ld.const.f64 	%fd7167, [c_cons+720];
	fma.rn.f64 	%fd7168, %fd7167, %fd131, 0d0000000000000000;
	ld.const.f64 	%fd7169, [c_cons+728];
	fma.rn.f64 	%fd7170, %fd7169, %fd132, %fd7168;
	ld.const.f64 	%fd7171, [c_cons+736];
	fma.rn.f64 	%fd7172, %fd7171, %fd133, %fd7170;
	ld.const.f64 	%fd7173, [c_cons+744];
	fma.rn.f64 	%fd7174, %fd7173, %fd134, %fd7172;
	ld.const.f64 	%fd7175, [c_cons+752];
	fma.rn.f64 	%fd7176, %fd7175, %fd135, %fd7174;
	ld.const.f64 	%fd7177, [c_cons+760];
	fma.rn.f64 	%fd7178, %fd7177, %fd136, %fd7176;
	ld.const.f64 	%fd7179, [c_cons+768];
	fma.rn.f64 	%fd7180, %fd7179, %fd137, %fd7178;
	ld.const.f64 	%fd7181, [c_cons+776];
	fma.rn.f64 	%fd7182, %fd7181, %fd138, %fd7180;
	ld.const.f64 	%fd7183, [c_cons+784];
	fma.rn.f64 	%fd7184, %fd7183, %fd139, %fd7182;
	ld.const.f64 	%fd7185, [c_cons+792];
	fma.rn.f64 	%fd7186, %fd7185, %fd140, %fd7184;
	ld.const.f64 	%fd7187, [c_cons+872];
	sub.f64 	%fd7188, %fd7186, %fd7187;
	abs.f64 	%fd7189, %fd7188;
	ld.const.f64 	%fd7190, [c_cons+952];
	setp.gt.f64 	%p1323, %fd7189, %fd7190;
	@%p1323 bra 	$L__BB6_664;
	mov.b32 	%r4424, 1;
	mov.pred 	%p2030, 0;
$L__BB6_664:
	or.b64  	%rd4041, %rd736, %rd811;
	and.b64  	%rd4042, %rd4041, -4294967296;
	setp.ne.s64 	%p1325, %rd4042, 0;
	@%p1325 bra 	$L__BB6_666;
	cvt.u32.u64 	%r2902, %rd811;
	cvt.u32.u64 	%r2903, %rd736;
	div.u32 	%r2904, %r2903, %r2902;
	mul.lo.s32 	%r2905, %r2904, %r2902;
	sub.s32 	%r2906, %r2903, %r2905;
	cvt.u64.u32 	%rd5082, %r2904;
	cvt.u64.u32 	%rd5083, %r2906;
	bra.uni 	$L__BB6_667;
$L__BB6_666:
	div.u64 	%rd5082, %rd736, %rd811;
	mul.lo.s64 	%rd4043, %rd5082, %rd811;
	sub.s64 	%rd5083, %rd736, %rd4043;
$L__BB6_667:
	cvt.u32.u64 	%r207, %rd5083;
	or.b64  	%rd4044, %rd5082, %rd818;
	and.b64  	%rd4045, %rd4044, -4294967296;
	setp.ne.s64 	%p1326, %rd4045, 0;
	@%p1326 bra 	$L__BB6_669;
	cvt.u32.u64 	%r2907, %rd818;
	cvt.u32.u64 	%r2908, %rd5082;
	div.u32 	%r2909, %r2908, %r2907;
	mul.lo.s32 	%r2910, %r2909, %r2907;
	sub.s32 	%r2911, %r2908, %r2910;
	cvt.u64.u32 	%rd5084, %r2909;
	cvt.u64.u32 	%rd5085, %r2911;
	bra.uni 	$L__BB6_670;
$L__BB6_669:
	div.u64 	%rd5084, %rd5082, %rd818;
	mul.lo.s64 	%rd4046, %rd5084, %rd818;
	sub.s64 	%rd5085, %rd5082, %rd4046;
$L__BB6_670:
	cvt.u32.u64 	%r208, %rd5085;
	or.b64  	%rd4047, %rd5084, %rd825;
	and.b64  	%rd4048, %rd4047, -4294967296;
	setp.ne.s64 	%p1327, %rd4048, 0;
	@%p1327 bra 	$L__BB6_672;
	cvt.u32.u64 	%r2912, %rd825;
	cvt.u32.u64 	%r2913, %rd5084;
	div.u32 	%r2914, %r2913, %r2912;
	mul.lo.s32 	%r2915, %r2914, %r2912;
	sub.s32 	%r2916, %r2913, %r2915;
	cvt.u64.u32 	%rd5086, %r2914;
	cvt.u64.u32 	%rd5087, %r2916;
	bra.uni 	$L__BB6_673;
$L__BB6_672:
	div.u64 	%rd5086, %rd5084, %rd825;
	mul.lo.s64 	%rd4049, %rd5086, %rd825;
	sub.s64 	%rd5087, %rd5084, %rd4049;
$L__BB6_673:
	cvt.u32.u64 	%r209, %rd5087;
	or.b64  	%rd4050, %rd5086, %rd832;
	and.b64  	%rd4051, %rd4050, -4294967296;
	setp.ne.s64 	%p1328, %rd4051, 0;
	@%p1328 bra 	$L__BB6_675;
	cvt.u32.u64 	%r2917, %rd832;
	cvt.u32.u64 	%r2918, %rd5086;
	div.u32 	%r2919, %r2918, %r2917;
	mul.lo.s32 	%r2920, %r2919, %r2917;
	sub.s32 	%r2921, %r2918, %r2920;
	cvt.u64.u32 	%rd5088, %r2919;
	cvt.u64.u32 	%rd5089, %r2921;
	bra.uni 	$L__BB6_676;
$L__BB6_675:
	div.u64 	%rd5088, %rd5086, %rd832;
	mul.lo.s64 	%rd4052, %rd5088, %rd832;
	sub.s64 	%rd5089, %rd5086, %rd4052;
$L__BB6_676:
	cvt.u32.u64 	%r210, %rd5089;
	or.b64  	%rd4053, %rd5088, %rd839;
	and.b64  	%rd4054, %rd4053, -4294967296;
	setp.ne.s64 	%p1329, %rd4054, 0;
	@%p1329 bra 	$L__BB6_678;
	cvt.u32.u64 	%r2922, %rd839;
	cvt.u32.u64 	%r2923, %rd5088;
	div.u32 	%r2924, %r2923, %r2922;
	mul.lo.s32 	%r2925, %r2924, %r2922;
	sub.s32 	%r2926, %r2923, %r2925;
	cvt.u64.u32 	%rd5090, %r2924;
	cvt.u64.u32 	%rd5091, %r2926;
	bra.uni 	$L__BB6_679;
$L__BB6_678:
	div.u64 	%rd5090, %rd5088, %rd839;
	mul.lo.s64 	%rd4055, %rd5090, %rd839;
	sub.s64 	%rd5091, %rd5088, %rd4055;
$L__BB6_679:
	cvt.u32.u64 	%r211, %rd5091;
	or.b64  	%rd4056, %rd5090, %rd846;
	and.b64  	%rd4057, %rd4056, -4294967296;
	setp.ne.s64 	%p1330, %rd4057, 0;
	@%p1330 bra 	$L__BB6_681;
	cvt.u32.u64 	%r2927, %rd846;
	cvt.u32.u64 	%r2928, %rd5090;
	div.u32 	%r2929, %r2928, %r2927;
	mul.lo.s32 	%r2930, %r2929, %r2927;
	sub.s32 	%r2931, %r2928, %r2930;
	cvt.u64.u32 	%rd5092, %r2929;
	cvt.u64.u32 	%rd5093, %r2931;
	bra.uni 	$L__BB6_682;
$L__BB6_681:
	div.u64 	%rd5092, %rd5090, %rd846;
	mul.lo.s64 	%rd4058, %rd5092, %rd846;
	sub.s64 	%rd5093, %rd5090, %rd4058;
$L__BB6_682:
	cvt.u32.u64 	%r212, %rd5093;
	or.b64  	%rd4059, %rd5092, %rd853;
	and.b64  	%rd4060, %rd4059, -4294967296;
	setp.ne.s64 	%p1331, %rd4060, 0;
	@%p1331 bra 	$L__BB6_684;
	cvt.u32.u64 	%r2932, %rd853;
	cvt.u32.u64 	%r2933, %rd5092;
	div.u32 	%r2934, %r2933, %r2932;
	mul.lo.s32 	%r2935, %r2934, %r2932;
	sub.s32 	%r2936, %r2933, %r2935;
	cvt.u64.u32 	%rd5094, %r2934;
	cvt.u64.u32 	%rd5095, %r2936;
	bra.uni 	$L__BB6_685;
$L__BB6_684:
	div.u64 	%rd5094, %rd5092, %rd853;
	mul.lo.s64 	%rd4061, %rd5094, %rd853;
	sub.s64 	%rd5095, %rd5092, %rd4061;
$L__BB6_685:
	cvt.u32.u64 	%r213, %rd5095;
	or.b64  	%rd4062, %rd5094, %rd860;
	and.b64  	%rd4063, %rd4062, -4294967296;
	setp.ne.s64 	%p1332, %rd4063, 0;
	@%p1332 bra 	$L__BB6_687;
	cvt.u32.u64 	%r2937, %rd860;
	cvt.u32.u64 	%r2938, %rd5094;
	div.u32 	%r2939, %r2938, %r2937;
	mul.lo.s32 	%r2940, %r2939, %r2937;
	sub.s32 	%r2941, %r2938, %r2940;
	cvt.u64.u32 	%rd5096, %r2939;
	cvt.u64.u32 	%rd5097, %r2941;
	bra.uni 	$L__BB6_688;
$L__BB6_687:
	div.u64 	%rd5096, %rd5094, %rd860;
	mul.lo.s64 	%rd4064, %rd5096, %rd860;
	sub.s64 	%rd5097, %rd5094, %rd4064;
$L__BB6_688:
	cvt.u32.u64 	%r214, %rd5097;
	ld.const.s32 	%rd984, [c_grid+164];
	or.b64  	%rd4065, %rd5096, %rd984;
	and.b64  	%rd4066, %rd4065, -4294967296;
	setp.ne.s64 	%p1333, %rd4066, 0;
	@%p1333 bra 	$L__BB6_690;
	cvt.u32.u64 	%r2942, %rd984;
	cvt.u32.u64 	%r2943, %rd5096;
	div.u32 	%r2944, %r2943, %r2942;
	mul.lo.s32 	%r2945, %r2944, %r2942;
	sub.s32 	%r2946, %r2943, %r2945;
	cvt.u64.u32 	%rd5098, %r2944;
	cvt.u64.u32 	%rd5099, %r2946;
	bra.uni 	$L__BB6_691;
$L__BB6_690:
	div.u64 	%rd5098, %rd5096, %rd984;
	mul.lo.s64 	%rd4067, %rd5098, %rd984;
	sub.s64 	%rd5099, %rd5096, %rd4067;
$L__BB6_691:
	cvt.u32.u64 	%r215, %rd5099;
	ld.const.s32 	%rd991, [c_grid+160];
	or.b64  	%rd4068, %rd5098, %rd991;
	and.b64  	%rd4069, %rd4068, -4294967296;
	setp.ne.s64 	%p1334, %rd4069, 0;
	@%p1334 bra 	$L__BB6_693;
	cvt.u32.u64 	%r2947, %rd991;
	cvt.u32.u64 	%r2948, %rd5098;
	rem.u32 	%r2949, %r2948, %r2947;
	cvt.u64.u32 	%rd5100, %r2949;
	bra.uni 	$L__BB6_694;
$L__BB6_693:
	rem.u64 	%rd5100, %rd5098, %rd991;
$L__BB6_694:
	cvt.u32.u64 	%r2951, %rd5100;
	cvt.rn.f64.s32 	%fd7191, %r2951;
	ld.const.f64 	%fd7192, [c_grid+80];
	ld.const.f64 	%fd7193, [c_grid];
	fma.rn.f64 	%fd141, %fd7192, %fd7191, %fd7193;
	cvt.rn.f64.s32 	%fd7194, %r215;
	ld.const.f64 	%fd7195, [c_grid+88];
	ld.const.f64 	%fd7196, [c_grid+8];
	fma.rn.f64 	%fd142, %fd7195, %fd7194, %fd7196;
	cvt.rn.f64.s32 	%fd7197, %r214;
	ld.const.f64 	%fd7198, [c_grid+96];
	ld.const.f64 	%fd7199, [c_grid+16];
	fma.rn.f64 	%fd143, %fd7198, %fd7197, %fd7199;
	cvt.rn.f64.s32 	%fd7200, %r213;
	ld.const.f64 	%fd7201, [c_grid+104];
	ld.const.f64 	%fd7202, [c_grid+24];
	fma.rn.f64 	%fd144, %fd7201, %fd7200, %fd7202;
	cvt.rn.f64.s32 	%fd7203, %r212;
	ld.const.f64 	%fd7204, [c_grid+112];
	ld.const.f64 	%fd7205, [c_grid+32];
	fma.rn.f64 	%fd145, %fd7204, %fd7203, %fd7205;
	cvt.rn.f64.s32 	%fd7206, %r211;
	ld.const.f64 	%fd7207, [c_grid+120];
	ld.const.f64 	%fd7208, [c_grid+40];
	fma.rn.f64 	%fd146, %fd7207, %fd7206, %fd7208;
	cvt.rn.f64.s32 	%fd7209, %r210;
	ld.const.f64 	%fd7210, [c_grid+128];
	ld.const.f64 	%fd7211, [c_grid+48];
	fma.rn.f64 	%fd147, %fd7210, %fd7209, %fd7211;
	cvt.rn.f64.s32 	%fd7212, %r209;
	ld.const.f64 	%fd7213, [c_grid+136];
	ld.const.f64 	%fd7214, [c_grid+56];
	fma.rn.f64 	%fd148, %fd7213, %fd7212, %fd7214;
	cvt.rn.f64.s32 	%fd7215, %r208;
	ld.const.f64 	%fd7216, [c_grid+144];
	ld.const.f64 	%fd7217, [c_grid+64];
	fma.rn.f64 	%fd149, %fd7216, %fd7215, %fd7217;
	cvt.rn.f64.s32 	%fd7218, %r207;
	ld.const.f64 	%fd7219, [c_grid+152];
	ld.const.f64 	%fd7220, [c_grid+72];
	fma.rn.f64 	%fd150, %fd7219, %fd7218, %fd7220;
	ld.const.f64 	%fd7221, [c_cons];
	fma.rn.f64 	%fd7222, %fd7221, %fd141, 0d0000000000000000;
	ld.const.f64 	%fd7223, [c_cons+8];
	fma.rn.f64 	%fd7224, %fd7223, %fd142, %fd7222;
	ld.const.f64 	%fd7225, [c_cons+16];
	fma.rn.f64 	%fd7226, %fd7225, %fd143, %fd7224;
	ld.const.f64 	%fd7227, [c_cons+24];
	fma.rn.f64 	%fd7228, %fd7227, %fd144, %fd7226;
	ld.const.f64 	%fd7229, [c_cons+32];
	fma.rn.f64 	%fd7230, %fd7229, %fd145, %fd7228;
	ld.const.f64 	%fd7231, [c_cons+40];
	fma.rn.f64 	%fd7232, %fd7231, %fd146, %fd7230;
	ld.const.f64 	%fd7233, [c_cons+48];
	fma.rn.f64 	%fd7234, %fd7233, %fd147, %fd7232;
	ld.const.f64 	%fd7235, [c_cons+56];
	fma.rn.f64 	%fd7236, %fd7235, %fd148, %fd7234;
	ld.const.f64 	%fd7237, [c_cons+64];
	fma.rn.f64 	%fd7238, %fd7237, %fd149, %fd7236;
	ld.const.f64 	%fd7239, [c_cons+72];
	fma.rn.f64 	%fd7240, %fd7239, %fd150, %fd7238;
	ld.const.f64 	%fd7241, [c_cons+800];
	sub.f64 	%fd7242, %fd7240, %fd7241;
	abs.f64 	%fd7243, %fd7242;
	ld.const.f64 	%fd7244, [c_cons+880];
	setp.gt.f64 	%p1336, %fd7243, %fd7244;
	mov.b32 	%r4425, 0;
	mov.pred 	%p2031, -1;
	@%p1336 bra 	$L__BB6_705;
	ld.const.f64 	%fd7245, [c_cons+80];
	fma.rn.f64 	%fd7246, %fd7245, %fd141, 0d0000000000000000;
	ld.const.f64 	%fd7247, [c_cons+88];
	fma.rn.f64 	%fd7248, %fd7247, %fd142, %fd7246;
	ld.const.f64 	%fd7249, [c_cons+96];
	fma.rn.f64 	%fd7250, %fd7249, %fd143, %fd7248;
	ld.const.f64 	%fd7251, [c_cons+104];
	fma.rn.f64 	%fd7252, %fd7251, %fd144, %fd7250;
	ld.const.f64 	%fd7253, [c_cons+112];
	fma.rn.f64 	%fd7254, %fd7253, %fd145, %fd7252;
	ld.const.f64 	%fd7255, [c_cons+120];
	fma.rn.f64 	%fd7256, %fd7255, %fd146, %fd7254;
	ld.const.f64 	%fd7257, [c_cons+128];
	fma.rn.f64 	%fd7258, %fd7257, %fd147, %fd7256;
	ld.const.f64 	%fd7259, [c_cons+136];
	fma.rn.f64 	%fd7260, %fd7259, %fd148, %fd7258;
	ld.const.f64 	%fd7261, [c_cons+144];
	fma.rn.f64 	%fd7262, %fd7261, %fd149, %fd7260;
	ld.const.f64 	%fd7263, [c_cons+152];
	fma.rn.f64 	%fd7264, %fd7263, %fd150, %fd7262;
	ld.const.f64 	%fd7265, [c_cons+808];
	sub.f64 	%fd7266, %fd7264, %fd7265;
	abs.f64 	%fd7267, %fd7266;
	ld.const.f64 	%fd7268, [c_cons+888];
	setp.gt.f64 	%p1338, %fd7267, %fd7268;
	@%p1338 bra 	$L__BB6_705;
	ld.const.f64 	%fd7269, [c_cons+160];
	fma.rn.f64 	%fd7270, %fd7269, %fd141, 0d0000000000000000;
	ld.const.f64 	%fd7271, [c_cons+168];
	fma.rn.f64 	%fd7272, %fd7271, %fd142, %fd7270;
	ld.const.f64 	%fd7273, [c_cons+176];
	fma.rn.f64 	%fd7274, %fd7273, %fd143, %fd7272;
	ld.const.f64 	%fd7275, [c_cons+184];
	fma.rn.f64 	%fd7276, %fd7275, %fd144, %fd7274;
	ld.const.f64 	%fd7277, [c_cons+192];
	fma.rn.f64 	%fd7278, %fd7277, %fd145, %fd7276;
	ld.const.f64 	%fd7279, [c_cons+200];
	fma.rn.f64 	%fd7280, %fd7279, %fd146, %fd7278;
	ld.const.f64 	%fd7281, [c_cons+208];
	fma.rn.f64 	%fd7282, %fd7281, %fd147, %fd7280;
	ld.const.f64 	%fd7283, [c_cons+216];
	fma.rn.f64 	%fd7284, %fd7283, %fd148, %fd7282;
	ld.const.f64 	%fd7285, [c_cons+224];
	fma.rn.f64 	%fd7286, %fd7285, %fd149, %fd7284;
	ld.const.f64 	%fd7287, [c_cons+232];
	fma.rn.f64 	%fd7288, %fd7287, %fd150, %fd7286;
	ld.const.f64 	%fd7289, [c_cons+816];
	sub.f64 	%fd7290, %fd7288, %fd7289;
	abs.f64 	%fd7291, %fd7290;
	ld.const.f64 	%fd7292, [c_cons+896];
	setp.gt.f64 	%p1340, %fd7291, %fd7292;
	@%p1340 bra 	$L__BB6_705;
	ld.const.f64 	%fd7293, [c_cons+240];
	fma.rn.f64 	%fd7294, %fd7293, %fd141, 0d0000000000000000;
	ld.const.f64 	%fd7295, [c_cons+248];
	fma.rn.f64 	%fd7296, %fd7295, %fd142, %fd7294;
	ld.const.f64 	%fd7297, [c_cons+256];
	fma.rn.f64 	%fd7298, %fd7297, %fd143, %fd7296;
	ld.const.f64 	%fd7299, [c_cons+264];
	fma.rn.f64 	%fd7300, %fd7299, %fd144, %fd7298;
	ld.const.f64 	%fd7301, [c_cons+272];
	fma.rn.f64 	%fd7302, %fd7301, %fd145, %fd7300;
	ld.const.f64 	%fd7303, [c_cons+280];
	fma.rn.f64 	%fd7304, %fd7303, %fd146, %fd7302;
	ld.const.f64 	%fd7305, [c_cons+288];
	fma.rn.f64 	%fd7306, %fd7305, %fd147, %fd7304;
	ld.const.f64 	%fd7307, [c_cons+296];
	fma.rn.f64 	%fd7308, %fd7307, %fd148, %fd7306;
	ld.const.f64 	%fd7309, [c_cons+304];
	fma.rn.f64 	%fd7310, %fd7309, %fd149, %fd7308;
	ld.const.f64 	%fd7311, [c_cons+312];
	fma.rn.f64 	%fd7312, %fd7311, %fd150, %fd7310;
	ld.const.f64 	%fd7313, [c_cons+824];
	sub.f64 	%fd7314, %fd7312, %fd7313;
	abs.f64 	%fd7315, %fd7314;
	ld.const.f64 	%fd7316, [c_cons+904];
	setp.gt.f64 	%p1342, %fd7315, %fd7316;
	@%p1342 bra 	$L__BB6_705;
	ld.const.f64 	%fd7317, [c_cons+320];
	fma.rn.f64 	%fd7318, %fd7317, %fd141, 0d0000000000000000;
	ld.const.f64 	%fd7319, [c_cons+328];
	fma.rn.f64 	%fd7320, %fd7319, %fd142, %fd7318;
	ld.const.f64 	%fd7321, [c_cons+336];
	fma.rn.f64 	%fd7322, %fd7321, %fd143, %fd7320;
	ld.const.f64 	%fd7323, [c_cons+344];
	fma.rn.f64 	%fd7324, %fd7323, %fd144, %fd7322;
	ld.const.f64 	%fd7325, [c_cons+352];
	fma.rn.f64 	%fd7326, %fd7325, %fd145, %fd7324;
	ld.const.f64 	%fd7327, [c_cons+360];
	fma.rn.f64 	%fd7328, %fd7327, %fd146, %fd7326;
	ld.const.f64 	%fd7329, [c_cons+368];
	fma.rn.f64 	%fd7330, %fd7329, %fd147, %fd7328;
	ld.const.f64 	%fd7331, [c_cons+376];
	fma.rn.f64 	%fd7332, %fd7331, %fd148, %fd7330;
	ld.const.f64 	%fd7333, [c_cons+384];
	fma.rn.f64 	%fd7334, %fd7333, %fd149, %fd7332;
	ld.const.f64 	%fd7335, [c_cons+392];
	fma.rn.f64 	%fd7336, %fd7335, %fd150, %fd7334;
	ld.const.f64 	%fd7337, [c_cons+832];
	sub.f64 	%fd7338, %fd7336, %fd7337;
	abs.f64 	%fd7339, %fd7338;
	ld.const.f64 	%fd7340, [c_cons+912];
	setp.gt.f64 	%p1344, %fd7339, %fd7340;
	@%p1344 bra 	$L__BB6_705;
	ld.const.f64 	%fd7341, [c_cons+400];
	fma.rn.f64 	%fd7342, %fd7341, %fd141, 0d0000000000000000;
	ld.const.f64 	%fd7343, [c_cons+408];
	fma.rn.f64 	%fd7344, %fd7343, %fd142, %fd7342;
	ld.const.f64 	%fd7345, [c_cons+416];
	fma.rn.f64 	%fd7346, %fd7345, %fd143, %fd7344;
	ld.const.f64 	%fd7347, [c_cons+424];
	fma.rn.f64 	%fd7348, %fd7347, %fd144, %fd7346;
	ld.const.f64 	%fd7349, [c_cons+432];
	fma.rn.f64 	%fd7350, %fd7349, %fd145, %fd7348;
	ld.const.f64 	%fd7351, [c_cons+440];
	fma.rn.f64 	%fd7352, %fd7351, %fd146, %fd7350;
	ld.const.f64 	%fd7353, [c_cons+448];
	fma.rn.f64 	%fd7354, %fd7353, %fd147, %fd7352;
	ld.const.f64 	%fd7355, [c_cons+456];
	fma.rn.f64 	%fd7356, %fd7355, %fd148, %fd7354;
	ld.const.f64 	%fd7357, [c_cons+464];
	fma.rn.f64 	%fd7358, %fd7357, %fd149, %fd7356;
	ld.const.f64 	%fd7359, [c_cons+472];
	fma.rn.f64 	%fd7360, %fd7359, %fd150, %fd7358;
	ld.const.f64 	%fd7361, [c_cons+840];
	sub.f64 	%fd7362, %fd7360, %fd7361;
	abs.f64 	%fd7363, %fd7362;
	ld.const.f64 	%fd7364, [c_cons+920];
	setp.gt.f64 	%p1346, %fd7363, %fd7364;
	@%p1346 bra 	$L__BB6_705;
	ld.const.f64 	%fd7365, [c_cons+480];
	fma.rn.f64 	%fd7366, %fd7365, %fd141, 0d0000000000000000;
	ld.const.f64 	%fd7367, [c_cons+488];
	fma.rn.f64 	%fd7368, %fd7367, %fd142, %fd7366;
	ld.const.f64 	%fd7369, [c_cons+496];
	fma.rn.f64 	%fd7370, %fd7369, %fd143, %fd7368;
	ld.const.f64 	%fd7371, [c_cons+504];
	fma.rn.f64 	%fd7372, %fd7371, %fd144, %fd7370;
	ld.const.f64 	%fd7373, [c_cons+512];
	fma.rn.f64 	%fd7374, %fd7373, %fd145, %fd7372;
	ld.const.f64 	%fd7375, [c_cons+520];
	fma.rn.f64 	%fd7376, %fd7375, %fd146, %fd7374;
	ld.const.f64 	%fd7377, [c_cons+528];
	fma.rn.f64 	%fd7378, %fd7377, %fd147, %fd7376;
	ld.const.f64 	%fd7379, [c_cons+536];
	fma.rn.f64 	%fd7380, %fd7379, %fd148, %fd7378;
	ld.const.f64 	%fd7381, [c_cons+544];
	fma.rn.f64 	%fd7382, %fd7381, %fd149, %fd7380;
	ld.const.f64 	%fd7383, [c_cons+552];
	fma.rn.f64 	%fd7384, %fd7383, %fd150, %fd7382;
	ld.const.f64 	%fd7385, [c_cons+848];
	sub.f64 	%fd7386, %fd7384, %fd7385;
	abs.f64 	%fd7387, %fd7386;
	ld.const.f64 	%fd7388, [c_cons+928];
	setp.gt.f64 	%p1348, %fd7387, %fd7388;
	@%p1348 bra 	$L__BB6_705;
	ld.const.f64 	%fd7389, [c_cons+560];
	fma.rn.f64 	%fd7390, %fd7389, %fd141, 0d0000000000000000;
	ld.const.f64 	%fd7391, [c_cons+568];
	fma.rn.f64 	%fd7392, %fd7391, %fd142, %fd7390;
	ld.const.f64 	%fd7393, [c_cons+576];
	fma.rn.f64 	%fd7394, %fd7393, %fd143, %fd7392;
	ld.const.f64 	%fd7395, [c_cons+584];
	fma.rn.f64 	%fd7396, %fd7395, %fd144, %fd7394;
	ld.const.f64 	%fd7397, [c_cons+592];
	fma.rn.f64 	%fd7398, %fd7397, %fd145, %fd7396;
	ld.const.f64 	%fd7399, [c_cons+600];
	fma.rn.f64 	%fd7400, %fd7399, %fd146, %fd7398;
	ld.const.f64 	%fd7401, [c_cons+608];
	fma.rn.f64 	%fd7402, %fd7401, %fd147, %fd7400;
	ld.const.f64 	%fd7403, [c_cons+616];
	fma.rn.f64 	%fd7404, %fd7403, %fd148, %fd7402;
	ld.const.f64 	%fd7405, [c_cons+624];
	fma.rn.f64 	%fd7406, %fd7405, %fd149, %fd7404;
	ld.const.f64 	%fd7407, [c_cons+632];
	fma.rn.f64 	%fd7408, %fd7407, %fd150, %fd7406;
	ld.const.f64 	%fd7409, [c_cons+856];
	sub.f64 	%fd7410, %fd7408, %fd7409;
	abs.f64 	%fd7411, %fd7410;
	ld.const.f64 	%fd7412, [c_cons+936];
	setp.gt.f64 	%p1350, %fd7411, %fd7412;
	@%p1350 bra 	$L__BB6_705;
	ld.const.f64 	%fd7413, [c_cons+640];
	fma.rn.f64 	%fd7414, %fd7413, %fd141, 0d0000000000000000;
	ld.const.f64 	%fd7415, [c_cons+648];
	fma.rn.f64 	%fd7416, %fd7415, %fd142, %fd7414;
	ld.const.f64 	%fd7417, [c_cons+656];
	fma.rn.f64 	%fd7418, %fd7417, %fd143, %fd7416;
	ld.const.f64 	%fd7419, [c_cons+664];
	fma.rn.f64 	%fd7420, %fd7419, %fd144, %fd7418;
	ld.const.f64 	%fd7421, [c_cons+672];
	fma.rn.f64 	%fd7422, %fd7421, %fd145, %fd7420;
	ld.const.f64 	%fd7423, [c_cons+680];
	fma.rn.f64 	%fd7424, %fd7423, %fd146, %fd7422;
	ld.const.f64 	%fd7425, [c_cons+688];
	fma.rn.f64 	%fd7426, %fd7425, %fd147, %fd7424;
	ld.const.f64 	%fd7427, [c_cons+696];
	fma.rn.f64 	%fd7428, %fd7427, %fd148, %fd7426;
	ld.const.f64 	%fd7429, [c_cons+704];
	fma.rn.f64 	%fd7430, %fd7429, %fd149, %fd7428;
	ld.const.f64 	%fd7431, [c_cons+712];
	fma.rn.f64 	%fd7432, %fd7431, %fd150, %fd7430;
	ld.const.f64 	%fd7433, [c_cons+864];
	sub.f64 	%fd7434, %fd7432, %fd7433;
	abs.f64 	%fd7435, %fd7434;
	ld.const.f64 	%fd7436, [c_cons+944];
	setp.gt.f64 	%p1352, %fd7435, %fd7436;
	@%p1352 bra 	$L__BB6_705;
	ld.const.f64 	%fd7437, [c_cons+720];
	fma.rn.f64 	%fd7438, %fd7437, %fd141, 0d0000000000000000;
	ld.const.f64 	%fd7439, [c_cons+728];
	fma.rn.f64 	%fd7440, %fd7439, %fd142, %fd7438;
	ld.const.f64 	%fd7441, [c_cons+736];
	fma.rn.f64 	%fd7442, %fd7441, %fd143, %fd7440;
	ld.const.f64 	%fd7443, [c_cons+744];
	fma.rn.f64 	%fd7444, %fd7443, %fd144, %fd7442;
	ld.const.f64 	%fd7445, [c_cons+752];
	fma.rn.f64 	%fd7446, %fd7445, %fd145, %fd7444;
	ld.const.f64 	%fd7447, [c_cons+760];
	fma.rn.f64 	%fd7448, %fd7447, %fd146, %fd7446;
	ld.const.f64 	%fd7449, [c_cons+768];
	fma.rn.f64 	%fd7450, %fd7449, %fd147, %fd7448;
	ld.const.f64 	%fd7451, [c_cons+776];
	fma.rn.f64 	%fd7452, %fd7451, %fd148, %fd7450;
	ld.const.f64 	%fd7453, [c_cons+784];
	fma.rn.f64 	%fd7454, %fd7453, %fd149, %fd7452;
	ld.const.f64 	%fd7455, [c_cons+792];
	fma.rn.f64 	%fd7456, %fd7455, %fd150, %fd7454;
	ld.const.f64 	%fd7457, [c_cons+872];
	sub.f64 	%fd7458, %fd7456, %fd7457;
	abs.f64 	%fd7459, %fd7458;
	ld.const.f64 	%fd7460, [c_cons+952];
	setp.gt.f64 	%p1354, %fd7459, %fd7460;
	@%p1354 bra 	$L__BB6_705;
	mov.b32 	%r4425, 1;
	mov.pred 	%p2031, 0;
$L__BB6_705:
	or.b64  	%rd4070, %rd737, %rd811;
	and.b64  	%rd4071, %rd4070, -4294967296;
	setp.ne.s64 	%p1356, %rd4071, 0;
	@%p1356 bra 	$L__BB6_707;
	cvt.u32.u64 	%r2962, %rd811;
	cvt.u32.u64 	%r2963, %rd737;
	div.u32 	%r2964, %r2963, %r2962;
	mul.lo.s32 	%r2965, %r2964, %r2962;
	sub.s32 	%r2966, %r2963, %r2965;
	cvt.u64.u32 	%rd5101, %r2964;
	cvt.u64.u32 	%rd5102, %r2966;
	bra.uni 	$L__BB6_708;
$L__BB6_707:
	div.u64 	%rd5101, %rd737, %rd811;
	mul.lo.s64 	%rd4072, %rd5101, %rd811;
	sub.s64 	%rd5102, %rd737, %rd4072;
$L__BB6_708:
	cvt.u32.u64 	%r217, %rd5102;
	or.b64  	%rd4073, %rd5101, %rd818;
	and.b64  	%rd4074, %rd4073, -4294967296;
	setp.ne.s64 	%p1357, %rd4074, 0;
	@%p1357 bra 	$L__BB6_710;
	cvt.u32.u64 	%r2967, %rd818;
	cvt.u32.u64 	%r2968, %rd5101;
	div.u32 	%r2969, %r2968, %r2967;
	mul.lo.s32 	%r2970, %r2969, %r2967;
	sub.s32 	%r2971, %r2968, %r2970;
	cvt.u64.u32 	%rd5103, %r2969;
	cvt.u64.u32 	%rd5104, %r2971;
	bra.uni 	$L__BB6_711;
$L__BB6_710:
	div.u64 	%rd5103, %rd5101, %rd818;
	mul.lo.s64 	%rd4075, %rd5103, %rd818;
	sub.s64 	%rd5104, %rd5101, %rd4075;
$L__BB6_711:
	cvt.u32.u64 	%r218, %rd5104;
	or.b64  	%rd4076, %rd5103, %rd825;
	and.b64  	%rd4077, %rd4076, -4294967296;
	setp.ne.s64 	%p1358, %rd4077, 0;
	@%p1358 bra 	$L__BB6_713;
	cvt.u32.u64 	%r2972, %rd825;
	cvt.u32.u64 	%r2973, %rd5103;
	div.u32 	%r2974, %r2973, %r2972;
	mul.lo.s32 	%r2975, %r2974, %r2972;
	sub.s32 	%r2976, %r2973, %r2975;
	cvt.u64.u32 	%rd5105, %r2974;
	cvt.u64.u32 	%rd5106, %r2976;
	bra.uni 	$L__BB6_714;
$L__BB6_713:
	div.u64 	%rd5105, %rd5103, %rd825;
	mul.lo.s64 	%rd4078, %rd5105, %rd825;
	sub.s64 	%rd5106, %rd5103, %rd4078;
$L__BB6_714:
	cvt.u32.u64 	%r219, %rd5106;
	or.b64  	%rd4079, %rd5105, %rd832;
	and.b64  	%rd4080, %rd4079, -4294967296;
	setp.ne.s64 	%p1359, %rd4080, 0;
	@%p1359 bra 	$L__BB6_716;
	cvt.u32.u64 	%r2977, %rd832;
	cvt.u32.u64 	%r2978, %rd5105;
	div.u32 	%r2979, %r2978, %r2977;
	mul.lo.s32 	%r2980, %r2979, %r2977;
	sub.s32 	%r2981, %r2978, %r2980;
	cvt.u64.u32 	%rd5107, %r2979;
	cvt.u64.u32 	%rd5108, %r2981;
	bra.uni 	$L__BB6_717;
$L__BB6_716:
	div.u64 	%rd5107, %rd5105, %rd832;
	mul.lo.s64 	%rd4081, %rd5107, %rd832;
	sub.s64 	%rd5108, %rd5105, %rd4081;
$L__BB6_717:
	cvt.u32.u64 	%r220, %rd5108;
	or.b64  	%rd4082, %rd5107, %rd839;
	and.b64  	%rd4083, %rd4082, -4294967296;
	setp.ne.s64 	%p1360, %rd4083, 0;
	@%p1360 bra 	$L__BB6_719;
	cvt.u32.u64 	%r2982, %rd839;
	cvt.u32.u64 	%r2983, %rd5107;
	div.u32 	%r2984, %r2983, %r2982;
	mul.lo.s32 	%r2985, %r2984, %r2982;
	sub.s32 	%r2986, %r2983, %r2985;
	cvt.u64.u32 	%rd5109, %r2984;
	cvt.u64.u32 	%rd5110, %r2986;
	bra.uni 	$L__BB6_720;
$L__BB6_719:
	div.u64 	%rd5109, %rd5107, %rd839;
	mul.lo.s64 	%rd4084, %rd5109, %rd839;
	sub.s64 	%rd5110, %rd5107, %rd4084;
$L__BB6_720:
	cvt.u32.u64 	%r221, %rd5110;
	or.b64  	%rd4085, %rd5109, %rd846;
	and.b64  	%rd4086, %rd4085, -4294967296;
	setp.ne.s64 	%p1361, %rd4086, 0;
	@%p1361 bra 	$L__BB6_722;
	cvt.u32.u64 	%r2987, %rd846;
	cvt.u32.u64 	%r2988, %rd5109;
	div.u32 	%r2989, %r2988, %r2987;
	mul.lo.s32 	%r2990, %r2989, %r2987;
	sub.s32 	%r2991, %r2988, %r2990;
	cvt.u64.u32 	%rd5111, %r2989;
	cvt.u64.u32 	%rd5112, %r2991;
	bra.uni 	$L__BB6_723;
$L__BB6_722:
	div.u64 	%rd5111, %rd5109, %rd846;
	mul.lo.s64 	%rd4087, %rd5111, %rd846;
	sub.s64 	%rd5112, %rd5109, %rd4087;
$L__BB6_723:
	cvt.u32.u64 	%r222, %rd5112;
	or.b64  	%rd4088, %rd5111, %rd853;
	and.b64  	%rd4089, %rd4088, -4294967296;
	setp.ne.s64 	%p1362, %rd4089, 0;
	@%p1362 bra 	$L__BB6_725;
	cvt.u32.u64 	%r2992, %rd853;
	cvt.u32.u64 	%r2993, %rd5111;
	div.u32 	%r2994, %r2993, %r2992;
	mul.lo.s32 	%r2995, %r2994, %r2992;
	sub.s32 	%r2996, %r2993, %r2995;
	cvt.u64.u32 	%rd5113, %r2994;
	cvt.u64.u32 	%rd5114, %r2996;
	bra.uni 	$L__BB6_726;
$L__BB6_725:
	div.u64 	%rd5113, %rd5111, %rd853;
	mul.lo.s64 	%rd4090, %rd5113, %rd853;
	sub.s64 	%rd5114, %rd5111, %rd4090;
$L__BB6_726:
	cvt.u32.u64 	%r223, %rd5114;
	or.b64  	%rd4091, %rd5113, %rd860;
	and.b64  	%rd4092, %rd4091, -4294967296;
	setp.ne.s64 	%p1363, %rd4092, 0;
	@%p1363 bra 	$L__BB6_728;
	cvt.u32.u64 	%r2997, %rd860;
	cvt.u32.u64 	%r2998, %rd5113;
	div.u32 	%r2999, %r2998, %r2997;
	mul.lo.s32 	%r3000, %r2999, %r2997;
	sub.s32 	%r3001, %r2998, %r3000;
	cvt.u64.u32 	%rd5115, %r2999;
	cvt.u64.u32 	%rd5116, %r3001;
	bra.uni 	$L__BB6_729;
$L__BB6_728:
	div.u64 	%rd5115, %rd5113, %rd860;
	mul.lo.s64 	%rd4093, %rd5115, %rd860;
	sub.s64 	%rd5116, %rd5113, %rd4093;
$L__BB6_729:
	cvt.u32.u64 	%r224, %rd5116;
	ld.const.s32 	%rd1043, [c_grid+164];
	or.b64  	%rd4094, %rd5115, %rd1043;
	and.b64  	%rd4095, %rd4094, -4294967296;
	setp.ne.s64 	%p1364, %rd4095, 0;
	@%p1364 bra 	$L__BB6_731;
	cvt.u32.u64 	%r3002, %rd1043;
	cvt.u32.u64 	%r3003, %rd5115;
	div.u32 	%r3004, %r3003, %r3002;
	mul.lo.s32 	%r3005, %r3004, %r3002;
	sub.s32 	%r3006, %r3003, %r3005;
	cvt.u64.u32 	%rd5117, %r3004;
	cvt.u64.u32 	%rd5118, %r3006;
	bra.uni 	$L__BB6_732;
$L__BB6_731:
	div.u64 	%rd5117, %rd5115, %rd1043;
	mul.lo.s64 	%rd4096, %rd5117, %rd1043;
	sub.s64 	%rd5118, %rd5115, %rd4096;
$L__BB6_732:
	cvt.u32.u64 	%r225, %rd5118;
	ld.const.s32 	%rd1050, [c_grid+160];
	or.b64  	%rd4097, %rd5117, %rd1050;
	and.b64  	%rd4098, %rd4097, -4294967296;
	setp.ne.s64 	%p1365, %rd4098, 0;
	@%p1365 bra 	$L__BB6_734;
	cvt.u32.u64 	%r3007, %rd1050;
	cvt.u32.u64 	%r3008, %rd5117;
	rem.u32 	%r3009, %r3008, %r3007;
	cvt.u64.u32 	%rd5119, %r3009;
	bra.uni 	$L__BB6_735;
$L__BB6_734:
	rem.u64 	%rd5119, %rd5117, %rd1050;
$L__BB6_735:
	cvt.u32.u64 	%r3011, %rd5119;
	cvt.rn.f64.s32 	%fd7461, %r3011;
	ld.const.f64 	%fd7462, [c_grid+80];
	ld.const.f64 	%fd7463, [c_grid];
	fma.rn.f64 	%fd151, %fd7462, %fd7461, %fd7463;
	cvt.rn.f64.s32 	%fd7464, %r225;
	ld.const.f64 	%fd7465, [c_grid+88];
	ld.const.f64 	%fd7466, [c_grid+8];
	fma.rn.f64 	%fd152, %fd7465, %fd7464, %fd7466;
	cvt.rn.f64.s32 	%fd7467, %r224;
	ld.const.f64 	%fd7468, [c_grid+96];
	ld.const.f64 	%fd7469, [c_grid+16];
	fma.rn.f64 	%fd153, %fd7468, %fd7467, %fd7469;
	cvt.rn.f64.s32 	%fd7470, %r223;
	ld.const.f64 	%fd7471, [c_grid+104];
	ld.const.f64 	%fd7472, [c_grid+24];
	fma.rn.f64 	%fd154, %fd7471, %fd7470, %fd7472;
	cvt.rn.f64.s32 	%fd7473, %r222;
	ld.const.f64 	%fd7474, [c_grid+112];
	ld.const.f64 	%fd7475, [c_grid+32];
	fma.rn.f64 	%fd155, %fd7474, %fd7473, %fd7475;
	cvt.rn.f64.s32 	%fd7476, %r221;
	ld.const.f64 	%fd7477, [c_grid+120];
	ld.const.f64 	%fd7478, [c_grid+40];
	fma.rn.f64 	%fd156, %fd7477, %fd7476, %fd7478;
	cvt.rn.f64.s32 	%fd7479, %r220;
	ld.const.f64 	%fd7480, [c_grid+128];
	ld.const.f64 	%fd7481, [c_grid+48];
	fma.rn.f64 	%fd157, %fd7480, %fd7479, %fd7481;
	cvt.rn.f64.s32 	%fd7482, %r219;
	ld.const.f64 	%fd7483, [c_grid+136];
	ld.const.f64 	%fd7484, [c_grid+56];
	fma.rn.f64 	%fd158, %fd7483, %fd7482, %fd7484;
	cvt.rn.f64.s32 	%fd7485, %r218;
	ld.const.f64 	%fd7486, [c_grid+144];
	ld.const.f64 	%fd7487, [c_grid+64];
	fma.rn.f64 	%fd159, %fd7486, %fd7485, %fd7487;
	cvt.rn.f64.s32 	%fd7488, %r217;
	ld.const.f64 	%fd7489, [c_grid+152];
	ld.const.f64 	%fd7490, [c_grid+72];
	fma.rn.f64 	%fd160, %fd7489, %fd7488, %fd7490;
	ld.const.f64 	%fd7491, [c_cons];
	fma.rn.f64 	%fd7492, %fd7491, %fd151, 0d0000000000000000;
	ld.const.f64 	%fd7493, [c_cons+8];
	fma.rn.f64 	%fd7494, %fd7493, %fd152, %fd7492;
	ld.const.f64 	%fd7495, [c_cons+16];
	fma.rn.f64 	%fd7496, %fd7495, %fd153, %fd7494;
	ld.const.f64 	%fd7497, [c_cons+24];
	fma.rn.f64 	%fd7498, %fd7497, %fd154, %fd7496;
	ld.const.f64 	%fd7499, [c_cons+32];
	fma.rn.f64 	%fd7500, %fd7499, %fd155, %fd7498;
	ld.const.f64 	%fd7501, [c_cons+40];
	fma.rn.f64 	%fd7502, %fd7501, %fd156, %fd7500;
	ld.const.f64 	%fd7503, [c_cons+48];
	fma.rn.f64 	%fd7504, %fd7503, %fd157, %fd7502;
	ld.const.f64 	%fd7505, [c_cons+56];
	fma.rn.f64 	%fd7506, %fd7505, %fd158, %fd7504;
	ld.const.f64 	%fd7507, [c_cons+64];
	fma.rn.f64 	%fd7508, %fd7507, %fd159, %fd7506;
	ld.const.f64 	%fd7509, [c_cons+72];
	fma.rn.f64 	%fd7510, %fd7509, %fd160, %fd7508;
	ld.const.f64 	%fd7511, [c_cons+800];
	sub.f64 	%fd7512, %fd7510, %fd7511;
	abs.f64 	%fd7513, %fd7512;
	ld.const.f64 	%fd7514, [c_cons+880];
	setp.gt.f64 	%p1367, %fd7513, %fd7514;
	mov.b32 	%r4426, 0;
	mov.pred 	%p2032, -1;
	@%p1367 bra 	$L__BB6_746;
	ld.const.f64 	%fd7515, [c_cons+80];
	fma.rn.f64 	%fd7516, %fd7515, %fd151, 0d0000000000000000;
	ld.const.f64 	%fd7517, [c_cons+88];
	fma.rn.f64 	%fd7518, %fd7517, %fd152, %fd7516;
	ld.const.f64 	%fd7519, [c_cons+96];
	fma.rn.f64 	%fd7520, %fd7519, %fd153, %fd7518;
	ld.const.f64 	%fd7521, [c_cons+104];
	fma.rn.f64 	%fd7522, %fd7521, %fd154, %fd7520;
	ld.const.f64 	%fd7523, [c_cons+112];
	fma.rn.f64 	%fd7524, %fd7523, %fd155, %fd7522;
	ld.const.f64 	%fd7525, [c_cons+120];
	fma.rn.f64 	%fd7526, %fd7525, %fd156, %fd7524;
	ld.const.f64 	%fd7527, [c_cons+128];
	fma.rn.f64 	%fd7528, %fd7527, %fd157, %fd7526;
	ld.const.f64 	%fd7529, [c_cons+136];
	fma.rn.f64 	%fd7530, %fd7529, %fd158, %fd7528;
	ld.const.f64 	%fd7531, [c_cons+144];
	fma.rn.f64 	%fd7532, %fd7531, %fd159, %fd7530;
	ld.const.f64 	%fd7533, [c_cons+152];
	fma.rn.f64 	%fd7534, %fd7533, %fd160, %fd7532;
	ld.const.f64 	%fd7535, [c_cons+808];
	sub.f64 	%fd7536, %fd7534, %fd7535;
	abs.f64 	%fd7537, %fd7536;
	ld.const.f64 	%fd7538, [c_cons+888];
	setp.gt.f64 	%p1369, %fd7537, %fd7538;
	@%p1369 bra 	$L__BB6_746;
	ld.const.f64 	%fd7539, [c_cons+160];
	fma.rn.f64 	%fd7540, %fd7539, %fd151, 0d0000000000000000;
	ld.const.f64 	%fd7541, [c_cons+168];
	fma.rn.f64 	%fd7542, %fd7541, %fd152, %fd7540;
	ld.const.f64 	%fd7543, [c_cons+176];
	fma.rn.f64 	%fd7544, %fd7543, %fd153, %fd7542;
	ld.const.f64 	%fd7545, [c_cons+184];
	fma.rn.f64 	%fd7546, %fd7545, %fd154, %fd7544;
	ld.const.f64 	%fd7547, [c_cons+192];
	fma.rn.f64 	%fd7548, %fd7547, %fd155, %fd7546;
	ld.const.f64 	%fd7549, [c_cons+200];
	fma.rn.f64 	%fd7550, %fd7549, %fd156, %fd7548;
	ld.const.f64 	%fd7551, [c_cons+208];
	fma.rn.f64 	%fd7552, %fd7551, %fd157, %fd7550;
	ld.const.f64 	%fd7553, [c_cons+216];
	fma.rn.f64 	%fd7554, %fd7553, %fd158, %fd7552;
	ld.const.f64 	%fd7555, [c_cons+224];
	fma.rn.f64 	%fd7556, %fd7555, %fd159, %fd7554;
	ld.const.f64 	%fd7557, [c_cons+232];
	fma.rn.f64 	%fd7558, %fd7557, %fd160, %fd7556;
	ld.const.f64 	%fd7559, [c_cons+816];
	sub.f64 	%fd7560, %fd7558, %fd7559;
	abs.f64 	%fd7561, %fd7560;
	ld.const.f64 	%fd7562, [c_cons+896];
	setp.gt.f64 	%p1371, %fd7561, %fd7562;
	@%p1371 bra 	$L__BB6_746;
	ld.const.f64 	%fd7563, [c_cons+240];
	fma.rn.f64 	%fd7564, %fd7563, %fd151, 0d0000000000000000;
	ld.const.f64 	%fd7565, [c_cons+248];
	fma.rn.f64 	%fd7566, %fd7565, %fd152, %fd7564;
	ld.const.f64 	%fd7567, [c_cons+256];
	fma.rn.f64 	%fd7568, %fd7567, %fd153, %fd7566;
	ld.const.f64 	%fd7569, [c_cons+264];
	fma.rn.f64 	%fd7570, %fd7569, %fd154, %fd7568;
	ld.const.f64 	%fd7571, [c_cons+272];
	fma.rn.f64 	%fd7572, %fd7571, %fd155, %fd7570;
	ld.const.f64 	%fd7573, [c_cons+280];
	fma.rn.f64 	%fd7574, %fd7573, %fd156, %fd7572;
	ld.const.f64 	%fd7575, [c_cons+288];
	fma.rn.f64 	%fd7576, %fd7575, %fd157, %fd7574;
	ld.const.f64 	%fd7577, [c_cons+296];
	fma.rn.f64 	%fd7578, %fd7577, %fd158, %fd7576;
	ld.const.f64 	%fd7579, [c_cons+304];
	fma.rn.f64 	%fd7580, %fd7579, %fd159, %fd7578;
	ld.const.f64 	%fd7581, [c_cons+312];
	fma.rn.f64 	%fd7582, %fd7581, %fd160, %fd7580;
	ld.const.f64 	%fd7583, [c_cons+824];
	sub.f64 	%fd7584, %fd7582, %fd7583;
	abs.f64 	%fd7585, %fd7584;
	ld.const.f64 	%fd7586, [c_cons+904];
	setp.gt.f64 	%p1373, %fd7585, %fd7586;
	@%p1373 bra 	$L__BB6_746;
	ld.const.f64 	%fd7587, [c_cons+320];
	fma.rn.f64 	%fd7588, %fd7587, %fd151, 0d0000000000000000;
	ld.const.f64 	%fd7589, [c_cons+328];
	fma.rn.f64 	%fd7590, %fd7589, %fd152, %fd7588;
	ld.const.f64 	%fd7591, [c_cons+336];
	fma.rn.f64 	%fd7592, %fd7591, %fd153, %fd7590;
	ld.const.f64 	%fd7593, [c_cons+344];
	fma.rn.f64 	%fd7594, %fd7593, %fd154, %fd7592;
	ld.const.f64 	%fd7595, [c_cons+352];
	fma.rn.f64 	%fd7596, %fd7595, %fd155, %fd7594;
	ld.const.f64 	%fd7597, [c_cons+360];
	fma.rn.f64 	%fd7598, %fd7597, %fd156, %fd7596;
	ld.const.f64 	%fd7599, [c_cons+368];
	fma.rn.f64 	%fd7600, %fd7599, %fd157, %fd7598;
	ld.const.f64 	%fd7601, [c_cons+376];
	fma.rn.f64 	%fd7602, %fd7601, %fd158, %fd7600;
	ld.const.f64 	%fd7603, [c_cons+384];
	fma.rn.f64 	%fd7604, %fd7603, %fd159, %fd7602;
	ld.const.f64 	%fd7605, [c_cons+392];
	fma.rn.f64 	%fd7606, %fd7605, %fd160, %fd7604;
	ld.const.f64 	%fd7607, [c_cons+832];
	sub.f64 	%fd7608, %fd7606, %fd7607;
	abs.f64 	%fd7609, %fd7608;
	ld.const.f64 	%fd7610, [c_cons+912];
	setp.gt.f64 	%p1375, %fd7609, %fd7610;
	@%p1375 bra 	$L__BB6_746;
	ld.const.f64 	%fd7611, [c_cons+400];
	fma.rn.f64 	%fd7612, %fd7611, %fd151, 0d0000000000000000;
	ld.const.f64 	%fd7613, [c_cons+408];
	fma.rn.f64 	%fd7614, %fd7613, %fd152, %fd7612;
	ld.const.f64 	%fd7615, [c_cons+416];
	fma.rn.f64 	%fd7616, %fd7615, %fd153, %fd7614;
	ld.const.f64 	%fd7617, [c_cons+424];
	fma.rn.f64 	%fd7618, %fd7617, %fd154, %fd7616;
	ld.const.f64 	%fd7619, [c_cons+432];
	fma.rn.f64 	%fd7620, %fd7619, %fd155, %fd7618;
	ld.const.f64 	%fd7621, [c_cons+440];
	fma.rn.f64 	%fd7622, %fd7621, %fd156, %fd7620;
	ld.const.f64 	%fd7623, [c_cons+448];
	fma.rn.f64 	%fd7624, %fd7623, %fd157, %fd7622;
	ld.const.f64 	%fd7625, [c_cons+456];
	fma.rn.f64 	%fd7626, %fd7625, %fd158, %fd7624;
	ld.const.f64 	%fd7627, [c_cons+464];
	fma.rn.f64 	%fd7628, %fd7627, %fd159, %fd7626;
	ld.const.f64 	%fd7629, [c_cons+472];
	fma.rn.f64 	%fd7630, %fd7629, %fd160, %fd7628;
	ld.const.f64 	%fd7631, [c_cons+840];
	sub.f64 	%fd7632, %fd7630, %fd7631;
	abs.f64 	%fd7633, %fd7632;
	ld.const.f64 	%fd7634, [c_cons+920];
	setp.gt.f64 	%p1377, %fd7633, %fd7634;
	@%p1377 bra 	$L__BB6_746;
	ld.const.f64 	%fd7635, [c_cons+480];
	fma.rn.f64 	%fd7636, %fd7635, %fd151, 0d0000000000000000;
	ld.const.f64 	%fd7637, [c_cons+488];
	fma.rn.f64 	%fd7638, %fd7637, %fd152, %fd7636;
	ld.const.f64 	%fd7639, [c_cons+496];
	fma.rn.f64 	%fd7640, %fd7639, %fd153, %fd7638;
	ld.const.f64 	%fd7641, [c_cons+504];
	fma.rn.f64 	%fd7642, %fd7641, %fd154, %fd7640;
	ld.const.f64 	%fd7643, [c_cons+512];
	fma.rn.f64 	%fd7644, %fd7643, %fd155, %fd7642;
	ld.const.f64 	%fd7645, [c_cons+520];
	fma.rn.f64 	%fd7646, %fd7645, %fd156, %fd7644;
	ld.const.f64 	%fd7647, [c_cons+528];
	fma.rn.f64 	%fd7648, %fd7647, %fd157, %fd7646;
	ld.const.f64 	%fd7649, [c_cons+536];
	fma.rn.f64 	%fd7650, %fd7649, %fd158, %fd7648;
	ld.const.f64 	%fd7651, [c_cons+544];
	fma.rn.f64 	%fd7652, %fd7651, %fd159, %fd7650;
	ld.const.f64 	%fd7653, [c_cons+552];
	fma.rn.f64 	%fd7654, %fd7653, %fd160, %fd7652;
	ld.const.f64 	%fd7655, [c_cons+848];
	sub.f64 	%fd7656, %fd7654, %fd7655;
	abs.f64 	%fd7657, %fd7656;
	ld.const.f64 	%fd7658, [c_cons+928];
	setp.gt.f64 	%p1379, %fd7657, %fd7658;
	@%p1379 bra 	$L__BB6_746;
	ld.const.f64 	%fd7659, [c_cons+560];
	fma.rn.f64 	%fd7660, %fd7659, %fd151, 0d0000000000000000;
	ld.const.f64 	%fd7661, [c_cons+568];
	fma.rn.f64 	%fd7662, %fd7661, %fd152, %fd7660;
	ld.const.f64 	%fd7663, [c_cons+576];
	fma.rn.f64 	%fd7664, %fd7663, %fd153, %fd7662;
	ld.const.f64 	%fd7665, [c_cons+584];
	fma.rn.f64 	%fd7666, %fd7665, %fd154, %fd7664;
	ld.const.f64 	%fd7667, [c_cons+592];
	fma.rn.f64 	%fd7668, %fd7667, %fd155, %fd7666;
	ld.const.f64 	%fd7669, [c_cons+600];
	fma.rn.f64 	%fd7670, %fd7669, %fd156, %fd7668;
	ld.const.f64 	%fd7671, [c_cons+608];
	fma.rn.f64 	%fd7672, %fd7671, %fd157, %fd7670;
	ld.const.f64 	%fd7673, [c_cons+616];
	fma.rn.f64 	%fd7674, %fd7673, %fd158, %fd7672;
	ld.const.f64 	%fd7675, [c_cons+624];
	fma.rn.f64 	%fd7676, %fd7675, %fd159, %fd7674;
	ld.const.f64 	%fd7677, [c_cons+632];
	fma.rn.f64 	%fd7678, %fd7677, %fd160, %fd7676;
	ld.const.f64 	%fd7679, [c_cons+856];
	sub.f64 	%fd7680, %fd7678, %fd7679;
	abs.f64 	%fd7681, %fd7680;
	ld.const.f64 	%fd7682, [c_cons+936];
	setp.gt.f64 	%p1381, %fd7681, %fd7682;
	@%p1381 bra 	$L__BB6_746;
	ld.const.f64 	%fd7683, [c_cons+640];
	fma.rn.f64 	%fd7684, %fd7683, %fd151, 0d0000000000000000;
	ld.const.f64 	%fd7685, [c_cons+648];
	fma.rn.f64 	%fd7686, %fd7685, %fd152, %fd7684;
	ld.const.f64 	%fd7687, [c_cons+656];
	fma.rn.f64 	%fd7688, %fd7687, %fd153, %fd7686;
	ld.const.f64 	%fd7689, [c_cons+664];
	fma.rn.f64 	%fd7690, %fd7689, %fd154, %fd7688;
	ld.const.f64 	%fd7691, [c_cons+672];
	fma.rn.f64 	%fd7692, %fd7691, %fd155, %fd7690;
	ld.const.f64 	%fd7693, [c_cons+680];
	fma.rn.f64 	%fd7694, %fd7693, %fd156, %fd7692;
	ld.const.f64 	%fd7695, [c_cons+688];
	fma.rn.f64 	%fd7696, %fd7695, %fd157, %fd7694;
	ld.const.f64 	%fd7697, [c_cons+696];
	fma.rn.f64 	%fd7698, %fd7697, %fd158, %fd7696;
	ld.const.f64 	%fd7699, [c_cons+704];
	fma.rn.f64 	%fd7700, %fd7699, %fd159, %fd7698;
	ld.const.f64 	%fd7701, [c_cons+712];
	fma.rn.f64 	%fd7702, %fd7701, %fd160, %fd7700;
	ld.const.f64 	%fd7703, [c_cons+864];
	sub.f64 	%fd7704, %fd7702, %fd7703;
	abs.f64 	%fd7705, %fd7704;
	ld.const.f64 	%fd7706, [c_cons+944];
	setp.gt.f64 	%p1383, %fd7705, %fd7706;
	@%p1383 bra 	$L__BB6_746;
	ld.const.f64 	%fd7707, [c_cons+720];
	fma.rn.f64 	%fd7708, %fd7707, %fd151, 0d0000000000000000;
	ld.const.f64 	%fd7709, [c_cons+728];
	fma.rn.f64 	%fd7710, %fd7709, %fd152, %fd7708;
	ld.const.f64 	%fd7711, [c_cons+736];
	fma.rn.f64 	%fd7712, %fd7711, %fd153, %fd7710;
	ld.const.f64 	%fd7713, [c_cons+744];
	fma.rn.f64 	%fd7714, %fd7713, %fd154, %fd7712;
	ld.const.f64 	%fd7715, [c_cons+752];
	fma.rn.f64 	%fd7716, %fd7715, %fd155, %fd7714;
	ld.const.f64 	%fd7717, [c_cons+760];
	fma.rn.f64 	%fd7718, %fd7717, %fd156, %fd7716;
	ld.const.f64 	%fd7719, [c_cons+768];
	fma.rn.f64 	%fd7720, %fd7719, %fd157, %fd7718;
	ld.const.f64 	%fd7721, [c_cons+776];
	fma.rn.f64 	%fd7722, %fd7721, %fd158, %fd7720;
	ld.const.f64 	%fd7723, [c_cons+784];
	fma.rn.f64 	%fd7724, %fd7723, %fd159, %fd7722;
	ld.const.f64 	%fd7725, [c_cons+792];
	fma.rn.f64 	%fd7726, %fd7725, %fd160, %fd7724;
	ld.const.f64 	%fd7727, [c_cons+872];
	sub.f64 	%fd7728, %fd7726, %fd7727;
	abs.f64 	%fd7729, %fd7728;
	ld.const.f64 	%fd7730, [c_cons+952];
	setp.gt.f64 	%p1385, %fd7729, %fd7730;
	@%p1385 bra 	$L__BB6_746;
	mov.b32 	%r4426, 1;
	mov.pred 	%p2032, 0;
$L__BB6_746:
	or.b64  	%rd4099, %rd738, %rd811;
	and.b64  	%rd4100, %rd4099, -4294967296;
	setp.ne.s64 	%p1387, %rd4100, 0;
	@%p1387 bra 	$L__BB6_748;
	cvt.u32.u64 	%r3022, %rd811;
	cvt.u32.u64 	%r3023, %rd738;
	div.u32 	%r3024, %r3023, %r3022;
	mul.lo.s32 	%r3025, %r3024, %r3022;
	sub.s32 	%r3026, %r3023, %r3025;
	cvt.u64.u32 	%rd5120, %r3024;
	cvt.u64.u32 	%rd5121, %r3026;
	bra.uni 	$L__BB6_749;
$L__BB6_748:
	div.u64 	%rd5120, %rd738, %rd811;
	mul.lo.s64 	%rd4101, %rd5120, %rd811;
	sub.s64 	%rd5121, %rd738, %rd4101;
$L__BB6_749:
	cvt.u32.u64 	%r227, %rd5121;
	or.b64  	%rd4102, %rd5120, %rd818;
	and.b64  	%rd4103, %rd4102, -4294967296;
	setp.ne.s64 	%p1388, %rd4103, 0;
	@%p1388 bra 	$L__BB6_751;
	cvt.u32.u64 	%r3027, %rd818;
	cvt.u32.u64 	%r3028, %rd5120;
	div.u32 	%r3029, %r3028, %r3027;
	mul.lo.s32 	%r3030, %r3029, %r3027;
	sub.s32 	%r3031, %r3028, %r3030;
	cvt.u64.u32 	%rd5122, %r3029;
	cvt.u64.u32 	%rd5123, %r3031;
	bra.uni 	$L__BB6_752;
$L__BB6_751:
	div.u64 	%rd5122, %rd5120, %rd818;
	mul.lo.s64 	%rd4104, %rd5122, %rd818;
	sub.s64 	%rd5123, %rd5120, %rd4104;
$L__BB6_752:
	cvt.u32.u64 	%r228, %rd5123;
	or.b64  	%rd4105, %rd5122, %rd825;
	and.b64  	%rd4106, %rd4105, -4294967296;
	setp.ne.s64 	%p1389, %rd4106, 0;
	@%p1389 bra 	$L__BB6_754;
	cvt.u32.u64 	%r3032, %rd825;
	cvt.u32.u64 	%r3033, %rd5122;
	div.u32 	%r3034, %r3033, %r3032;
	mul.lo.s32 	%r3035, %r3034, %r3032;
	sub.s32 	%r3036, %r3033, %r3035;
	cvt.u64.u32 	%rd5124, %r3034;
	cvt.u64.u32 	%rd5125, %r3036;
	bra.uni 	$L__BB6_755;
$L__BB6_754:
	div.u64 	%rd5124, %rd5122, %rd825;
	mul.lo.s64 	%rd4107, %rd5124, %rd825;
	sub.s64 	%rd5125, %rd5122, %rd4107;
$L__BB6_755:
	cvt.u32.u64 	%r229, %rd5125;
	or.b64  	%rd4108, %rd5124, %rd832;
	and.b64  	%rd4109, %rd4108, -4294967296;
	setp.ne.s64 	%p1390, %rd4109, 0;
	@%p1390 bra 	$L__BB6_757;
	cvt.u32.u64 	%r3037, %rd832;
	cvt.u32.u64 	%r3038, %rd5124;
	div.u32 	%r3039, %r3038, %r3037;
	mul.lo.s32 	%r3040, %r3039, %r3037;
	sub.s32 	%r3041, %r3038, %r3040;
	cvt.u64.u32 	%rd5126, %r3039;
	cvt.u64.u32 	%rd5127, %r3041;
	bra.uni 	$L__BB6_758;
$L__BB6_757:
	div.u64 	%rd5126, %rd5124, %rd832;
	mul.lo.s64 	%rd4110, %rd5126, %rd832;
	sub.s64 	%rd5127, %rd5124, %rd4110;
$L__BB6_758:
	cvt.u32.u64 	%r230, %rd5127;
	or.b64  	%rd4111, %rd5126, %rd839;
	and.b64  	%rd4112, %rd4111, -4294967296;
	setp.ne.s64 	%p1391, %rd4112, 0;
	@%p1391 bra 	$L__BB6_760;
	cvt.u32.u64 	%r3042, %rd839;
	cvt.u32.u64 	%r3043, %rd5126;
	div.u32 	%r3044, %r3043, %r3042;
	mul.lo.s32 	%r3045, %r3044, %r3042;
	sub.s32 	%r3046, %r3043, %r3045;
	cvt.u64.u32 	%rd5128, %r3044;
	cvt.u64.u32 	%rd5129, %r3046;
	bra.uni 	$L__BB6_761;
$L__BB6_760:
	div.u64 	%rd5128, %rd5126, %rd839;
	mul.lo.s64 	%rd4113, %rd5128, %rd839;
	sub.s64 	%rd5129, %rd5126, %rd4113;
$L__BB6_761:
	cvt.u32.u64 	%r231, %rd5129;
	or.b64  	%rd4114, %rd5128, %rd846;
	and.b64  	%rd4115, %rd4114, -4294967296;
	setp.ne.s64 	%p1392, %rd4115, 0;
	@%p1392 bra 	$L__BB6_763;
	cvt.u32.u64 	%r3047, %rd846;
	cvt.u32.u64 	%r3048, %rd5128;
	div.u32 	%r3049, %r3048, %r3047;
	mul.lo.s32 	%r3050, %r3049, %r3047;
	sub.s32 	%r3051, %r3048, %r3050;
	cvt.u64.u32 	%rd5130, %r3049;
	cvt.u64.u32 	%rd5131, %r3051;
	bra.uni 	$L__BB6_764;
$L__BB6_763:
	div.u64 	%rd5130, %rd5128, %rd846;
	mul.lo.s64 	%rd4116, %rd5130, %rd846;
	sub.s64 	%rd5131, %rd5128, %rd4116;
$L__BB6_764:
	cvt.u32.u64 	%r232, %rd5131;
	or.b64  	%rd4117, %rd5130, %rd853;
	and.b64  	%rd4118, %rd4117, -4294967296;
	setp.ne.s64 	%p1393, %rd4118, 0;
	@%p1393 bra 	$L__BB6_766;
	cvt.u32.u64 	%r3052, %rd853;
	cvt.u32.u64 	%r3053, %rd5130;
	div.u32 	%r3054, %r3053, %r3052;
	mul.lo.s32 	%r3055, %r3054, %r3052;
	sub.s32 	%r3056, %r3053, %r3055;
	cvt.u64.u32 	%rd5132, %r3054;
	cvt.u64.u32 	%rd5133, %r3056;
	bra.uni 	$L__BB6_767;
$L__BB6_766:
	div.u64 	%rd5132, %rd5130, %rd853;
	mul.lo.s64 	%rd4119, %rd5132, %rd853;
	sub.s64 	%rd5133, %rd5130, %rd4119;
$L__BB6_767:
	cvt.u32.u64 	%r233, %rd5133;
	ld.const.s32 	%rd1096, [c_grid+168];
	or.b64  	%rd4120, %rd5132, %rd1096;
	and.b64  	%rd4121, %rd4120, -4294967296;
	setp.ne.s64 	%p1394, %rd4121, 0;
	@%p1394 bra 	$L__BB6_769;
	cvt.u32.u64 	%r3057, %rd1096;
	cvt.u32.u64 	%r3058, %rd5132;
	div.u32 	%r3059, %r3058, %r3057;
	mul.lo.s32 	%r3060, %r3059, %r3057;
	sub.s32 	%r3061, %r3058, %r3060;
	cvt.u64.u32 	%rd5134, %r3059;
	cvt.u64.u32 	%rd5135, %r3061;
	bra.uni 	$L__BB6_770;
$L__BB6_769:
	div.u64 	%rd5134, %rd5132, %rd1096;
	mul.lo.s64 	%rd4122, %rd5134, %rd1096;
	sub.s64 	%rd5135, %rd5132, %rd4122;
$L__BB6_770:
	cvt.u32.u64 	%r234, %rd5135;
	ld.const.s32 	%rd1103, [c_grid+164];
	or.b64  	%rd4123, %rd5134, %rd1103;
	and.b64  	%rd4124, %rd4123, -4294967296;
	setp.ne.s64 	%p1395, %rd4124, 0;
	@%p1395 bra 	$L__BB6_772;
	cvt.u32.u64 	%r3062, %rd1103;
	cvt.u32.u64 	%r3063, %rd5134;
	div.u32 	%r3064, %r3063, %r3062;
	mul.lo.s32 	%r3065, %r3064, %r3062;
	sub.s32 	%r3066, %r3063, %r3065;
	cvt.u64.u32 	%rd5136, %r3064;
	cvt.u64.u32 	%rd5137, %r3066;
	bra.uni 	$L__BB6_773;
$L__BB6_772:
	div.u64 	%rd5136, %rd5134, %rd1103;
	mul.lo.s64 	%rd4125, %rd5136, %rd1103;
	sub.s64 	%rd5137, %rd5134, %rd4125;
$L__BB6_773:
	cvt.u32.u64 	%r235, %rd5137;
	ld.const.s32 	%rd1110, [c_grid+160];
	or.b64  	%rd4126, %rd5136, %rd1110;
	and.b64  	%rd4127, %rd4126, -4294967296;
	setp.ne.s64 	%p1396, %rd4127, 0;
	@%p1396 bra 	$L__BB6_775;
	cvt.u32.u64 	%r3067, %rd1110;
	cvt.u32.u64 	%r3068, %rd5136;
	rem.u32 	%r3069, %r3068, %r3067;
	cvt.u64.u32 	%rd5138, %r3069;
	bra.uni 	$L__BB6_776;
$L__BB6_775:
	rem.u64 	%rd5138, %rd5136, %rd1110;
$L__BB6_776:
	cvt.u32.u64 	%r3071, %rd5138;
	cvt.rn.f64.s32 	%fd7731, %r3071;
	ld.const.f64 	%fd7732, [c_grid+80];
	ld.const.f64 	%fd7733, [c_grid];
	fma.rn.f64 	%fd161, %fd7732, %fd7731, %fd7733;
	cvt.rn.f64.s32 	%fd7734, %r235;
	ld.const.f64 	%fd7735, [c_grid+88];
	ld.const.f64 	%fd7736, [c_grid+8];
	fma.rn.f64 	%fd162, %fd7735, %fd7734, %fd7736;
	cvt.rn.f64.s32 	%fd7737, %r234;
	ld.const.f64 	%fd7738, [c_grid+96];
	ld.const.f64 	%fd7739, [c_grid+16];
	fma.rn.f64 	%fd163, %fd7738, %fd7737, %fd7739;
	cvt.rn.f64.s32 	%fd7740, %r233;
	ld.const.f64 	%fd7741, [c_grid+104];
	ld.const.f64 	%fd7742, [c_grid+24];
	fma.rn.f64 	%fd164, %fd7741, %fd7740, %fd7742;
	cvt.rn.f64.s32 	%fd7743, %r232;
	ld.const.f64 	%fd7744, [c_grid+112];
	ld.const.f64 	%fd7745, [c_grid+32];
	fma.rn.f64 	%fd165, %fd7744, %fd7743, %fd7745;
	cvt.rn.f64.s32 	%fd7746, %r231;
	ld.const.f64 	%fd7747, [c_grid+120];
	ld.const.f64 	%fd7748, [c_grid+40];
	fma.rn.f64 	%fd166, %fd7747, %fd7746, %fd7748;
	cvt.rn.f64.s32 	%fd7749, %r230;
	ld.const.f64 	%fd7750, [c_grid+128];
	ld.const.f64 	%fd7751, [c_grid+48];
	fma.rn.f64 	%fd167, %fd7750, %fd7749, %fd7751;
	cvt.rn.f64.s32 	%fd7752, %r229;
	ld.const.f64 	%fd7753, [c_grid+136];
	ld.const.f64 	%fd7754, [c_grid+56];
	fma.rn.f64 	%fd168, %fd7753, %fd7752, %fd7754;
	cvt.rn.f64.s32 	%fd7755, %r228;
	ld.const.f64 	%fd7756, [c_grid+144];
	ld.const.f64 	%fd7757, [c_grid+64];
	fma.rn.f64 	%fd169, %fd7756, %fd7755, %fd7757;
	cvt.rn.f64.s32 	%fd7758, %r227;
	ld.const.f64 	%fd7759, [c_grid+152];
	ld.const.f64 	%fd7760, [c_grid+72];
	fma.rn.f64 	%fd170, %fd7759, %fd7758, %fd7760;
	ld.const.f64 	%fd7761, [c_cons];
	fma.rn.f64 	%fd7762, %fd7761, %fd161, 0d0000000000000000;
	ld.const.f64 	%fd7763, [c_cons+8];
	fma.rn.f64 	%fd7764, %fd7763, %fd162, %fd7762;
	ld.const.f64 	%fd7765, [c_cons+16];
	fma.rn.f64 	%fd7766, %fd7765, %fd163, %fd7764;
	ld.const.f64 	%fd7767, [c_cons+24];
	fma.rn.f64 	%fd7768, %fd7767, %fd164, %fd7766;
	ld.const.f64 	%fd7769, [c_cons+32];
	fma.rn.f64 	%fd7770, %fd7769, %fd165, %fd7768;
	ld.const.f64 	%fd7771, [c_cons+40];
	fma.rn.f64 	%fd7772, %fd7771, %fd166, %fd7770;
	ld.const.f64 	%fd7773, [c_cons+48];
	fma.rn.f64 	%fd7774, %fd7773, %fd167, %fd7772;
	ld.const.f64 	%fd7775, [c_cons+56];
	fma.rn.f64 	%fd7776, %fd7775, %fd168, %fd7774;
	ld.const.f64 	%fd7777, [c_cons+64];
	fma.rn.f64 	%fd7778, %fd7777, %fd169, %fd7776;
	ld.const.f64 	%fd7779, [c_cons+72];
	fma.rn.f64 	%fd7780, %fd7779, %fd170, %fd7778;
	ld.const.f64 	%fd7781, [c_cons+800];
	sub.f64 	%fd7782, %fd7780, %fd7781;
	abs.f64 	%fd7783, %fd7782;
	ld.const.f64 	%fd7784, [c_cons+880];
	setp.gt.f64 	%p1398, %fd7783, %fd7784;
	mov.b32 	%r4427, 0;
	mov.pred 	%p2033, -1;
	@%p1398 bra 	$L__BB6_787;
	ld.const.f64 	%fd7785, [c_cons+80];
	fma.rn.f64 	%fd7786, %fd7785, %fd161, 0d0000000000000000;
	ld.const.f64 	%fd7787, [c_cons+88];
	fma.rn.f64 	%fd7788, %fd7787, %fd162, %fd7786;
	ld.const.f64 	%fd7789, [c_cons+96];
	fma.rn.f64 	%fd7790, %fd7789, %fd163, %fd7788;
	ld.const.f64 	%fd7791, [c_cons+104];
	fma.rn.f64 	%fd7792, %fd7791, %fd164, %fd7790;
	ld.const.f64 	%fd7793, [c_cons+112];
	fma.rn.f64 	%fd7794, %fd7793, %fd165, %fd7792;
	ld.const.f64 	%fd7795, [c_cons+120];
	fma.rn.f64 	%fd7796, %fd7795, %fd166, %fd7794;
	ld.const.f64 	%fd7797, [c_cons+128];
	fma.rn.f64 	%fd7798, %fd7797, %fd167, %fd7796;
	ld.const.f64 	%fd7799, [c_cons+136];
	fma.rn.f64 	%fd7800, %fd7799, %fd168, %fd7798;
	ld.const.f64 	%fd7801, [c_cons+144];
	fma.rn.f64 	%fd7802, %fd7801, %fd169, %fd7800;
	ld.const.f64 	%fd7803, [c_cons+152];
	fma.rn.f64 	%fd7804, %fd7803, %fd170, %fd7802;
	ld.const.f64 	%fd7805, [c_cons+808];
	sub.f64 	%fd7806, %fd7804, %fd7805;
	abs.f64 	%fd7807, %fd7806;
	ld.const.f64 	%fd7808, [c_cons+888];
	setp.gt.f64 	%p1400, %fd7807, %fd7808;
	@%p1400 bra 	$L__BB6_787;
	ld.const.f64 	%fd7809, [c_cons+160];
	fma.rn.f64 	%fd7810, %fd7809, %fd161, 0d0000000000000000;
	ld.const.f64 	%fd7811, [c_cons+168];
	fma.rn.f64 	%fd7812, %fd7811, %fd162, %fd7810;
	ld.const.f64 	%fd7813, [c_cons+176];
	fma.rn.f64 	%fd7814, %fd7813, %fd163, %fd7812;
	ld.const.f64 	%fd7815, [c_cons+184];
	fma.rn.f64 	%fd7816, %fd7815, %fd164, %fd7814;
	ld.const.f64 	%fd7817, [c_cons+192];
	fma.rn.f64 	%fd7818, %fd7817, %fd165, %fd7816;
	ld.const.f64 	%fd7819, [c_cons+200];
	fma.rn.f64 	%fd7820, %fd7819, %fd166, %fd7818;
	ld.const.f64 	%fd7821, [c_cons+208];
	fma.rn.f64 	%fd7822, %fd7821, %fd167, %fd7820;
	ld.const.f64 	%fd7823, [c_cons+216];
	fma.rn.f64 	%fd7824, %fd7823, %fd168, %fd7822;
	ld.const.f64 	%fd7825, [c_cons+224];
	fma.rn.f64 	%fd7826, %fd7825, %fd169, %fd7824;
	ld.const.f64 	%fd7827, [c_cons+232];
	fma.rn.f64 	%fd7828, %fd7827, %fd170, %fd7826;
	ld.const.f64 	%fd7829, [c_cons+816];
	sub.f64 	%fd7830, %fd7828, %fd7829;
	abs.f64 	%fd7831, %fd7830;
	ld.const.f64 	%fd7832, [c_cons+896];
	setp.gt.f64 	%p1402, %fd7831, %fd7832;
	@%p1402 bra 	$L__BB6_787;
	ld.const.f64 	%fd7833, [c_cons+240];
	fma.rn.f64 	%fd7834, %fd7833, %fd161, 0d0000000000000000;
	ld.const.f64 	%fd7835, [c_cons+248];
	fma.rn.f64 	%fd7836, %fd7835, %fd162, %fd7834;
	ld.const.f64 	%fd7837, [c_cons+256];
	fma.rn.f64 	%fd7838, %fd7837, %fd163, %fd7836;
	ld.const.f64 	%fd7839, [c_cons+264];
	fma.rn.f64 	%fd7840, %fd7839, %fd164, %fd7838;
	ld.const.f64 	%fd7841, [c_cons+272];
	fma.rn.f64 	%fd7842, %fd7841, %fd165, %fd7840;
	ld.const.f64 	%fd7843, [c_cons+280];
	fma.rn.f64 	%fd7844, %fd7843, %fd166, %fd7842;
	ld.const.f64 	%fd7845, [c_cons+288];
	fma.rn.f64 	%fd7846, %fd7845, %fd167, %fd7844;
	ld.const.f64 	%fd7847, [c_cons+296];
	fma.rn.f64 	%fd7848, %fd7847, %fd168, %fd7846;
	ld.const.f64 	%fd7849, [c_cons+304];
	fma.rn.f64 	%fd7850, %fd7849, %fd169, %fd7848;
	ld.const.f64 	%fd7851, [c_cons+312];
	fma.rn.f64 	%fd7852, %fd7851, %fd170, %fd7850;
	ld.const.f64 	%fd7853, [c_cons+824];
	sub.f64 	%fd7854, %fd7852, %fd7853;
	abs.f64 	%fd7855, %fd7854;
	ld.const.f64 	%fd7856, [c_cons+904];
	setp.gt.f64 	%p1404, %fd7855, %fd7856;
	@%p1404 bra 	$L__BB6_787;
	ld.const.f64 	%fd7857, [c_cons+320];
	fma.rn.f64 	%fd7858, %fd7857, %fd161, 0d0000000000000000;
	ld.const.f64 	%fd7859, [c_cons+328];
	fma.rn.f64 	%fd7860, %fd7859, %fd162, %fd7858;
	ld.const.f64 	%fd7861, [c_cons+336];
	fma.rn.f64 	%fd7862, %fd7861, %fd163, %fd7860;
	ld.const.f64 	%fd7863, [c_cons+344];
	fma.rn.f64 	%fd7864, %fd7863, %fd164, %fd7862;
	ld.const.f64 	%fd7865, [c_cons+352];
	fma.rn.f64 	%fd7866, %fd7865, %fd165, %fd7864;
	ld.const.f64 	%fd7867, [c_cons+360];
	fma.rn.f64 	%fd7868, %fd7867, %fd166, %fd7866;
	ld.const.f64 	%fd7869, [c_cons+368];
	fma.rn.f64 	%fd7870, %fd7869, %fd167, %fd7868;
	ld.const.f64 	%fd7871, [c_cons+376];
	fma.rn.f64 	%fd7872, %fd7871, %fd168, %fd7870;
	ld.const.f64 	%fd7873, [c_cons+384];
	fma.rn.f64 	%fd7874, %fd7873, %fd169, %fd7872;
	ld.const.f64 	%fd7875, [c_cons+392];
	fma.rn.f64 	%fd7876, %fd7875, %fd170, %fd7874;
	ld.const.f64 	%fd7877, [c_cons+832];
	sub.f64 	%fd7878, %fd7876, %fd7877;
	abs.f64 	%fd7879, %fd7878;
	ld.const.f64 	%fd7880, [c_cons+912];
	setp.gt.f64 	%p1406, %fd7879, %fd7880;
	@%p1406 bra 	$L__BB6_787;
	ld.const.f64 	%fd7881, [c_cons+400];
	fma.rn.f64 	%fd7882, %fd7881, %fd161, 0d0000000000000000;
	ld.const.f64 	%fd7883, [c_cons+408];
	fma.rn.f64 	%fd7884, %fd7883, %fd162, %fd7882;
	ld.const.f64 	%fd7885, [c_cons+416];
	fma.rn.f64 	%fd7886, %fd7885, %fd163, %fd7884;
	ld.const.f64 	%fd7887, [c_cons+424];
	fma.rn.f64 	%fd7888, %fd7887, %fd164, %fd7886;
	ld.const.f64 	%fd7889, [c_cons+432];
	fma.rn.f64 	%fd7890, %fd7889, %fd165, %fd7888;
	ld.const.f64 	%fd7891, [c_cons+440];
	fma.rn.f64 	%fd7892, %fd7891, %fd166, %fd7890;
	ld.const.f64 	%fd7893, [c_cons+448];
	fma.rn.f64 	%fd7894, %fd7893, %fd167, %fd7892;
	ld.const.f64 	%fd7895, [c_cons+456];
	fma.rn.f64 	%fd7896, %fd7895, %fd168, %fd7894;
	ld.const.f64 	%fd7897, [c_cons+464];
	fma.rn.f64 	%fd7898, %fd7897, %fd169, %fd7896;
	ld.const.f64 	%fd7899, [c_cons+472];
	fma.rn.f64 	%fd7900, %fd7899, %fd170, %fd7898;
	ld.const.f64 	%fd7901, [c_cons+840];
	sub.f64 	%fd7902, %fd7900, %fd7901;
	abs.f64 	%fd7903, %fd7902;
	ld.const.f64 	%fd7904, [c_cons+920];
	setp.gt.f64 	%p1408, %fd7903, %fd7904;
	@%p1408 bra 	$L__BB6_787;
	ld.const.f64 	%fd7905, [c_cons+480];
	fma.rn.f64 	%fd7906, %fd7905, %fd161, 0d0000000000000000;
	ld.const.f64 	%fd7907, [c_cons+488];
	fma.rn.f64 	%fd7908, %fd7907, %fd162, %fd7906;
	ld.const.f64 	%fd7909, [c_cons+496];
	fma.rn.f64 	%fd7910, %fd7909, %fd163, %fd7908;
	ld.const.f64 	%fd7911, [c_cons+504];
	fma.rn.f64 	%fd7912, %fd7911, %fd164, %fd7910;
	ld.const.f64 	%fd7913, [c_cons+512];
	fma.rn.f64 	%fd7914, %fd7913, %fd165, %fd7912;
	ld.const.f64 	%fd7915, [c_cons+520];
	fma.rn.f64 	%fd7916, %fd7915, %fd166, %fd7914;
	ld.const.f64 	%fd7917, [c_cons+528];
	fma.rn.f64 	%fd7918, %fd7917, %fd167, %fd7916;
	ld.const.f64 	%fd7919, [c_cons+536];
	fma.rn.f64 	%fd7920, %fd7919, %fd168, %fd7918;
	ld.const.f64 	%fd7921, [c_cons+544];
	fma.rn.f64 	%fd7922, %fd7921, %fd169, %fd7920;
	ld.const.f64 	%fd7923, [c_cons+552];
	fma.rn.f64 	%fd7924, %fd7923, %fd170, %fd7922;
	ld.const.f64 	%fd7925, [c_cons+848];
	sub.f64 	%fd7926, %fd7924, %fd7925;
	abs.f64 	%fd7927, %fd7926;
	ld.const.f64 	%fd7928, [c_cons+928];
	setp.gt.f64 	%p1410, %fd7927, %fd7928;
	@%p1410 bra 	$L__BB6_787;
	ld.const.f64 	%fd7929, [c_cons+560];
	fma.rn.f64 	%fd7930, %fd7929, %fd161, 0d0000000000000000;
	ld.const.f64 	%fd7931, [c_cons+568];
	fma.rn.f64 	%fd7932, %fd7931, %fd162, %fd7930;
	ld.const.f64 	%fd7933, [c_cons+576];
	fma.rn.f64 	%fd7934, %fd7933, %fd163, %fd7932;
	ld.const.f64 	%fd7935, [c_cons+584];
	fma.rn.f64 	%fd7936, %fd7935, %fd164, %fd7934;
	ld.const.f64 	%fd7937, [c_cons+592];
	fma.rn.f64 	%fd7938, %fd7937, %fd165, %fd7936;
	ld.const.f64 	%fd7939, [c_cons+600];
	fma.rn.f64 	%fd7940, %fd7939, %fd166, %fd7938;
	ld.const.f64 	%fd7941, [c_cons+608];
	fma.rn.f64 	%fd7942, %fd7941, %fd167, %fd7940;
	ld.const.f64 	%fd7943, [c_cons+616];
	fma.rn.f64 	%fd7944, %fd7943, %fd168, %fd7942;
	ld.const.f64 	%fd7945, [c_cons+624];
	fma.rn.f64 	%fd7946, %fd7945, %fd169, %fd7944;
	ld.const.f64 	%fd7947, [c_cons+632];
	fma.rn.f64 	%fd7948, %fd7947, %fd170, %fd7946;
	ld.const.f64 	%fd7949, [c_cons+856];
	sub.f64 	%fd7950, %fd7948, %fd7949;
	abs.f64 	%fd7951, %fd7950;
	ld.const.f64 	%fd7952, [c_cons+936];
	setp.gt.f64 	%p1412, %fd7951, %fd7952;
	@%p1412 bra 	$L__BB6_787;
	ld.const.f64 	%fd7953, [c_cons+640];
	fma.rn.f64 	%fd7954, %fd7953, %fd161, 0d0000000000000000;
	ld.const.f64 	%fd7955, [c_cons+648];
	fma.rn.f64 	%fd7956, %fd7955, %fd162, %fd7954;
	ld.const.f64 	%fd7957, [c_cons+656];
	fma.rn.f64 	%fd7958, %fd7957, %fd163, %fd7956;
	ld.const.f64 	%fd7959, [c_cons+664];
	fma.rn.f64 	%fd7960, %fd7959, %fd164, %fd7958;
	ld.const.f64 	%fd7961, [c_cons+672];
	fma.rn.f64 	%fd7962, %fd7961, %fd165, %fd7960;
	ld.const.f64 	%fd7963, [c_cons+680];
	fma.rn.f64 	%fd7964, %fd7963, %fd166, %fd7962;
	ld.const.f64 	%fd7965, [c_cons+688];
	fma.rn.f64 	%fd7966, %fd7965, %fd167, %fd7964;
	ld.const.f64 	%fd7967, [c_cons+696];
	fma.rn.f64 	%fd7968, %fd7967, %fd168, %fd7966;
	ld.const.f64 	%fd7969, [c_cons+704];
	fma.rn.f64 	%fd7970, %fd7969, %fd169, %fd7968;
	ld.const.f64 	%fd7971, [c_cons+712];
	fma.rn.f64 	%fd7972, %fd7971, %fd170, %fd7970;
	ld.const.f64 	%fd7973, [c_cons+864];
	sub.f64 	%fd7974, %fd7972, %fd7973;
	abs.f64 	%fd7975, %fd7974;
	ld.const.f64 	%fd7976, [c_cons+944];
	setp.gt.f64 	%p1414, %fd7975, %fd7976;
	@%p1414 bra 	$L__BB6_787;
	ld.const.f64 	%fd7977, [c_cons+720];
	fma.rn.f64 	%fd7978, %fd7977, %fd161, 0d0000000000000000;
	ld.const.f64 	%fd7979, [c_cons+728];
	fma.rn.f64 	%fd7980, %fd7979, %fd162, %fd7978;
	ld.const.f64 	%fd7981, [c_cons+736];
	fma.rn.f64 	%fd7982, %fd7981, %fd163, %fd7980;
	ld.const.f64 	%fd7983, [c_cons+744];
	fma.rn.f64 	%fd7984, %fd7983, %fd164, %fd7982;
	ld.const.f64 	%fd7985, [c_cons+752];
	fma.rn.f64 	%fd7986, %fd7985, %fd165, %fd7984;
	ld.const.f64 	%fd7987, [c_cons+760];
	fma.rn.f64 	%fd7988, %fd7987, %fd166, %fd7986;
	ld.const.f64 	%fd7989, [c_cons+768];
	fma.rn.f64 	%fd7990, %fd7989, %fd167, %fd7988;
	ld.const.f64 	%fd7991, [c_cons+776];
	fma.rn.f64 	%fd7992, %fd7991, %fd168, %fd7990;
	ld.const.f64 	%fd7993, [c_cons+784];
	fma.rn.f64 	%fd7994, %fd7993, %fd169, %fd7992;
	ld.const.f64 	%fd7995, [c_cons+792];
	fma.rn.f64 	%fd7996, %fd7995, %fd170, %fd7994;
	ld.const.f64 	%fd7997, [c_cons+872];
	sub.f64 	%fd7998, %fd7996, %fd7997;
	abs.f64 	%fd7999, %fd7998;
	ld.const.f64 	%fd8000, [c_cons+952];
	setp.gt.f64 	%p1416, %fd7999, %fd8000;
	@%p1416 bra 	$L__BB6_787;
	mov.b32 	%r4427, 1;
	mov.pred 	%p2033, 0;
$L__BB6_787:
	or.b64  	%rd4128, %rd739, %rd811;
	and.b64  	%rd4129, %rd4128, -4294967296;
	setp.ne.s64 	%p1418, %rd4129, 0;
	@%p1418 bra 	$L__BB6_789;
	cvt.u32.u64 	%r3082, %rd811;
	cvt.u32.u64 	%r3083, %rd739;
	div.u32 	%r3084, %r3083, %r3082;
	mul.lo.s32 	%r3085, %r3084, %r3082;
	sub.s32 	%r3086, %r3083, %r3085;
	cvt.u64.u32 	%rd5139, %r3084;
	cvt.u64.u32 	%rd5140, %r3086;
	bra.uni 	$L__BB6_790;
$L__BB6_789:
	div.u64 	%rd5139, %rd739, %rd811;
	mul.lo.s64 	%rd4130, %rd5139, %rd811;
	sub.s64 	%rd5140, %rd739, %rd4130;
$L__BB6_790:
	cvt.u32.u64 	%r237, %rd5140;
	or.b64  	%rd4131, %rd5139, %rd818;
	and.b64  	%rd4132, %rd4131, -4294967296;
	setp.ne.s64 	%p1419, %rd4132, 0;
	@%p1419 bra 	$L__BB6_792;
	cvt.u32.u64 	%r3087, %rd818;
	cvt.u32.u64 	%r3088, %rd5139;
	div.u32 	%r3089, %r3088, %r3087;
	mul.lo.s32 	%r3090, %r3089, %r3087;
	sub.s32 	%r3091, %r3088, %r3090;
	cvt.u64.u32 	%rd5141, %r3089;
	cvt.u64.u32 	%rd5142, %r3091;
	bra.uni 	$L__BB6_793;
$L__BB6_792:
	div.u64 	%rd5141, %rd5139, %rd818;
	mul.lo.s64 	%rd4133, %rd5141, %rd818;
	sub.s64 	%rd5142, %rd5139, %rd4133;
$L__BB6_793:
	cvt.u32.u64 	%r238, %rd5142;
	or.b64  	%rd4134, %rd5141, %rd825;
	and.b64  	%rd4135, %rd4134, -4294967296;
	setp.ne.s64 	%p1420, %rd4135, 0;
	@%p1420 bra 	$L__BB6_795;
	cvt.u32.u64 	%r3092, %rd825;
	cvt.u32.u64 	%r3093, %rd5141;
	div.u32 	%r3094, %r3093, %r3092;
	mul.lo.s32 	%r3095, %r3094, %r3092;
	sub.s32 	%r3096, %r3093, %r3095;
	cvt.u64.u32 	%rd5143, %r3094;
	cvt.u64.u32 	%rd5144, %r3096;
	bra.uni 	$L__BB6_796;
$L__BB6_795:
	div.u64 	%rd5143, %rd5141, %rd825;
	mul.lo.s64 	%rd4136, %rd5143, %rd825;
	sub.s64 	%rd5144, %rd5141, %rd4136;
$L__BB6_796:
	cvt.u32.u64 	%r239, %rd5144;
	or.b64  	%rd4137, %rd5143, %rd832;
	and.b64  	%rd4138, %rd4137, -4294967296;
	setp.ne.s64 	%p1421, %rd4138, 0;
	@%p1421 bra 	$L__BB6_798;
	cvt.u32.u64 	%r3097, %rd832;
	cvt.u32.u64 	%r3098, %rd5143;
	div.u32 	%r3099, %r3098, %r3097;
	mul.lo.s32 	%r3100, %r3099, %r3097;
	sub.s32 	%r3101, %r3098, %r3100;
	cvt.u64.u32 	%rd5145, %r3099;
	cvt.u64.u32 	%rd5146, %r3101;
	bra.uni 	$L__BB6_799;
$L__BB6_798:
	div.u64 	%rd5145, %rd5143, %rd832;
	mul.lo.s64 	%rd4139, %rd5145, %rd832;
	sub.s64 	%rd5146, %rd5143, %rd4139;
$L__BB6_799:
	cvt.u32.u64 	%r240, %rd5146;
	or.b64  	%rd4140, %rd5145, %rd839;
	and.b64  	%rd4141, %rd4140, -4294967296;
	setp.ne.s64 	%p1422, %rd4141, 0;
	@%p1422 bra 	$L__BB6_801;
	cvt.u32.u64 	%r3102, %rd839;
	cvt.u32.u64 	%r3103, %rd5145;
	div.u32 	%r3104, %r3103, %r3102;
	mul.lo.s32 	%r3105, %r3104, %r3102;
	sub.s32 	%r3106, %r3103, %r3105;
	cvt.u64.u32 	%rd5147, %r3104;
	cvt.u64.u32 	%rd5148, %r3106;
	bra.uni 	$L__BB6_802;
$L__BB6_801:
	div.u64 	%rd5147, %rd5145, %rd839;
	mul.lo.s64 	%rd4142, %rd5147, %rd839;
	sub.s64 	%rd5148, %rd5145, %rd4142;
$L__BB6_802:
	cvt.u32.u64 	%r241, %rd5148;
	or.b64  	%rd4143, %rd5147, %rd846;
	and.b64  	%rd4144, %rd4143, -4294967296;
	setp.ne.s64 	%p1423, %rd4144, 0;
	@%p1423 bra 	$L__BB6_804;
	cvt.u32.u64 	%r3107, %rd846;
	cvt.u32.u64 	%r3108, %rd5147;
	div.u32 	%r3109, %r3108, %r3107;
	mul.lo.s32 	%r3110, %r3109, %r3107;
	sub.s32 	%r3111, %r3108, %r3110;
	cvt.u64.u32 	%rd5149, %r3109;
	cvt.u64.u32 	%rd5150, %r3111;
	bra.uni 	$L__BB6_805;
$L__BB6_804:
	div.u64 	%rd5149, %rd5147, %rd846;
	mul.lo.s64 	%rd4145, %rd5149, %rd846;
	sub.s64 	%rd5150, %rd5147, %rd4145;
$L__BB6_805:
	cvt.u32.u64 	%r242, %rd5150;
	or.b64  	%rd4146, %rd5149, %rd853;
	and.b64  	%rd4147, %rd4146, -4294967296;
	setp.ne.s64 	%p1424, %rd4147, 0;
	@%p1424 bra 	$L__BB6_807;
	cvt.u32.u64 	%r3112, %rd853;
	cvt.u32.u64 	%r3113, %rd5149;
	div.u32 	%r3114, %r3113, %r3112;
	mul.lo.s32 	%r3115, %r3114, %r3112;
	sub.s32 	%r3116, %r3113, %r3115;
	cvt.u64.u32 	%rd5151, %r3114;
	cvt.u64.u32 	%rd5152, %r3116;
	bra.uni 	$L__BB6_808;
$L__BB6_807:
	div.u64 	%rd5151, %rd5149, %rd853;
	mul.lo.s64 	%rd4148, %rd5151, %rd853;
	sub.s64 	%rd5152, %rd5149, %rd4148;
$L__BB6_808:
	cvt.u32.u64 	%r243, %rd5152;
	ld.const.s32 	%rd1156, [c_grid+168];
	or.b64  	%rd4149, %rd5151, %rd1156;
	and.b64  	%rd4150, %rd4149, -4294967296;
	setp.ne.s64 	%p1425, %rd4150, 0;
	@%p1425 bra 	$L__BB6_810;
	cvt.u32.u64 	%r3117, %rd1156;
	cvt.u32.u64 	%r3118, %rd5151;
	div.u32 	%r3119, %r3118, %r3117;
	mul.lo.s32 	%r3120, %r3119, %r3117;
	sub.s32 	%r3121, %r3118, %r3120;
	cvt.u64.u32 	%rd5153, %r3119;
	cvt.u64.u32 	%rd5154, %r3121;
	bra.uni 	$L__BB6_811;
$L__BB6_810:
	div.u64 	%rd5153, %rd5151, %rd1156;
	mul.lo.s64 	%rd4151, %rd5153, %rd1156;
	sub.s64 	%rd5154, %rd5151, %rd4151;
$L__BB6_811:
	cvt.u32.u64 	%r244, %rd5154;
	ld.const.s32 	%rd1163, [c_grid+164];
	or.b64  	%rd4152, %rd5153, %rd1163;
	and.b64  	%rd4153, %rd4152, -4294967296;
	setp.ne.s64 	%p1426, %rd4153, 0;
	@%p1426 bra 	$L__BB6_813;
	cvt.u32.u64 	%r3122, %rd1163;
	cvt.u32.u64 	%r3123, %rd5153;
	div.u32 	%r3124, %r3123, %r3122;
	mul.lo.s32 	%r3125, %r3124, %r3122;
	sub.s32 	%r3126, %r3123, %r3125;
	cvt.u64.u32 	%rd5155, %r3124;
	cvt.u64.u32 	%rd5156, %r3126;
	bra.uni 	$L__BB6_814;
$L__BB6_813:
	div.u64 	%rd5155, %rd5153, %rd1163;
	mul.lo.s64 	%rd4154, %rd5155, %rd1163;
	sub.s64 	%rd5156, %rd5153, %rd4154;
$L__BB6_814:
	cvt.u32.u64 	%r245, %rd5156;
	ld.const.s32 	%rd1170, [c_grid+160];
	or.b64  	%rd4155, %rd5155, %rd1170;
	and.b64  	%rd4156, %rd4155, -4294967296;
	setp.ne.s64 	%p1427, %rd4156, 0;
	@%p1427 bra 	$L__BB6_816;
	cvt.u32.u64 	%r3127, %rd1170;
	cvt.u32.u64 	%r3128, %rd5155;
	rem.u32 	%r3129, %r3128, %r3127;
	cvt.u64.u32 	%rd5157, %r3129;
	bra.uni 	$L__BB6_817;
$L__BB6_816:
	rem.u64 	%rd5157, %rd5155, %rd1170;
$L__BB6_817:
	cvt.u32.u64 	%r3131, %rd5157;
	cvt.rn.f64.s32 	%fd8001, %r3131;
	ld.const.f64 	%fd8002, [c_grid+80];
	ld.const.f64 	%fd8003, [c_grid];
	fma.rn.f64 	%fd171, %fd8002, %fd8001, %fd8003;
	cvt.rn.f64.s32 	%fd8004, %r245;
	ld.const.f64 	%fd8005, [c_grid+88];
	ld.const.f64 	%fd8006, [c_grid+8];
	fma.rn.f64 	%fd172, %fd8005, %fd8004, %fd8006;
	cvt.rn.f64.s32 	%fd8007, %r244;
	ld.const.f64 	%fd8008, [c_grid+96];
	ld.const.f64 	%fd8009, [c_grid+16];
	fma.rn.f64 	%fd173, %fd8008, %fd8007, %fd8009;
	cvt.rn.f64.s32 	%fd8010, %r243;
	ld.const.f64 	%fd8011, [c_grid+104];
	ld.const.f64 	%fd8012, [c_grid+24];
	fma.rn.f64 	%fd174, %fd8011, %fd8010, %fd8012;
	cvt.rn.f64.s32 	%fd8013, %r242;
	ld.const.f64 	%fd8014, [c_grid+112];
	ld.const.f64 	%fd8015, [c_grid+32];
	fma.rn.f64 	%fd175, %fd8014, %fd8013, %fd8015;
	cvt.rn.f64.s32 	%fd8016, %r241;
	ld.const.f64 	%fd8017, [c_grid+120];
	ld.const.f64 	%fd8018, [c_grid+40];
	fma.rn.f64 	%fd176, %fd8017, %fd8016, %fd8018;
	cvt.rn.f64.s32 	%fd8019, %r240;
	ld.const.f64 	%fd8020, [c_grid+128];
	ld.const.f64 	%fd8021, [c_grid+48];
	fma.rn.f64 	%fd177, %fd8020, %fd8019, %fd8021;
	cvt.rn.f64.s32 	%fd8022, %r239;
	ld.const.f64 	%fd8023, [c_grid+136];
	ld.const.f64 	%fd8024, [c_grid+56];
	fma.rn.f64 	%fd178, %fd8023, %fd8022, %fd8024;
	cvt.rn.f64.s32 	%fd8025, %r238;
	ld.const.f64 	%fd8026, [c_grid+144];
	ld.const.f64 	%fd8027, [c_grid+64];
	fma.rn.f64 	%fd179, %fd8026, %fd8025, %fd8027;
	cvt.rn.f64.s32 	%fd8028, %r237;
	ld.const.f64 	%fd8029, [c_grid+152];
	ld.const.f64 	%fd8030, [c_grid+72];
	fma.rn.f64 	%fd180, %fd8029, %fd8028, %fd8030;
	ld.const.f64 	%fd8031, [c_cons];
	fma.rn.f64 	%fd8032, %fd8031, %fd171, 0d0000000000000000;
	ld.const.f64 	%fd8033, [c_cons+8];
	fma.rn.f64 	%fd8034, %fd8033, %fd172, %fd8032;
	ld.const.f64 	%fd8035, [c_cons+16];
	fma.rn.f64 	%fd8036, %fd8035, %fd173, %fd8034;
	ld.const.f64 	%fd8037, [c_cons+24];
	fma.rn.f64 	%fd8038, %fd8037, %fd174, %fd8036;
	ld.const.f64 	%fd8039, [c_cons+32];
	fma.rn.f64 	%fd8040, %fd8039, %fd175, %fd8038;
	ld.const.f64 	%fd8041, [c_cons+40];
	fma.rn.f64 	%fd8042, %fd8041, %fd176, %fd8040;
	ld.const.f64 	%fd8043, [c_cons+48];
	fma.rn.f64 	%fd8044, %fd8043, %fd177, %fd8042;
	ld.const.f64 	%fd8045, [c_cons+56];
	fma.rn.f64 	%fd8046, %fd8045, %fd178, %fd8044;
	ld.const.f64 	%fd8047, [c_cons+64];
	fma.rn.f64 	%fd8048, %fd8047, %fd179, %fd8046;
	ld.const.f64 	%fd8049, [c_cons+72];
	fma.rn.f64 	%fd8050, %fd8049, %fd180, %fd8048;
	ld.const.f64 	%fd8051, [c_cons+800];
	sub.f64 	%fd8052, %fd8050, %fd8051;
	abs.f64 	%fd8053, %fd8052;
	ld.const.f64 	%fd8054, [c_cons+880];
	setp.gt.f64 	%p1429, %fd8053, %fd8054;
	mov.b32 	%r4428, 0;
	mov.pred 	%p2034, -1;
	@%p1429 bra 	$L__BB6_828;
	ld.const.f64 	%fd8055, [c_cons+80];
	fma.rn.f64 	%fd8056, %fd8055, %fd171, 0d0000000000000000;
	ld.const.f64 	%fd8057, [c_cons+88];
	fma.rn.f64 	%fd8058, %fd8057, %fd172, %fd8056;
	ld.const.f64 	%fd8059, [c_cons+96];
	fma.rn.f64 	%fd8060, %fd8059, %fd173, %fd8058;
	ld.const.f64 	%fd8061, [c_cons+104];
	fma.rn.f64 	%fd8062, %fd8061, %fd174, %fd8060;
	ld.const.f64 	%fd8063, [c_cons+112];
	fma.rn.f64 	%fd8064, %fd8063, %fd175, %fd8062;
	ld.const.f64 	%fd8065, [c_cons+120];
	fma.rn.f64 	%fd8066, %fd8065, %fd176, %fd8064;
	ld.const.f64 	%fd8067, [c_cons+128];
	fma.rn.f64 	%fd8068, %fd8067, %fd177, %fd8066;
	ld.const.f64 	%fd8069, [c_cons+136];
	fma.rn.f64 	%fd8070, %fd8069, %fd178, %fd8068;
	ld.const.f64 	%fd8071, [c_cons+144];
	fma.rn.f64 	%fd8072, %fd8071, %fd179, %fd8070;
	ld.const.f64 	%fd8073, [c_cons+152];
	fma.rn.f64 	%fd8074, %fd8073, %fd180, %fd8072;
	ld.const.f64 	%fd8075, [c_cons+808];
	sub.f64 	%fd8076, %fd8074, %fd8075;
	abs.f64 	%fd8077, %fd8076;
	ld.const.f64 	%fd8078, [c_cons+888];
	setp.gt.f64 	%p1431, %fd8077, %fd8078;
	@%p1431 bra 	$L__BB6_828;
	ld.const.f64 	%fd8079, [c_cons+160];
	fma.rn.f64 	%fd8080, %fd8079, %fd171, 0d0000000000000000;
	ld.const.f64 	%fd8081, [c_cons+168];
	fma.rn.f64 	%fd8082, %fd8081, %fd172, %fd8080;
	ld.const.f64 	%fd8083, [c_cons+176];
	fma.rn.f64 	%fd8084, %fd8083, %fd173, %fd8082;
	ld.const.f64 	%fd8085, [c_cons+184];
	fma.rn.f64 	%fd8086, %fd8085, %fd174, %fd8084;
	ld.const.f64 	%fd8087, [c_cons+192];
	fma.rn.f64 	%fd8088, %fd8087, %fd175, %fd8086;
	ld.const.f64 	%fd8089, [c_cons+200];
	fma.rn.f64 	%fd8090, %fd8089, %fd176, %fd8088;
	ld.const.f64 	%fd8091, [c_cons+208];
	fma.rn.f64 	%fd8092, %fd8091, %fd177, %fd8090;
	ld.const.f64 	%fd8093, [c_cons+216];
	fma.rn.f64 	%fd8094, %fd8093, %fd178, %fd8092;
	ld.const.f64 	%fd8095, [c_cons+224];
	fma.rn.f64 	%fd8096, %fd8095, %fd179, %fd8094;
	ld.const.f64 	%fd8097, [c_cons+232];
	fma.rn.f64 	%fd8098, %fd8097, %fd180, %fd8096;
	ld.const.f64 	%fd8099, [c_cons+816];
	sub.f64 	%fd8100, %fd8098, %fd8099;
	abs.f64 	%fd8101, %fd8100;
	ld.const.f64 	%fd8102, [c_cons+896];
	setp.gt.f64 	%p1433, %fd8101, %fd8102;
	@%p1433 bra 	$L__BB6_828;
	ld.const.f64 	%fd8103, [c_cons+240];
	fma.rn.f64 	%fd8104, %fd8103, %fd171, 0d0000000000000000;
	ld.const.f64 	%fd8105, [c_cons+248];
	fma.rn.f64 	%fd8106, %fd8105, %fd172, %fd8104;
	ld.const.f64 	%fd8107, [c_cons+256];
	fma.rn.f64 	%fd8108, %fd8107, %fd173, %fd8106;
	ld.const.f64 	%fd8109, [c_cons+264];
	fma.rn.f64 	%fd8110, %fd8109, %fd174, %fd8108;
	ld.const.f64 	%fd8111, [c_cons+272];
	fma.rn.f64 	%fd8112, %fd8111, %fd175, %fd8110;
	ld.const.f64 	%fd8113, [c_cons+280];
	fma.rn.f64 	%fd8114, %fd8113, %fd176, %fd8112;
	ld.const.f64 	%fd8115, [c_cons+288];
	fma.rn.f64 	%fd8116, %fd8115, %fd177, %fd8114;
	ld.const.f64 	%fd8117, [c_cons+296];
	fma.rn.f64 	%fd8118, %fd8117, %fd178, %fd8116;
	ld.const.f64 	%fd8119, [c_cons+304];
	fma.rn.f64 	%fd8120, %fd8119, %fd179, %fd8118;
	ld.const.f64 	%fd8121, [c_cons+312];
	fma.rn.f64 	%fd8122, %fd8121, %fd180, %fd8120;
	ld.const.f64 	%fd8123, [c_cons+824];
	sub.f64 	%fd8124, %fd8122, %fd8123;
	abs.f64 	%fd8125, %fd8124;
	ld.const.f64 	%fd8126, [c_cons+904];
	setp.gt.f64 	%p1435, %fd8125, %fd8126;
	@%p1435 bra 	$L__BB6_828;
	ld.const.f64 	%fd8127, [c_cons+320];
	fma.rn.f64 	%fd8128, %fd8127, %fd171, 0d0000000000000000;
	ld.const.f64 	%fd8129, [c_cons+328];
	fma.rn.f64 	%fd8130, %fd8129, %fd172, %fd8128;
	ld.const.f64 	%fd8131, [c_cons+336];
	fma.rn.f64 	%fd8132, %fd8131, %fd173, %fd8130;
	ld.const.f64 	%fd8133, [c_cons+344];
	fma.rn.f64 	%fd8134, %fd8133, %fd174, %fd8132;
	ld.const.f64 	%fd8135, [c_cons+352];
	fma.rn.f64 	%fd8136, %fd8135, %fd175, %fd8134;
	ld.const.f64 	%fd8137, [c_cons+360];
	fma.rn.f64 	%fd8138, %fd8137, %fd176, %fd8136;
	ld.const.f64 	%fd8139, [c_cons+368];
	fma.rn.f64 	%fd8140, %fd8139, %fd177, %fd8138;
	ld.const.f64 	%fd8141, [c_cons+376];
	fma.rn.f64 	%fd8142, %fd8141, %fd178, %fd8140;
	ld.const.f64 	%fd8143, [c_cons+384];
	fma.rn.f64 	%fd8144, %fd8143, %fd179, %fd8142;
	ld.const.f64 	%fd8145, [c_cons+392];
	fma.rn.f64 	%fd8146, %fd8145, %fd180, %fd8144;
	ld.const.f64 	%fd8147, [c_cons+832];
	sub.f64 	%fd8148, %fd8146, %fd8147;
	abs.f64 	%fd8149, %fd8148;
	ld.const.f64 	%fd8150, [c_cons+912];
	setp.gt.f64 	%p1437, %fd8149, %fd8150;
	@%p1437 bra 	$L__BB6_828;
	ld.const.f64 	%fd8151, [c_cons+400];
	fma.rn.f64 	%fd8152, %fd8151, %fd171, 0d0000000000000000;
	ld.const.f64 	%fd8153, [c_cons+408];
	fma.rn.f64 	%fd8154, %fd8153, %fd172, %fd8152;
	ld.const.f64 	%fd8155, [c_cons+416];
	fma.rn.f64 	%fd8156, %fd8155, %fd173, %fd8154;
	ld.const.f64 	%fd8157, [c_cons+424];
	fma.rn.f64 	%fd8158, %fd8157, %fd174, %fd8156;
	ld.const.f64 	%fd8159, [c_cons+432];
	fma.rn.f64 	%fd8160, %fd8159, %fd175, %fd8158;
	ld.const.f64 	%fd8161, [c_cons+440];
	fma.rn.f64 	%fd8162, %fd8161, %fd176, %fd8160;
	ld.const.f64 	%fd8163, [c_cons+448];
	fma.rn.f64 	%fd8164, %fd8163, %fd177, %fd8162;
	ld.const.f64 	%fd8165, [c_cons+456];
	fma.rn.f64 	%fd8166, %fd8165, %fd178, %fd8164;
	ld.const.f64 	%fd8167, [c_cons+464];
	fma.rn.f64 	%fd8168, %fd8167, %fd179, %fd8166;
	ld.const.f64 	%fd8169, [c_cons+472];
	fma.rn.f64 	%fd8170, %fd8169, %fd180, %fd8168;
	ld.const.f64 	%fd8171, [c_cons+840];
	sub.f64 	%fd8172, %fd8170, %fd8171;
	abs.f64 	%fd8173, %fd8172;
	ld.const.f64 	%fd8174, [c_cons+920];
	setp.gt.f64 	%p1439, %fd8173, %fd8174;
	@%p1439 bra 	$L__BB6_828;
	ld.const.f64 	%fd8175, [c_cons+480];
	fma.rn.f64 	%fd8176, %fd8175, %fd171, 0d0000000000000000;
	ld.const.f64 	%fd8177, [c_cons+488];
	fma.rn.f64 	%fd8178, %fd8177, %fd172, %fd8176;
	ld.const.f64 	%fd8179, [c_cons+496];
	fma.rn.f64 	%fd8180, %fd8179, %fd173, %fd8178;
	ld.const.f64 	%fd8181, [c_cons+504];
	fma.rn.f64 	%fd8182, %fd8181, %fd174, %fd8180;
	ld.const.f64 	%fd8183, [c_cons+512];
	fma.rn.f64 	%fd8184, %fd8183, %fd175, %fd8182;
	ld.const.f64 	%fd8185, [c_cons+520];
	fma.rn.f64 	%fd8186, %fd8185, %fd176, %fd8184;
	ld.const.f64 	%fd8187, [c_cons+528];
	fma.rn.f64 	%fd8188, %fd8187, %fd177, %fd8186;
	ld.const.f64 	%fd8189, [c_cons+536];
	fma.rn.f64 	%fd8190, %fd8189, %fd178, %fd8188;
	ld.const.f64 	%fd8191, [c_cons+544];
	fma.rn.f64 	%fd8192, %fd8191, %fd179, %fd8190;
	ld.const.f64 	%fd8193, [c_cons+552];
	fma.rn.f64 	%fd8194, %fd8193, %fd180, %fd8192;
	ld.const.f64 	%fd8195, [c_cons+848];
	sub.f64 	%fd8196, %fd8194, %fd8195;
	abs.f64 	%fd8197, %fd8196;
	ld.const.f64 	%fd8198, [c_cons+928];
	setp.gt.f64 	%p1441, %fd8197, %fd8198;
	@%p1441 bra 	$L__BB6_828;
	ld.const.f64 	%fd8199, [c_cons+560];
	fma.rn.f64 	%fd8200, %fd8199, %fd171, 0d0000000000000000;
	ld.const.f64 	%fd8201, [c_cons+568];
	fma.rn.f64 	%fd8202, %fd8201, %fd172, %fd8200;
	ld.const.f64 	%fd8203, [c_cons+576];
	fma.rn.f64 	%fd8204, %fd8203, %fd173, %fd8202;
	ld.const.f64 	%fd8205, [c_cons+584];
	fma.rn.f64 	%fd8206, %fd8205, %fd174, %fd8204;
	ld.const.f64 	%fd8207, [c_cons+592];
	fma.rn.f64 	%fd8208, %fd8207, %fd175, %fd8206;
	ld.const.f64 	%fd8209, [c_cons+600];
	fma.rn.f64 	%fd8210, %fd8209, %fd176, %fd8208;
	ld.const.f64 	%fd8211, [c_cons+608];
	fma.rn.f64 	%fd8212, %fd8211, %fd177, %fd8210;
	ld.const.f64 	%fd8213, [c_cons+616];
	fma.rn.f64 	%fd8214, %fd8213, %fd178, %fd8212;
	ld.const.f64 	%fd8215, [c_cons+624];
	fma.rn.f64 	%fd8216, %fd8215, %fd179, %fd8214;
	ld.const.f64 	%fd8217, [c_cons+632];
	fma.rn.f64 	%fd8218, %fd8217, %fd180, %fd8216;
	ld.const.f64 	%fd8219, [c_cons+856];
	sub.f64 	%fd8220, %fd8218, %fd8219;
	abs.f64 	%fd8221, %fd8220;
	ld.const.f64 	%fd8222, [c_cons+936];
	setp.gt.f64 	%p1443, %fd8221, %fd8222;
	@%p1443 bra 	$L__BB6_828;
	ld.const.f64 	%fd8223, [c_cons+640];
	fma.rn.f64 	%fd8224, %fd8223, %fd171, 0d0000000000000000;
	ld.const.f64 	%fd8225, [c_cons+648];
	fma.rn.f64 	%fd8226, %fd8225, %fd172, %fd8224;
	ld.const.f64 	%fd8227, [c_cons+656];
	fma.rn.f64 	%fd8228, %fd8227, %fd173, %fd8226;
	ld.const.f64 	%fd8229, [c_cons+664];
	fma.rn.f64 	%fd8230, %fd8229, %fd174, %fd8228;
	ld.const.f64 	%fd8231, [c_cons+672];
	fma.rn.f64 	%fd8232, %fd8231, %fd175, %fd8230;
	ld.const.f64 	%fd8233, [c_cons+680];
	fma.rn.f64 	%fd8234, %fd8233, %fd176, %fd8232;
	ld.const.f64 	%fd8235, [c_cons+688];
	fma.rn.f64 	%fd8236, %fd8235, %fd177, %fd8234;
	ld.const.f64 	%fd8237, [c_cons+696];
	fma.rn.f64 	%fd8238, %fd8237, %fd178, %fd8236;
	ld.const.f64 	%fd8239, [c_cons+704];
	fma.rn.f64 	%fd8240, %fd8239, %fd179, %fd8238;
	ld.const.f64 	%fd8241, [c_cons+712];
	fma.rn.f64 	%fd8242, %fd8241, %fd180, %fd8240;
	ld.const.f64 	%fd8243, [c_cons+864];
	sub.f64 	%fd8244, %fd8242, %fd8243;
	abs.f64 	%fd8245, %fd8244;
	ld.const.f64 	%fd8246, [c_cons+944];
	setp.gt.f64 	%p1445, %fd8245, %fd8246;
	@%p1445 bra 	$L__BB6_828;
	ld.const.f64 	%fd8247, [c_cons+720];
	fma.rn.f64 	%fd8248, %fd8247, %fd171, 0d0000000000000000;
	ld.const.f64 	%fd8249, [c_cons+728];
	fma.rn.f64 	%fd8250, %fd8249, %fd172, %fd8248;
	ld.const.f64 	%fd8251, [c_cons+736];
	fma.rn.f64 	%fd8252, %fd8251, %fd173, %fd8250;
	ld.const.f64 	%fd8253, [c_cons+744];
	fma.rn.f64 	%fd8254, %fd8253, %fd174, %fd8252;
	ld.const.f64 	%fd8255, [c_cons+752];
	fma.rn.f64 	%fd8256, %fd8255, %fd175, %fd8254;
	ld.const.f64 	%fd8257, [c_cons+760];
	fma.rn.f64 	%fd8258, %fd8257, %fd176, %fd8256;
	ld.const.f64 	%fd8259, [c_cons+768];
	fma.rn.f64 	%fd8260, %fd8259, %fd177, %fd8258;
	ld.const.f64 	%fd8261, [c_cons+776];
	fma.rn.f64 	%fd8262, %fd8261, %fd178, %fd8260;
	ld.const.f64 	%fd8263, [c_cons+784];
	fma.rn.f64 	%fd8264, %fd8263, %fd179, %fd8262;
	ld.const.f64 	%fd8265, [c_cons+792];
	fma.rn.f64 	%fd8266, %fd8265, %fd180, %fd8264;
	ld.const.f64 	%fd8267, [c_cons+872];
	sub.f64 	%fd8268, %fd8266, %fd8267;
	abs.f64 	%fd8269, %fd8268;
	ld.const.f64 	%fd8270, [c_cons+952];
	setp.gt.f64 	%p1447, %fd8269, %fd8270;
	@%p1447 bra 	$L__BB6_828;
	mov.b32 	%r4428, 1;
	mov.pred 	%p2034, 0;
$L__BB6_828:
	or.b64  	%rd4157, %rd740, %rd811;
	and.b64  	%rd4158, %rd4157, -4294967296;
	setp.ne.s64 	%p1449, %rd4158, 0;
	@%p1449 bra 	$L__BB6_830;
	cvt.u32.u64 	%r3142, %rd811;
	cvt.u32.u64 	%r3143, %rd740;
	div.u32 	%r3144, %r3143, %r3142;
	mul.lo.s32 	%r3145, %r3144, %r3142;
	sub.s32 	%r3146, %r3143, %r3145;
	cvt.u64.u32 	%rd5158, %r3144;
	cvt.u64.u32 	%rd5159, %r3146;
	bra.uni 	$L__BB6_831;
$L__BB6_830:
	div.u64 	%rd5158, %rd740, %rd811;
	mul.lo.s64 	%rd4159, %rd5158, %rd811;
	sub.s64 	%rd5159, %rd740, %rd4159;
$L__BB6_831:
	cvt.u32.u64 	%r247, %rd5159;
	or.b64  	%rd4160, %rd5158, %rd818;
	and.b64  	%rd4161, %rd4160, -4294967296;
	setp.ne.s64 	%p1450, %rd4161, 0;
	@%p1450 bra 	$L__BB6_833;
	cvt.u32.u64 	%r3147, %rd818;
	cvt.u32.u64 	%r3148, %rd5158;
	div.u32 	%r3149, %r3148, %r3147;
	mul.lo.s32 	%r3150, %r3149, %r3147;
	sub.s32 	%r3151, %r3148, %r3150;
	cvt.u64.u32 	%rd5160, %r3149;
	cvt.u64.u32 	%rd5161, %r3151;
	bra.uni 	$L__BB6_834;
$L__BB6_833:
	div.u64 	%rd5160, %rd5158, %rd818;
	mul.lo.s64 	%rd4162, %rd5160, %rd818;
	sub.s64 	%rd5161, %rd5158, %rd4162;
$L__BB6_834:
	cvt.u32.u64 	%r248, %rd5161;
	or.b64  	%rd4163, %rd5160, %rd825;
	and.b64  	%rd4164, %rd4163, -4294967296;
	setp.ne.s64 	%p1451, %rd4164, 0;
	@%p1451 bra 	$L__BB6_836;
	cvt.u32.u64 	%r3152, %rd825;
	cvt.u32.u64 	%r3153, %rd5160;
	div.u32 	%r3154, %r3153, %r3152;
	mul.lo.s32 	%r3155, %r3154, %r3152;
	sub.s32 	%r3156, %r3153, %r3155;
	cvt.u64.u32 	%rd5162, %r3154;
	cvt.u64.u32 	%rd5163, %r3156;
	bra.uni 	$L__BB6_837;
$L__BB6_836:
	div.u64 	%rd5162, %rd5160, %rd825;
	mul.lo.s64 	%rd4165, %rd5162, %rd825;
	sub.s64 	%rd5163, %rd5160, %rd4165;
$L__BB6_837:
	cvt.u32.u64 	%r249, %rd5163;
	or.b64  	%rd4166, %rd5162, %rd832;
	and.b64  	%rd4167, %rd4166, -4294967296;
	setp.ne.s64 	%p1452, %rd4167, 0;
	@%p1452 bra 	$L__BB6_839;
	cvt.u32.u64 	%r3157, %rd832;
	cvt.u32.u64 	%r3158, %rd5162;
	div.u32 	%r3159, %r3158, %r3157;
	mul.lo.s32 	%r3160, %r3159, %r3157;
	sub.s32 	%r3161, %r3158, %r3160;
	cvt.u64.u32 	%rd5164, %r3159;
	cvt.u64.u32 	%rd5165, %r3161;
	bra.uni 	$L__BB6_840;
$L__BB6_839:
	div.u64 	%rd5164, %rd5162, %rd832;
	mul.lo.s64 	%rd4168, %rd5164, %rd832;
	sub.s64 	%rd5165, %rd5162, %rd4168;
$L__BB6_840:
	cvt.u32.u64 	%r250, %rd5165;
	or.b64  	%rd4169, %rd5164, %rd839;
	and.b64  	%rd4170, %rd4169, -4294967296;
	setp.ne.s64 	%p1453, %rd4170, 0;
	@%p1453 bra 	$L__BB6_842;
	cvt.u32.u64 	%r3162, %rd839;
	cvt.u32.u64 	%r3163, %rd5164;
	div.u32 	%r3164, %r3163, %r3162;
	mul.lo.s32 	%r3165, %r3164, %r3162;
	sub.s32 	%r3166, %r3163, %r3165;
	cvt.u64.u32 	%rd5166, %r3164;
	cvt.u64.u32 	%rd5167, %r3166;
	bra.uni 	$L__BB6_843;
$L__BB6_842:
	div.u64 	%rd5166, %rd5164, %rd839;
	mul.lo.s64 	%rd4171, %rd5166, %rd839;
	sub.s64 	%rd5167, %rd5164, %rd4171;
$L__BB6_843:
	cvt.u32.u64 	%r251, %rd5167;
	or.b64  	%rd4172, %rd5166, %rd846;
	and.b64  	%rd4173, %rd4172, -4294967296;
	setp.ne.s64 	%p1454, %rd4173, 0;
	@%p1454 bra 	$L__BB6_845;
	cvt.u32.u64 	%r3167, %rd846;
	cvt.u32.u64 	%r3168, %rd5166;
	div.u32 	%r3169, %r3168, %r3167;
	mul.lo.s32 	%r3170, %r3169, %r3167;
	sub.s32 	%r3171, %r3168, %r3170;
	cvt.u64.u32 	%rd5168, %r3169;
	cvt.u64.u32 	%rd5169, %r3171;
	bra.uni 	$L__BB6_846;
$L__BB6_845:
	div.u64 	%rd5168, %rd5166, %rd846;
	mul.lo.s64 	%rd4174, %rd5168, %rd846;
	sub.s64 	%rd5169, %rd5166, %rd4174;
$L__BB6_846:
	cvt.u32.u64 	%r252, %rd5169;
	ld.const.s32 	%rd1210, [c_grid+172];
	or.b64  	%rd4175, %rd5168, %rd1210;
	and.b64  	%rd4176, %rd4175, -4294967296;
	setp.ne.s64 	%p1455, %rd4176, 0;
	@%p1455 bra 	$L__BB6_848;
	cvt.u32.u64 	%r3172, %rd1210;
	cvt.u32.u64 	%r3173, %rd5168;
	div.u32 	%r3174, %r3173, %r3172;
	mul.lo.s32 	%r3175, %r3174, %r3172;
	sub.s32 	%r3176, %r3173, %r3175;
	cvt.u64.u32 	%rd5170, %r3174;
	cvt.u64.u32 	%rd5171, %r3176;
	bra.uni 	$L__BB6_849;
$L__BB6_848:
	div.u64 	%rd5170, %rd5168, %rd1210;
	mul.lo.s64 	%rd4177, %rd5170, %rd1210;
	sub.s64 	%rd5171, %rd5168, %rd4177;
$L__BB6_849:
	cvt.u32.u64 	%r253, %rd5171;
	ld.const.s32 	%rd1217, [c_grid+168];
	or.b64  	%rd4178, %rd5170, %rd1217;
	and.b64  	%rd4179, %rd4178, -4294967296;
	setp.ne.s64 	%p1456, %rd4179, 0;
	@%p1456 bra 	$L__BB6_851;
	cvt.u32.u64 	%r3177, %rd1217;
	cvt.u32.u64 	%r3178, %rd5170;
	div.u32 	%r3179, %r3178, %r3177;
	mul.lo.s32 	%r3180, %r3179, %r3177;
	sub.s32 	%r3181, %r3178, %r3180;
	cvt.u64.u32 	%rd5172, %r3179;
	cvt.u64.u32 	%rd5173, %r3181;
	bra.uni 	$L__BB6_852;
$L__BB6_851:
	div.u64 	%rd5172, %rd5170, %rd1217;
	mul.lo.s64 	%rd4180, %rd5172, %rd1217;
	sub.s64 	%rd5173, %rd5170, %rd4180;
$L__BB6_852:
	cvt.u32.u64 	%r254, %rd5173;
	ld.const.s32 	%rd1224, [c_grid+164];
	or.b64  	%rd4181, %rd5172, %rd1224;
	and.b64  	%rd4182, %rd4181, -4294967296;
	setp.ne.s64 	%p1457, %rd4182, 0;
	@%p1457 bra 	$L__BB6_854;
	cvt.u32.u64 	%r3182, %rd1224;
	cvt.u32.u64 	%r3183, %rd5172;
	div.u32 	%r3184, %r3183, %r3182;
	mul.lo.s32 	%r3185, %r3184, %r3182;
	sub.s32 	%r3186, %r3183, %r3185;
	cvt.u64.u32 	%rd5174, %r3184;
	cvt.u64.u32 	%rd5175, %r3186;
	bra.uni 	$L__BB6_855;
$L__BB6_854:
	div.u64 	%rd5174, %rd5172, %rd1224;
	mul.lo.s64 	%rd4183, %rd5174, %rd1224;
	sub.s64 	%rd5175, %rd5172, %rd4183;
$L__BB6_855:
	cvt.u32.u64 	%r255, %rd5175;
	ld.const.s32 	%rd1231, [c_grid+160];
	or.b64  	%rd4184, %rd5174, %rd1231;
	and.b64  	%rd4185, %rd4184, -4294967296;
	setp.ne.s64 	%p1458, %rd4185, 0;
	@%p1458 bra 	$L__BB6_857;
	cvt.u32.u64 	%r3187, %rd1231;
	cvt.u32.u64 	%r3188, %rd5174;
	rem.u32 	%r3189, %r3188, %r3187;
	cvt.u64.u32 	%rd5176, %r3189;
	bra.uni 	$L__BB6_858;
$L__BB6_857:
	rem.u64 	%rd5176, %rd5174, %rd1231;
$L__BB6_858:
	cvt.u32.u64 	%r3191, %rd5176;
	cvt.rn.f64.s32 	%fd8271, %r3191;
	ld.const.f64 	%fd8272, [c_grid+80];
	ld.const.f64 	%fd8273, [c_grid];
	fma.rn.f64 	%fd181, %fd8272, %fd8271, %fd8273;
	cvt.rn.f64.s32 	%fd8274, %r255;
	ld.const.f64 	%fd8275, [c_grid+88];
	ld.const.f64 	%fd8276, [c_grid+8];
	fma.rn.f64 	%fd182, %fd8275, %fd8274, %fd8276;
	cvt.rn.f64.s32 	%fd8277, %r254;
	ld.const.f64 	%fd8278, [c_grid+96];
	ld.const.f64 	%fd8279, [c_grid+16];
	fma.rn.f64 	%fd183, %fd8278, %fd8277, %fd8279;
	cvt.rn.f64.s32 	%fd8280, %r253;
	ld.const.f64 	%fd8281, [c_grid+104];
	ld.const.f64 	%fd8282, [c_grid+24];
	fma.rn.f64 	%fd184, %fd8281, %fd8280, %fd8282;
	cvt.rn.f64.s32 	%fd8283, %r252;
	ld.const.f64 	%fd8284, [c_grid+112];
	ld.const.f64 	%fd8285, [c_grid+32];
	fma.rn.f64 	%fd185, %fd8284, %fd8283, %fd8285;
	cvt.rn.f64.s32 	%fd8286, %r251;
	ld.const.f64 	%fd8287, [c_grid+120];
	ld.const.f64 	%fd8288, [c_grid+40];
	fma.rn.f64 	%fd186, %fd8287, %fd8286, %fd8288;
	cvt.rn.f64.s32 	%fd8289, %r250;
	ld.const.f64 	%fd8290, [c_grid+128];
	ld.const.f64 	%fd8291, [c_grid+48];
	fma.rn.f64 	%fd187, %fd8290, %fd8289, %fd8291;
	cvt.rn.f64.s32 	%fd8292, %r249;
	ld.const.f64 	%fd8293, [c_grid+136];
	ld.const.f64 	%fd8294, [c_grid+56];
	fma.rn.f64 	%fd188, %fd8293, %fd8292, %fd8294;
	cvt.rn.f64.s32 	%fd8295, %r248;
	ld.const.f64 	%fd8296, [c_grid+144];
	ld.const.f64 	%fd8297, [c_grid+64];
	fma.rn.f64 	%fd189, %fd8296, %fd8295, %fd8297;
	cvt.rn.f64.s32 	%fd8298, %r247;
	ld.const.f64 	%fd8299, [c_grid+152];
	ld.const.f64 	%fd8300, [c_grid+72];
	fma.rn.f64 	%fd190, %fd8299, %fd8298, %fd8300;
	ld.const.f64 	%fd8301, [c_cons];
	fma.rn.f64 	%fd8302, %fd8301, %fd181, 0d0000000000000000;
	ld.const.f64 	%fd8303, [c_cons+8];
	fma.rn.f64 	%fd8304, %fd8303, %fd182, %fd8302;
	ld.const.f64 	%fd8305, [c_cons+16];
	fma.rn.f64 	%fd8306, %fd8305, %fd183, %fd8304;
	ld.const.f64 	%fd8307, [c_cons+24];
	fma.rn.f64 	%fd8308, %fd8307, %fd184, %fd8306;
	ld.const.f64 	%fd8309, [c_cons+32];
	fma.rn.f64 	%fd8310, %fd8309, %fd185, %fd8308;
	ld.const.f64 	%fd8311, [c_cons+40];
	fma.rn.f64 	%fd8312, %fd8311, %fd186, %fd8310;
	ld.const.f64 	%fd8313, [c_cons+48];
	fma.rn.f64 	%fd8314, %fd8313, %fd187, %fd8312;
	ld.const.f64 	%fd8315, [c_cons+56];
	fma.rn.f64 	%fd8316, %fd8315, %fd188, %fd8314;
	ld.const.f64 	%fd8317, [c_cons+64];
	fma.rn.f64 	%fd8318, %fd8317, %fd189, %fd8316;
	ld.const.f64 	%fd8319, [c_cons+72];
	fma.rn.f64 	%fd8320, %fd8319, %fd190, %fd8318;
	ld.const.f64 	%fd8321, [c_cons+800];
	sub.f64 	%fd8322, %fd8320, %fd8321;
	abs.f64 	%fd8323, %fd8322;
	ld.const.f64 	%fd8324, [c_cons+880];
	setp.gt.f64 	%p1460, %fd8323, %fd8324;
	mov.b32 	%r4429, 0;
	mov.pred 	%p2035, -1;
	@%p1460 bra 	$L__BB6_869;
	ld.const.f64 	%fd8325, [c_cons+80];
	fma.rn.f64 	%fd8326, %fd8325, %fd181, 0d0000000000000000;
	ld.const.f64 	%fd8327, [c_cons+88];
	fma.rn.f64 	%fd8328, %fd8327, %fd182, %fd8326;
	ld.const.f64 	%fd8329, [c_cons+96];
	fma.rn.f64 	%fd8330, %fd8329, %fd183, %fd8328;
	ld.const.f64 	%fd8331, [c_cons+104];
	fma.rn.f64 	%fd8332, %fd8331, %fd184, %fd8330;
	ld.const.f64 	%fd8333, [c_cons+112];
	fma.rn.f64 	%fd8334, %fd8333, %fd185, %fd8332;
	ld.const.f64 	%fd8335, [c_cons+120];
	fma.rn.f64 	%fd8336, %fd8335, %fd186, %fd8334;
	ld.const.f64 	%fd8337, [c_cons+128];
	fma.rn.f64 	%fd8338, %fd8337, %fd187, %fd8336;
	ld.const.f64 	%fd8339, [c_cons+136];
	fma.rn.f64 	%fd8340, %fd8339, %fd188, %fd8338;
	ld.const.f64 	%fd8341, [c_cons+144];
	fma.rn.f64 	%fd8342, %fd8341, %fd189, %fd8340;
	ld.const.f64 	%fd8343, [c_cons+152];
	fma.rn.f64 	%fd8344, %fd8343, %fd190, %fd8342;
	ld.const.f64 	%fd8345, [c_cons+808];
	sub.f64 	%fd8346, %fd8344, %fd8345;
	abs.f64 	%fd8347, %fd8346;
	ld.const.f64 	%fd8348, [c_cons+888];
	setp.gt.f64 	%p1462, %fd8347, %fd8348;
	@%p1462 bra 	$L__BB6_869;
	ld.const.f64 	%fd8349, [c_cons+160];
	fma.rn.f64 	%fd8350, %fd8349, %fd181, 0d0000000000000000;
	ld.const.f64 	%fd8351, [c_cons+168];
	fma.rn.f64 	%fd8352, %fd8351, %fd182, %fd8350;
	ld.const.f64 	%fd8353, [c_cons+176];
	fma.rn.f64 	%fd8354, %fd8353, %fd183, %fd8352;
	ld.const.f64 	%fd8355, [c_cons+184];
	fma.rn.f64 	%fd8356, %fd8355, %fd184, %fd8354;
	ld.const.f64 	%fd8357, [c_cons+192];
	fma.rn.f64 	%fd8358, %fd8357, %fd185, %fd8356;
	ld.const.f64 	%fd8359, [c_cons+200];
	fma.rn.f64 	%fd8360, %fd8359, %fd186, %fd8358;
	ld.const.f64 	%fd8361, [c_cons+208];
	fma.rn.f64 	%fd8362, %fd8361, %fd187, %fd8360;
	ld.const.f64 	%fd8363, [c_cons+216];
	fma.rn.f64 	%fd8364, %fd8363, %fd188, %fd8362;
	ld.const.f64 	%fd8365, [c_cons+224];
	fma.rn.f64 	%fd8366, %fd8365, %fd189, %fd8364;
	ld.const.f64 	%fd8367, [c_cons+232];
	fma.rn.f64 	%fd8368, %fd8367, %fd190, %fd8366;
	ld.const.f64 	%fd8369, [c_cons+816];
	sub.f64 	%fd8370, %fd8368, %fd8369;
	abs.f64 	%fd8371, %fd8370;
	ld.const.f64 	%fd8372, [c_cons+896];
	setp.gt.f64 	%p1464, %fd8371, %fd8372;
	@%p1464 bra 	$L__BB6_869;
	ld.const.f64 	%fd8373, [c_cons+240];
	fma.rn.f64 	%fd8374, %fd8373, %fd181, 0d0000000000000000;
	ld.const.f64 	%fd8375, [c_cons+248];
	fma.rn.f64 	%fd8376, %fd8375, %fd182, %fd8374;
	ld.const.f64 	%fd8377, [c_cons+256];
	fma.rn.f64 	%fd8378, %fd8377, %fd183, %fd8376;
	ld.const.f64 	%fd8379, [c_cons+264];
	fma.rn.f64 	%fd8380, %fd8379, %fd184, %fd8378;
	ld.const.f64 	%fd8381, [c_cons+272];
	fma.rn.f64 	%fd8382, %fd8381, %fd185, %fd8380;
	ld.const.f64 	%fd8383, [c_cons+280];
	fma.rn.f64 	%fd8384, %fd8383, %fd186, %fd8382;
	ld.const.f64 	%fd8385, [c_cons+288];
	fma.rn.f64 	%fd8386, %fd8385, %fd187, %fd8384;
	ld.const.f64 	%fd8387, [c_cons+296];
	fma.rn.f64 	%fd8388, %fd8387, %fd188, %fd8386;
	ld.const.f64 	%fd8389, [c_cons+304];
	fma.rn.f64 	%fd8390, %fd8389, %fd189, %fd8388;
	ld.const.f64 	%fd8391, [c_cons+312];
	fma.rn.f64 	%fd8392, %fd8391, %fd190, %fd8390;
	ld.const.f64 	%fd8393, [c_cons+824];
	sub.f64 	%fd8394, %fd8392, %fd8393;
	abs.f64 	%fd8395, %fd8394;
	ld.const.f64 	%fd8396, [c_cons+904];
	setp.gt.f64 	%p1466, %fd8395, %fd8396;
	@%p1466 bra 	$L__BB6_869;
	ld.const.f64 	%fd8397, [c_cons+320];
	fma.rn.f64 	%fd8398, %fd8397, %fd181, 0d0000000000000000;
	ld.const.f64 	%fd8399, [c_cons+328];
	fma.rn.f64 	%fd8400, %fd8399, %fd182, %fd8398;
	ld.const.f64 	%fd8401, [c_cons+336];
	fma.rn.f64 	%fd8402, %fd8401, %fd183, %fd8400;
	ld.const.f64 	%fd8403, [c_cons+344];
	fma.rn.f64 	%fd8404, %fd8403, %fd184, %fd8402;
	ld.const.f64 	%fd8405, [c_cons+352];
	fma.rn.f64 	%fd8406, %fd8405, %fd185, %fd8404;
	ld.const.f64 	%fd8407, [c_cons+360];
	fma.rn.f64 	%fd8408, %fd8407, %fd186, %fd8406;
	ld.const.f64 	%fd8409, [c_cons+368];
	fma.rn.f64 	%fd8410, %fd8409, %fd187, %fd8408;
	ld.const.f64 	%fd8411, [c_cons+376];
	fma.rn.f64 	%fd8412, %fd8411, %fd188, %fd8410;
	ld.const.f64 	%fd8413, [c_cons+384];
	fma.rn.f64 	%fd8414, %fd8413, %fd189, %fd8412;
	ld.const.f64 	%fd8415, [c_cons+392];
	fma.rn.f64 	%fd8416, %fd8415, %fd190, %fd8414;
	ld.const.f64 	%fd8417, [c_cons+832];
	sub.f64 	%fd8418, %fd8416, %fd8417;
	abs.f64 	%fd8419, %fd8418;
	ld.const.f64 	%fd8420, [c_cons+912];
	setp.gt.f64 	%p1468, %fd8419, %fd8420;
	@%p1468 bra 	$L__BB6_869;
	ld.const.f64 	%fd8421, [c_cons+400];
	fma.rn.f64 	%fd8422, %fd8421, %fd181, 0d0000000000000000;
	ld.const.f64 	%fd8423, [c_cons+408];
	fma.rn.f64 	%fd8424, %fd8423, %fd182, %fd8422;
	ld.const.f64 	%fd8425, [c_cons+416];
	fma.rn.f64 	%fd8426, %fd8425, %fd183, %fd8424;
	ld.const.f64 	%fd8427, [c_cons+424];
	fma.rn.f64 	%fd8428, %fd8427, %fd184, %fd8426;
	ld.const.f64 	%fd8429, [c_cons+432];
	fma.rn.f64 	%fd8430, %fd8429, %fd185, %fd8428;
	ld.const.f64 	%fd8431, [c_cons+440];
	fma.rn.f64 	%fd8432, %fd8431, %fd186, %fd8430;
	ld.const.f64 	%fd8433, [c_cons+448];
	fma.rn.f64 	%fd8434, %fd8433, %fd187, %fd8432;
	ld.const.f64 	%fd8435, [c_cons+456];
	fma.rn.f64 	%fd8436, %fd8435, %fd188, %fd8434;
	ld.const.f64 	%fd8437, [c_cons+464];
	fma.rn.f64 	%fd8438, %fd8437, %fd189, %fd8436;
	ld.const.f64 	%fd8439, [c_cons+472];
	fma.rn.f64 	%fd8440, %fd8439, %fd190, %fd8438;
	ld.const.f64 	%fd8441, [c_cons+840];
	sub.f64 	%fd8442, %fd8440, %fd8441;
	abs.f64 	%fd8443, %fd8442;
	ld.const.f64 	%fd8444, [c_cons+920];
	setp.gt.f64 	%p1470, %fd8443, %fd8444;
	@%p1470 bra 	$L__BB6_869;
	ld.const.f64 	%fd8445, [c_cons+480];
	fma.rn.f64 	%fd8446, %fd8445, %fd181, 0d0000000000000000;
	ld.const.f64 	%fd8447, [c_cons+488];
	fma.rn.f64 	%fd8448, %fd8447, %fd182, %fd8446;
	ld.const.f64 	%fd8449, [c_cons+496];
	fma.rn.f64 	%fd8450, %fd8449, %fd183, %fd8448;
	ld.const.f64 	%fd8451, [c_cons+504];
	fma.rn.f64 	%fd8452, %fd8451, %fd184, %fd8450;
	ld.const.f64 	%fd8453, [c_cons+512];
	fma.rn.f64 	%fd8454, %fd8453, %fd185, %fd8452;
	ld.const.f64 	%fd8455, [c_cons+520];
	fma.rn.f64 	%fd8456, %fd8455, %fd186, %fd8454;
	ld.const.f64 	%fd8457, [c_cons+528];
	fma.rn.f64 	%fd8458, %fd8457, %fd187, %fd8456;
	ld.const.f64 	%fd8459, [c_cons+536];
	fma.rn.f64 	%fd8460, %fd8459, %fd188, %fd8458;
	ld.const.f64 	%fd8461, [c_cons+544];
	fma.rn.f64 	%fd8462, %fd8461, %fd189, %fd8460;
	ld.const.f64 	%fd8463, [c_cons+552];
	fma.rn.f64 	%fd8464, %fd8463, %fd190, %fd8462;
	ld.const.f64 	%fd8465, [c_cons+848];
	sub.f64 	%fd8466, %fd8464, %fd8465;
	abs.f64 	%fd8467, %fd8466;
	ld.const.f64 	%fd8468, [c_cons+928];
	setp.gt.f64 	%p1472, %fd8467, %fd8468;
	@%p1472 bra 	$L__BB6_869;
	ld.const.f64 	%fd8469, [c_cons+560];
	fma.rn.f64 	%fd8470, %fd8469, %fd181, 0d0000000000000000;
	ld.const.f64 	%fd8471, [c_cons+568];
	fma.rn.f64 	%fd8472, %fd8471, %fd182, %fd8470;
	ld.const.f64 	%fd8473, [c_cons+576];
	fma.rn.f64 	%fd8474, %fd8473, %fd183, %fd8472;
	ld.const.f64 	%fd8475, [c_cons+584];
	fma.rn.f64 	%fd8476, %fd8475, %fd184, %fd8474;
	ld.const.f64 	%fd8477, [c_cons+592];
	fma.rn.f64 	%fd8478, %fd8477, %fd185, %fd8476;
	ld.const.f64 	%fd8479, [c_cons+600];
	fma.rn.f64 	%fd8480, %fd8479, %fd186, %fd8478;
	ld.const.f64 	%fd8481, [c_cons+608];
	fma.rn.f64 	%fd8482, %fd8481, %fd187, %fd8480;
	ld.const.f64 	%fd8483, [c_cons+616];
	fma.rn.f64 	%fd8484, %fd8483, %fd188, %fd8482;
	ld.const.f64 	%fd8485, [c_cons+624];
	fma.rn.f64 	%fd8486, %fd8485, %fd189, %fd8484;
	ld.const.f64 	%fd8487, [c_cons+632];
	fma.rn.f64 	%fd8488, %fd8487, %fd190, %fd8486;
	ld.const.f64 	%fd8489, [c_cons+856];
	sub.f64 	%fd8490, %fd8488, %fd8489;
	abs.f64 	%fd8491, %fd8490;
	ld.const.f64 	%fd8492, [c_cons+936];
	setp.gt.f64 	%p1474, %fd8491, %fd8492;
	@%p1474 bra 	$L__BB6_869;
	ld.const.f64 	%fd8493, [c_cons+640];
	fma.rn.f64 	%fd8494, %fd8493, %fd181, 0d0000000000000000;
	ld.const.f64 	%fd8495, [c_cons+648];
	fma.rn.f64 	%fd8496, %fd8495, %fd182, %fd8494;
	ld.const.f64 	%fd8497, [c_cons+656];
	fma.rn.f64 	%fd8498, %fd8497, %fd183, %fd8496;
	ld.const.f64 	%fd8499, [c_cons+664];
	fma.rn.f64 	%fd8500, %fd8499, %fd184, %fd8498;
	ld.const.f64 	%fd8501, [c_cons+672];
	fma.rn.f64 	%fd8502, %fd8501, %fd185, %fd8500;
	ld.const.f64 	%fd8503, [c_cons+680];
	fma.rn.f64 	%fd8504, %fd8503, %fd186, %fd8502;
	ld.const.f64 	%fd8505, [c_cons+688];
	fma.rn.f64 	%fd8506, %fd8505, %fd187, %fd8504;
	ld.const.f64 	%fd8507, [c_cons+696];
	fma.rn.f64 	%fd8508, %fd8507, %fd188, %fd8506;
	ld.const.f64 	%fd8509, [c_cons+704];
	fma.rn.f64 	%fd8510, %fd8509, %fd189, %fd8508;
	ld.const.f64 	%fd8511, [c_cons+712];
	fma.rn.f64 	%fd8512, %fd8511, %fd190, %fd8510;
	ld.const.f64 	%fd8513, [c_cons+864];
	sub.f64 	%fd8514, %fd8512, %fd8513;
	abs.f64 	%fd8515, %fd8514;
	ld.const.f64 	%fd8516, [c_cons+944];
	setp.gt.f64 	%p1476, %fd8515, %fd8516;
	@%p1476 bra 	$L__BB6_869;
	ld.const.f64 	%fd8517, [c_cons+720];
	fma.rn.f64 	%fd8518, %fd8517, %fd181, 0d0000000000000000;
	ld.const.f64 	%fd8519, [c_cons+728];
	fma.rn.f64 	%fd8520, %fd8519, %fd182, %fd8518;
	ld.const.f64 	%fd8521, [c_cons+736];
	fma.rn.f64 	%fd8522, %fd8521, %fd183, %fd8520;
	ld.const.f64 	%fd8523, [c_cons+744];
	fma.rn.f64 	%fd8524, %fd8523, %fd184, %fd8522;
	ld.const.f64 	%fd8525, [c_cons+752];
	fma.rn.f64 	%fd8526, %fd8525, %fd185, %fd8524;
	ld.const.f64 	%fd8527, [c_cons+760];
	fma.rn.f64 	%fd8528, %fd8527, %fd186, %fd8526;
	ld.const.f64 	%fd8529, [c_cons+768];
	fma.rn.f64 	%fd8530, %fd8529, %fd187, %fd8528;
	ld.const.f64 	%fd8531, [c_cons+776];
	fma.rn.f64 	%fd8532, %fd8531, %fd188, %fd8530;
	ld.const.f64 	%fd8533, [c_cons+784];
	fma.rn.f64 	%fd8534, %fd8533, %fd189, %fd8532;
	ld.const.f64 	%fd8535, [c_cons+792];
	fma.rn.f64 	%fd8536, %fd8535, %fd190, %fd8534;
	ld.const.f64 	%fd8537, [c_cons+872];
	sub.f64 	%fd8538, %fd8536, %fd8537;
	abs.f64 	%fd8539, %fd8538;
	ld.const.f64 	%fd8540, [c_cons+952];
	setp.gt.f64 	%p1478, %fd8539, %fd8540;
	@%p1478 bra 	$L__BB6_869;
	mov.b32 	%r4429, 1;
	mov.pred 	%p2035, 0;
$L__BB6_869:
	or.b64  	%rd4186, %rd741, %rd811;
	and.b64  	%rd4187, %rd4186, -4294967296;
	setp.ne.s64 	%p1480, %rd4187, 0;
	@%p1480 bra 	$L__BB6_871;
	cvt.u32.u64 	%r3202, %rd811;
	cvt.u32.u64 	%r3203, %rd741;
	div.u32 	%r3204, %r3203, %r3202;
	mul.lo.s32 	%r3205, %r3204, %r3202;
	sub.s32 	%r3206, %r3203, %r3205;
	cvt.u64.u32 	%rd5177, %r3204;
	cvt.u64.u32 	%rd5178, %r3206;
	bra.uni 	$L__BB6_872;
$L__BB6_871:
	div.u64 	%rd5177, %rd741, %rd811;
	mul.lo.s64 	%rd4188, %rd5177, %rd811;
	sub.s64 	%rd5178, %rd741, %rd4188;
$L__BB6_872:
	cvt.u32.u64 	%r257, %rd5178;
	or.b64  	%rd4189, %rd5177, %rd818;
	and.b64  	%rd4190, %rd4189, -4294967296;
	setp.ne.s64 	%p1481, %rd4190, 0;
	@%p1481 bra 	$L__BB6_874;
	cvt.u32.u64 	%r3207, %rd818;
	cvt.u32.u64 	%r3208, %rd5177;
	div.u32 	%r3209, %r3208, %r3207;
	mul.lo.s32 	%r3210, %r3209, %r3207;
	sub.s32 	%r3211, %r3208, %r3210;
	cvt.u64.u32 	%rd5179, %r3209;
	cvt.u64.u32 	%rd5180, %r3211;
	bra.uni 	$L__BB6_875;
$L__BB6_874:
	div.u64 	%rd5179, %rd5177, %rd818;
	mul.lo.s64 	%rd4191, %rd5179, %rd818;
	sub.s64 	%rd5180, %rd5177, %rd4191;
$L__BB6_875:
	cvt.u32.u64 	%r258, %rd5180;
	or.b64  	%rd4192, %rd5179, %rd825;
	and.b64  	%rd4193, %rd4192, -4294967296;
	setp.ne.s64 	%p1482, %rd4193, 0;
	@%p1482 bra 	$L__BB6_877;
	cvt.u32.u64 	%r3212, %rd825;
	cvt.u32.u64 	%r3213, %rd5179;
	div.u32 	%r3214, %r3213, %r3212;
	mul.lo.s32 	%r3215, %r3214, %r3212;
	sub.s32 	%r3216, %r3213, %r3215;
	cvt.u64.u32 	%rd5181, %r3214;
	cvt.u64.u32 	%rd5182, %r3216;
	bra.uni 	$L__BB6_878;
$L__BB6_877:
	div.u64 	%rd5181, %rd5179, %rd825;
	mul.lo.s64 	%rd4194, %rd5181, %rd825;
	sub.s64 	%rd5182, %rd5179, %rd4194;
$L__BB6_878:
	cvt.u32.u64 	%r259, %rd5182;
	or.b64  	%rd4195, %rd5181, %rd832;
	and.b64  	%rd4196, %rd4195, -4294967296;
	setp.ne.s64 	%p1483, %rd4196, 0;
	@%p1483 bra 	$L__BB6_880;
	cvt.u32.u64 	%r3217, %rd832;
	cvt.u32.u64 	%r3218, %rd5181;
	div.u32 	%r3219, %r3218, %r3217;
	mul.lo.s32 	%r3220, %r3219, %r3217;
	sub.s32 	%r3221, %r3218, %r3220;
	cvt.u64.u32 	%rd5183, %r3219;
	cvt.u64.u32 	%rd5184, %r3221;
	bra.uni 	$L__BB6_881;
$L__BB6_880:
	div.u64 	%rd5183, %rd5181, %rd832;
	mul.lo.s64 	%rd4197, %rd5183, %rd832;
	sub.s64 	%rd5184, %rd5181, %rd4197;
$L__BB6_881:
	cvt.u32.u64 	%r260, %rd5184;
	or.b64  	%rd4198, %rd5183, %rd839;
	and.b64  	%rd4199, %rd4198, -4294967296;
	setp.ne.s64 	%p1484, %rd4199, 0;
	@%p1484 bra 	$L__BB6_883;
	cvt.u32.u64 	%r3222, %rd839;
	cvt.u32.u64 	%r3223, %rd5183;
	div.u32 	%r3224, %r3223, %r3222;
	mul.lo.s32 	%r3225, %r3224, %r3222;
	sub.s32 	%r3226, %r3223, %r3225;
	cvt.u64.u32 	%rd5185, %r3224;
	cvt.u64.u32 	%rd5186, %r3226;
	bra.uni 	$L__BB6_884;
$L__BB6_883:
	div.u64 	%rd5185, %rd5183, %rd839;
	mul.lo.s64 	%rd4200, %rd5185, %rd839;
	sub.s64 	%rd5186, %rd5183, %rd4200;
$L__BB6_884:
	cvt.u32.u64 	%r261, %rd5186;
	or.b64  	%rd4201, %rd5185, %rd846;
	and.b64  	%rd4202, %rd4201, -4294967296;
	setp.ne.s64 	%p1485, %rd4202, 0;
	@%p1485 bra 	$L__BB6_886;
	cvt.u32.u64 	%r3227, %rd846;
	cvt.u32.u64 	%r3228, %rd5185;
	div.u32 	%r3229, %r3228, %r3227;
	mul.lo.s32 	%r3230, %r3229, %r3227;
	sub.s32 	%r3231, %r3228, %r3230;
	cvt.u64.u32 	%rd5187, %r3229;
	cvt.u64.u32 	%rd5188, %r3231;
	bra.uni 	$L__BB6_887;
$L__BB6_886:
	div.u64 	%rd5187, %rd5185, %rd846;
	mul.lo.s64 	%rd4203, %rd5187, %rd846;
	sub.s64 	%rd5188, %rd5185, %rd4203;
$L__BB6_887:
	cvt.u32.u64 	%r262, %rd5188;
	ld.const.s32 	%rd1271, [c_grid+172];
	or.b64  	%rd4204, %rd5187, %rd1271;
	and.b64  	%rd4205, %rd4204, -4294967296;
	setp.ne.s64 	%p1486, %rd4205, 0;
	@%p1486 bra 	$L__BB6_889;
	cvt.u32.u64 	%r3232, %rd1271;
	cvt.u32.u64 	%r3233, %rd5187;
	div.u32 	%r3234, %r3233, %r3232;
	mul.lo.s32 	%r3235, %r3234, %r3232;
	sub.s32 	%r3236, %r3233, %r3235;
	cvt.u64.u32 	%rd5189, %r3234;
	cvt.u64.u32 	%rd5190, %r3236;
	bra.uni 	$L__BB6_890;
$L__BB6_889:
	div.u64 	%rd5189, %rd5187, %rd1271;
	mul.lo.s64 	%rd4206, %rd5189, %rd1271;
	sub.s64 	%rd5190, %rd5187, %rd4206;
$L__BB6_890:
	cvt.u32.u64 	%r263, %rd5190;
	ld.const.s32 	%rd1278, [c_grid+168];
	or.b64  	%rd4207, %rd5189, %rd1278;
	and.b64  	%rd4208, %rd4207, -4294967296;
	setp.ne.s64 	%p1487, %rd4208, 0;
	@%p1487 bra 	$L__BB6_892;
	cvt.u32.u64 	%r3237, %rd1278;
	cvt.u32.u64 	%r3238, %rd5189;
	div.u32 	%r3239, %r3238, %r3237;
	mul.lo.s32 	%r3240, %r3239, %r3237;
	sub.s32 	%r3241, %r3238, %r3240;
	cvt.u64.u32 	%rd5191, %r3239;
	cvt.u64.u32 	%rd5192, %r3241;
	bra.uni 	$L__BB6_893;
$L__BB6_892:
	div.u64 	%rd5191, %rd5189, %rd1278;
	mul.lo.s64 	%rd4209, %rd5191, %rd1278;
	sub.s64 	%rd5192, %rd5189, %rd4209;
$L__BB6_893:
	cvt.u32.u64 	%r264, %rd5192;
	ld.const.s32 	%rd1285, [c_grid+164];
	or.b64  	%rd4210, %rd5191, %rd1285;
	and.b64  	%rd4211, %rd4210, -4294967296;
	setp.ne.s64 	%p1488, %rd4211, 0;
	@%p1488 bra 	$L__BB6_895;
	cvt.u32.u64 	%r3242, %rd1285;
	cvt.u32.u64 	%r3243, %rd5191;
	div.u32 	%r3244, %r3243, %r3242;
	mul.lo.s32 	%r3245, %r3244, %r3242;
	sub.s32 	%r3246, %r3243, %r3245;
	cvt.u64.u32 	%rd5193, %r3244;
	cvt.u64.u32 	%rd5194, %r3246;
	bra.uni 	$L__BB6_896;
$L__BB6_895:
	div.u64 	%rd5193, %rd5191, %rd1285;
	mul.lo.s64 	%rd4212, %rd5193, %rd1285;
	sub.s64 	%rd5194, %rd5191, %rd4212;
$L__BB6_896:
	cvt.u32.u64 	%r265, %rd5194;
	ld.const.s32 	%rd1292, [c_grid+160];
	or.b64  	%rd4213, %rd5193, %rd1292;
	and.b64  	%rd4214, %rd4213, -4294967296;
	setp.ne.s64 	%p1489, %rd4214, 0;
	@%p1489 bra 	$L__BB6_898;
	cvt.u32.u64 	%r3247, %rd1292;
	cvt.u32.u64 	%r3248, %rd5193;
	rem.u32 	%r3249, %r3248, %r3247;
	cvt.u64.u32 	%rd5195, %r3249;
	bra.uni 	$L__BB6_899;
$L__BB6_898:
	rem.u64 	%rd5195, %rd5193, %rd1292;
$L__BB6_899:
	cvt.u32.u64 	%r3251, %rd5195;
	cvt.rn.f64.s32 	%fd8541, %r3251;
	ld.const.f64 	%fd8542, [c_grid+80];
	ld.const.f64 	%fd8543, [c_grid];
	fma.rn.f64 	%fd191, %fd8542, %fd8541, %fd8543;
	cvt.rn.f64.s32 	%fd8544, %r265;
	ld.const.f64 	%fd8545, [c_grid+88];
	ld.const.f64 	%fd8546, [c_grid+8];
	fma.rn.f64 	%fd192, %fd8545, %fd8544, %fd8546;
	cvt.rn.f64.s32 	%fd8547, %r264;
	ld.const.f64 	%fd8548, [c_grid+96];
	ld.const.f64 	%fd8549, [c_grid+16];
	fma.rn.f64 	%fd193, %fd8548, %fd8547, %fd8549;
	cvt.rn.f64.s32 	%fd8550, %r263;
	ld.const.f64 	%fd8551, [c_grid+104];
	ld.const.f64 	%fd8552, [c_grid+24];
	fma.rn.f64 	%fd194, %fd8551, %fd8550, %fd8552;
	cvt.rn.f64.s32 	%fd8553, %r262;
	ld.const.f64 	%fd8554, [c_grid+112];
	ld.const.f64 	%fd8555, [c_grid+32];
	fma.rn.f64 	%fd195, %fd8554, %fd8553, %fd8555;
	cvt.rn.f64.s32 	%fd8556, %r261;
	ld.const.f64 	%fd8557, [c_grid+120];
	ld.const.f64 	%fd8558, [c_grid+40];
	fma.rn.f64 	%fd196, %fd8557, %fd8556, %fd8558;
	cvt.rn.f64.s32 	%fd8559, %r260;
	ld.const.f64 	%fd8560, [c_grid+128];
	ld.const.f64 	%fd8561, [c_grid+48];
	fma.rn.f64 	%fd197, %fd8560, %fd8559, %fd8561;
	cvt.rn.f64.s32 	%fd8562, %r259;
	ld.const.f64 	%fd8563, [c_grid+136];
	ld.const.f64 	%fd8564, [c_grid+56];
	fma.rn.f64 	%fd198, %fd8563, %fd8562, %fd8564;
	cvt.rn.f64.s32 	%fd8565, %r258;
	ld.const.f64 	%fd8566, [c_grid+144];
	ld.const.f64 	%fd8567, [c_grid+64];
	fma.rn.f64 	%fd199, %fd8566, %fd8565, %fd8567;
	cvt.rn.f64.s32 	%fd8568, %r257;
	ld.const.f64 	%fd8569, [c_grid+152];
	ld.const.f64 	%fd8570, [c_grid+72];
	fma.rn.f64 	%fd200, %fd8569, %fd8568, %fd8570;
	ld.const.f64 	%fd8571, [c_cons];
	fma.rn.f64 	%fd8572, %fd8571, %fd191, 0d0000000000000000;
	ld.const.f64 	%fd8573, [c_cons+8];
	fma.rn.f64 	%fd8574, %fd8573, %fd192, %fd8572;
	ld.const.f64 	%fd8575, [c_cons+16];
	fma.rn.f64 	%fd8576, %fd8575, %fd193, %fd8574;
	ld.const.f64 	%fd8577, [c_cons+24];
	fma.rn.f64 	%fd8578, %fd8577, %fd194, %fd8576;
	ld.const.f64 	%fd8579, [c_cons+32];
	fma.rn.f64 	%fd8580, %fd8579, %fd195, %fd8578;
	ld.const.f64 	%fd8581, [c_cons+40];
	fma.rn.f64 	%fd8582, %fd8581, %fd196, %fd8580;
	ld.const.f64 	%fd8583, [c_cons+48];
	fma.rn.f64 	%fd8584, %fd8583, %fd197, %fd8582;
	ld.const.f64 	%fd8585, [c_cons+56];
	fma.rn.f64 	%fd8586, %fd8585, %fd198, %fd8584;
	ld.const.f64 	%fd8587, [c_cons+64];
	fma.rn.f64 	%fd8588, %fd8587, %fd199, %fd8586;
	ld.const.f64 	%fd8589, [c_cons+72];
	fma.rn.f64 	%fd8590, %fd8589, %fd200, %fd8588;
	ld.const.f64 	%fd8591, [c_cons+800];
	sub.f64 	%fd8592, %fd8590, %fd8591;
	abs.f64 	%fd8593, %fd8592;
	ld.const.f64 	%fd8594, [c_cons+880];
	setp.gt.f64 	%p1491, %fd8593, %fd8594;
	mov.b32 	%r4430, 0;
	mov.pred 	%p2036, -1;
	@%p1491 bra 	$L__BB6_910;
	ld.const.f64 	%fd8595, [c_cons+80];
	fma.rn.f64 	%fd8596, %fd8595, %fd191, 0d0000000000000000;
	ld.const.f64 	%fd8597, [c_cons+88];
	fma.rn.f64 	%fd8598, %fd8597, %fd192, %fd8596;
	ld.const.f64 	%fd8599, [c_cons+96];
	fma.rn.f64 	%fd8600, %fd8599, %fd193, %fd8598;
	ld.const.f64 	%fd8601, [c_cons+104];
	fma.rn.f64 	%fd8602, %fd8601, %fd194, %fd8600;
	ld.const.f64 	%fd8603, [c_cons+112];
	fma.rn.f64 	%fd8604, %fd8603, %fd195, %fd8602;
	ld.const.f64 	%fd8605, [c_cons+120];
	fma.rn.f64 	%fd8606, %fd8605, %fd196, %fd8604;
	ld.const.f64 	%fd8607, [c_cons+128];
	fma.rn.f64 	%fd8608, %fd8607, %fd197, %fd8606;
	ld.const.f64 	%fd8609, [c_cons+136];
	fma.rn.f64 	%fd8610, %fd8609, %fd198, %fd8608;
	ld.const.f64 	%fd8611, [c_cons+144];
	fma.rn.f64 	%fd8612, %fd8611, %fd199, %fd8610;
	ld.const.f64 	%fd8613, [c_cons+152];
	fma.rn.f64 	%fd8614, %fd8613, %fd200, %fd8612;
	ld.const.f64 	%fd8615, [c_cons+808];
	sub.f64 	%fd8616, %fd8614, %fd8615;
	abs.f64 	%fd8617, %fd8616;
	ld.const.f64 	%fd8618, [c_cons+888];
	setp.gt.f64 	%p1493, %fd8617, %fd8618;
	@%p1493 bra 	$L__BB6_910;
	ld.const.f64 	%fd8619, [c_cons+160];
	fma.rn.f64 	%fd8620, %fd8619, %fd191, 0d0000000000000000;
	ld.const.f64 	%fd8621, [c_cons+168];
	fma.rn.f64 	%fd8622, %fd8621, %fd192, %fd8620;
	ld.const.f64 	%fd8623, [c_cons+176];
	fma.rn.f64 	%fd8624, %fd8623, %fd193, %fd8622;
	ld.const.f64 	%fd8625, [c_cons+184];
	fma.rn.f64 	%fd8626, %fd8625, %fd194, %fd8624;
	ld.const.f64 	%fd8627, [c_cons+192];
	fma.rn.f64 	%fd8628, %fd8627, %fd195, %fd8626;
	ld.const.f64 	%fd8629, [c_cons+200];
	fma.rn.f64 	%fd8630, %fd8629, %fd196, %fd8628;
	ld.const.f64 	%fd8631, [c_cons+208];
	fma.rn.f64 	%fd8632, %fd8631, %fd197, %fd8630;
	ld.const.f64 	%fd8633, [c_cons+216];
	fma.rn.f64 	%fd8634, %fd8633, %fd198, %fd8632;
	ld.const.f64 	%fd8635, [c_cons+224];
	fma.rn.f64 	%fd8636, %fd8635, %fd199, %fd8634;
	ld.const.f64 	%fd8637, [c_cons+232];
	fma.rn.f64 	%fd8638, %fd8637, %fd200, %fd8636;
	ld.const.f64 	%fd8639, [c_cons+816];
	sub.f64 	%fd8640, %fd8638, %fd8639;
	abs.f64 	%fd8641, %fd8640;
	ld.const.f64 	%fd8642, [c_cons+896];
	setp.gt.f64 	%p1495, %fd8641, %fd8642;
	@%p1495 bra 	$L__BB6_910;
	ld.const.f64 	%fd8643, [c_cons+240];
	fma.rn.f64 	%fd8644, %fd8643, %fd191, 0d0000000000000000;
	ld.const.f64 	%fd8645, [c_cons+248];
	fma.rn.f64 	%fd8646, %fd8645, %fd192, %fd8644;
	ld.const.f64 	%fd8647, [c_cons+256];
	fma.rn.f64 	%fd8648, %fd8647, %fd193, %fd8646;
	ld.const.f64 	%fd8649, [c_cons+264];
	fma.rn.f64 	%fd8650, %fd8649, %fd194, %fd8648;
	ld.const.f64 	%fd8651, [c_cons+272];
	fma.rn.f64 	%fd8652, %fd8651, %fd195, %fd8650;
	ld.const.f64 	%fd8653, [c_cons+280];
	fma.rn.f64 	%fd8654, %fd8653, %fd196, %fd8652;
	ld.const.f64 	%fd8655, [c_cons+288];
	fma.rn.f64 	%fd8656, %fd8655, %fd197, %fd8654;
	ld.const.f64 	%fd8657, [c_cons+296];
	fma.rn.f64 	%fd8658, %fd8657, %fd198, %fd8656;
	ld.const.f64 	%fd8659, [c_cons+304];
	fma.rn.f64 	%fd8660, %fd8659, %fd199, %fd8658;
	ld.const.f64 	%fd8661, [c_cons+312];
	fma.rn.f64 	%fd8662, %fd8661, %fd200, %fd8660;
	ld.const.f64 	%fd8663, [c_cons+824];
	sub.f64 	%fd8664, %fd8662, %fd8663;
	abs.f64 	%fd8665, %fd8664;
	ld.const.f64 	%fd8666, [c_cons+904];
	setp.gt.f64 	%p1497, %fd8665, %fd8666;
	@%p1497 bra 	$L__BB6_910;
	ld.const.f64 	%fd8667, [c_cons+320];
	fma.rn.f64 	%fd8668, %fd8667, %fd191, 0d0000000000000000;
	ld.const.f64 	%fd8669, [c_cons+328];
	fma.rn.f64 	%fd8670, %fd8669, %fd192, %fd8668;
	ld.const.f64 	%fd8671, [c_cons+336];
	fma.rn.f64 	%fd8672, %fd8671, %fd193, %fd8670;
	ld.const.f64 	%fd8673, [c_cons+344];
	fma.rn.f64 	%fd8674, %fd8673, %fd194, %fd8672;
	ld.const.f64 	%fd8675, [c_cons+352];
	fma.rn.f64 	%fd8676, %fd8675, %fd195, %fd8674;
	ld.const.f64 	%fd8677, [c_cons+360];
	fma.rn.f64 	%fd8678, %fd8677, %fd196, %fd8676;
	ld.const.f64 	%fd8679, [c_cons+368];
	fma.rn.f64 	%fd8680, %fd8679, %fd197, %fd8678;
	ld.const.f64 	%fd8681, [c_cons+376];
	fma.rn.f64 	%fd8682, %fd8681, %fd198, %fd8680;
	ld.const.f64 	%fd8683, [c_cons+384];
	fma.rn.f64 	%fd8684, %fd8683, %fd199, %fd8682;
	ld.const.f64 	%fd8685, [c_cons+392];
	fma.rn.f64 	%fd8686, %fd8685, %fd200, %fd8684;
	ld.const.f64 	%fd8687, [c_cons+832];
	sub.f64 	%fd8688, %fd8686, %fd8687;
	abs.f64 	%fd8689, %fd8688;
	ld.const.f64 	%fd8690, [c_cons+912];
	setp.gt.f64 	%p1499, %fd8689, %fd8690;
	@%p1499 bra 	$L__BB6_910;
	ld.const.f64 	%fd8691, [c_cons+400];
	fma.rn.f64 	%fd8692, %fd8691, %fd191, 0d0000000000000000;
	ld.const.f64 	%fd8693, [c_cons+408];
	fma.rn.f64 	%fd8694, %fd8693, %fd192, %fd8692;
	ld.const.f64 	%fd8695, [c_cons+416];
	fma.rn.f64 	%fd8696, %fd8695, %fd193, %fd8694;
	ld.const.f64 	%fd8697, [c_cons+424];
	fma.rn.f64 	%fd8698, %fd8697, %fd194, %fd8696;
	ld.const.f64 	%fd8699, [c_cons+432];
	fma.rn.f64 	%fd8700, %fd8699, %fd195, %fd8698;
	ld.const.f64 	%fd8701, [c_cons+440];
	fma.rn.f64 	%fd8702, %fd8701, %fd196, %fd8700;
	ld.const.f64 	%fd8703, [c_cons+448];
	fma.rn.f64 	%fd8704, %fd8703, %fd197, %fd8702;
	ld.const.f64 	%fd8705, [c_cons+456];
	fma.rn.f64 	%fd8706, %fd8705, %fd198, %fd8704;
	ld.const.f64 	%fd8707, [c_cons+464];
	fma.rn.f64 	%fd8708, %fd8707, %fd199, %fd8706;
	ld.const.f64 	%fd8709, [c_cons+472];
	fma.rn.f64 	%fd8710, %fd8709, %fd200, %fd8708;
	ld.const.f64 	%fd8711, [c_cons+840];
	sub.f64 	%fd8712, %fd8710, %fd8711;
	abs.f64 	%fd8713, %fd8712;
	ld.const.f64 	%fd8714, [c_cons+920];
	setp.gt.f64 	%p1501, %fd8713, %fd8714;
	@%p1501 bra 	$L__BB6_910;
	ld.const.f64 	%fd8715, [c_cons+480];
	fma.rn.f64 	%fd8716, %fd8715, %fd191, 0d0000000000000000;
	ld.const.f64 	%fd8717, [c_cons+488];
	fma.rn.f64 	%fd8718, %fd8717, %fd192, %fd8716;
	ld.const.f64 	%fd8719, [c_cons+496];
	fma.rn.f64 	%fd8720, %fd8719, %fd193, %fd8718;
	ld.const.f64 	%fd8721, [c_cons+504];
	fma.rn.f64 	%fd8722, %fd8721, %fd194, %fd8720;
	ld.const.f64 	%fd8723, [c_cons+512];
	fma.rn.f64 	%fd8724, %fd8723, %fd195, %fd8722;
	ld.const.f64 	%fd8725, [c_cons+520];
	fma.rn.f64 	%fd8726, %fd8725, %fd196, %fd8724;
	ld.const.f64 	%fd8727, [c_cons+528];
	fma.rn.f64 	%fd8728, %fd8727, %fd197, %fd8726;
	ld.const.f64 	%fd8729, [c_cons+536];
	fma.rn.f64 	%fd8730, %fd8729, %fd198, %fd8728;
	ld.const.f64 	%fd8731, [c_cons+544];
	fma.rn.f64 	%fd8732, %fd8731, %fd199, %fd8730;
	ld.const.f64 	%fd8733, [c_cons+552];
	fma.rn.f64 	%fd8734, %fd8733, %fd200, %fd8732;
	ld.const.f64 	%fd8735, [c_cons+848];
	sub.f64 	%fd8736, %fd8734, %fd8735;
	abs.f64 	%fd8737, %fd8736;
	ld.const.f64 	%fd8738, [c_cons+928];
	setp.gt.f64 	%p1503, %fd8737, %fd8738;
	@%p1503 bra 	$L__BB6_910;
	ld.const.f64 	%fd8739, [c_cons+560];
	fma.rn.f64 	%fd8740, %fd8739, %fd191, 0d0000000000000000;
	ld.const.f64 	%fd8741, [c_cons+568];
	fma.rn.f64 	%fd8742, %fd8741, %fd192, %fd8740;
	ld.const.f64 	%fd8743, [c_cons+576];
	fma.rn.f64 	%fd8744, %fd8743, %fd193, %fd8742;
	ld.const.f64 	%fd8745, [c_cons+584];
	fma.rn.f64 	%fd8746, %fd8745, %fd194, %fd8744;
	ld.const.f64 	%fd8747, [c_cons+592];
	fma.rn.f64 	%fd8748, %fd8747, %fd195, %fd8746;
	ld.const.f64 	%fd8749, [c_cons+600];
	fma.rn.f64 	%fd8750, %fd8749, %fd196, %fd8748;
	ld.const.f64 	%fd8751, [c_cons+608];
	fma.rn.f64 	%fd8752, %fd8751, %fd197, %fd8750;
	ld.const.f64 	%fd8753, [c_cons+616];
	fma.rn.f64 	%fd8754, %fd8753, %fd198, %fd8752;
	ld.const.f64 	%fd8755, [c_cons+624];
	fma.rn.f64 	%fd8756, %fd8755, %fd199, %fd8754;
	ld.const.f64 	%fd8757, [c_cons+632];
	fma.rn.f64 	%fd8758, %fd8757, %fd200, %fd8756;
	ld.const.f64 	%fd8759, [c_cons+856];
	sub.f64 	%fd8760, %fd8758, %fd8759;
	abs.f64 	%fd8761, %fd8760;
	ld.const.f64 	%fd8762, [c_cons+936];
	setp.gt.f64 	%p1505, %fd8761, %fd8762;
	@%p1505 bra 	$L__BB6_910;
	ld.const.f64 	%fd8763, [c_cons+640];
	fma.rn.f64 	%fd8764, %fd8763, %fd191, 0d0000000000000000;
	ld.const.f64 	%fd8765, [c_cons+648];
	fma.rn.f64 	%fd8766, %fd8765, %fd192, %fd8764;
	ld.const.f64 	%fd8767, [c_cons+656];
	fma.rn.f64 	%fd8768, %fd8767, %fd193, %fd8766;
	ld.const.f64 	%fd8769, [c_cons+664];
	fma.rn.f64 	%fd8770, %fd8769, %fd194, %fd8768;
	ld.const.f64 	%fd8771, [c_cons+672];
	fma.rn.f64 	%fd8772, %fd8771, %fd195, %fd8770;
	ld.const.f64 	%fd8773, [c_cons+680];
	fma.rn.f64 	%fd8774, %fd8773, %fd196, %fd8772;
	ld.const.f64 	%fd8775, [c_cons+688];
	fma.rn.f64 	%fd8776, %fd8775, %fd197, %fd8774;
	ld.const.f64 	%fd8777, [c_cons+696];
	fma.rn.f64 	%fd8778, %fd8777, %fd198, %fd8776;
	ld.const.f64 	%fd8779, [c_cons+704];
	fma.rn.f64 	%fd8780, %fd8779, %fd199, %fd8778;
	ld.const.f64 	%fd8781, [c_cons+712];
	fma.rn.f64 	%fd8782, %fd8781, %fd200, %fd8780;
	ld.const.f64 	%fd8783, [c_cons+864];
	sub.f64 	%fd8784, %fd8782, %fd8783;
	abs.f64 	%fd8785, %fd8784;
	ld.const.f64 	%fd8786, [c_cons+944];
	setp.gt.f64 	%p1507, %fd8785, %fd8786;
	@%p1507 bra 	$L__BB6_910;
	ld.const.f64 	%fd8787, [c_cons+720];
	fma.rn.f64 	%fd8788, %fd8787, %fd191, 0d0000000000000000;
	ld.const.f64 	%fd8789, [c_cons+728];
	fma.rn.f64 	%fd8790, %fd8789, %fd192, %fd8788;
	ld.const.f64 	%fd8791, [c_cons+736];
	fma.rn.f64 	%fd8792, %fd8791, %fd193, %fd8790;
	ld.const.f64 	%fd8793, [c_cons+744];
	fma.rn.f64 	%fd8794, %fd8793, %fd194, %fd8792;
	ld.const.f64 	%fd8795, [c_cons+752];
	fma.rn.f64 	%fd8796, %fd8795, %fd195, %fd8794;
	ld.const.f64 	%fd8797, [c_cons+760];
	fma.rn.f64 	%fd8798, %fd8797, %fd196, %fd8796;
	ld.const.f64 	%fd8799, [c_cons+768];
	fma.rn.f64 	%fd8800, %fd8799, %fd197, %fd8798;
	ld.const.f64 	%fd8801, [c_cons+776];
	fma.rn.f64 	%fd8802, %fd8801, %fd198, %fd8800;
	ld.const.f64 	%fd8803, [c_cons+784];
	fma.rn.f64 	%fd8804, %fd8803, %fd199, %fd8802;
	ld.const.f64 	%fd8805, [c_cons+792];
	fma.rn.f64 	%fd8806, %fd8805, %fd200, %fd8804;
	ld.const.f64 	%fd8807, [c_cons+872];
	sub.f64 	%fd8808, %fd8806, %fd8807;
	abs.f64 	%fd8809, %fd8808;
	ld.const.f64 	%fd8810, [c_cons+952];
	setp.gt.f64 	%p1509, %fd8809, %fd8810;
	@%p1509 bra 	$L__BB6_910;
	mov.b32 	%r4430, 1;
	mov.pred 	%p2036, 0;
$L__BB6_910:
	or.b64  	%rd4215, %rd742, %rd811;
	and.b64  	%rd4216, %rd4215, -4294967296;
	setp.ne.s64 	%p1511, %rd4216, 0;
	@%p1511 bra 	$L__BB6_912;
	cvt.u32.u64 	%r3262, %rd811;
	cvt.u32.u64 	%r3263, %rd742;
	div.u32 	%r3264, %r3263, %r3262;
	mul.lo.s32 	%r3265, %r3264, %r3262;
	sub.s32 	%r3266, %r3263, %r3265;
	cvt.u64.u32 	%rd5196, %r3264;
	cvt.u64.u32 	%rd5197, %r3266;
	bra.uni 	$L__BB6_913;
$L__BB6_912:
	div.u64 	%rd5196, %rd742, %rd811;
	mul.lo.s64 	%rd4217, %rd5196, %rd811;
	sub.s64 	%rd5197, %rd742, %rd4217;
$L__BB6_913:
	cvt.u32.u64 	%r267, %rd5197;
	or.b64  	%rd4218, %rd5196, %rd818;
	and.b64  	%rd4219, %rd4218, -4294967296;
	setp.ne.s64 	%p1512, %rd4219, 0;
	@%p1512 bra 	$L__BB6_915;
	cvt.u32.u64 	%r3267, %rd818;
	cvt.u32.u64 	%r3268, %rd5196;
	div.u32 	%r3269, %r3268, %r3267;
	mul.lo.s32 	%r3270, %r3269, %r3267;
	sub.s32 	%r3271, %r3268, %r3270;
	cvt.u64.u32 	%rd5198, %r3269;
	cvt.u64.u32 	%rd5199, %r3271;
	bra.uni 	$L__BB6_916;
$L__BB6_915:
	div.u64 	%rd5198, %rd5196, %rd818;
	mul.lo.s64 	%rd4220, %rd5198, %rd818;
	sub.s64 	%rd5199, %rd5196, %rd4220;
$L__BB6_916:
	cvt.u32.u64 	%r268, %rd5199;
	or.b64  	%rd4221, %rd5198, %rd825;
	and.b64  	%rd4222, %rd4221, -4294967296;
	setp.ne.s64 	%p1513, %rd4222, 0;
	@%p1513 bra 	$L__BB6_918;
	cvt.u32.u64 	%r3272, %rd825;
	cvt.u32.u64 	%r3273, %rd5198;
	div.u32 	%r3274, %r3273, %r3272;
	mul.lo.s32 	%r3275, %r3274, %r3272;
	sub.s32 	%r3276, %r3273, %r3275;
	cvt.u64.u32 	%rd5200, %r3274;
	cvt.u64.u32 	%rd5201, %r3276;
	bra.uni 	$L__BB6_919;
$L__BB6_918:
	div.u64 	%rd5200, %rd5198, %rd825;
	mul.lo.s64 	%rd4223, %rd5200, %rd825;
	sub.s64 	%rd5201, %rd5198, %rd4223;
$L__BB6_919:
	cvt.u32.u64 	%r269, %rd5201;
	or.b64  	%rd4224, %rd5200, %rd832;
	and.b64  	%rd4225, %rd4224, -4294967296;
	setp.ne.s64 	%p1514, %rd4225, 0;
	@%p1514 bra 	$L__BB6_921;
	cvt.u32.u64 	%r3277, %rd832;
	cvt.u32.u64 	%r3278, %rd5200;
	div.u32 	%r3279, %r3278, %r3277;
	mul.lo.s32 	%r3280, %r3279, %r3277;
	sub.s32 	%r3281, %r3278, %r3280;
	cvt.u64.u32 	%rd5202, %r3279;
	cvt.u64.u32 	%rd5203, %r3281;
	bra.uni 	$L__BB6_922;
$L__BB6_921:
	div.u64 	%rd5202, %rd5200, %rd832;
	mul.lo.s64 	%rd4226, %rd5202, %rd832;
	sub.s64 	%rd5203, %rd5200, %rd4226;
$L__BB6_922:
	cvt.u32.u64 	%r270, %rd5203;
	or.b64  	%rd4227, %rd5202, %rd839;
	and.b64  	%rd4228, %rd4227, -4294967296;
	setp.ne.s64 	%p1515, %rd4228, 0;
	@%p1515 bra 	$L__BB6_924;
	cvt.u32.u64 	%r3282, %rd839;
	cvt.u32.u64 	%r3283, %rd5202;
	div.u32 	%r3284, %r3283, %r3282;
	mul.lo.s32 	%r3285, %r3284, %r3282;
	sub.s32 	%r3286, %r3283, %r3285;
	cvt.u64.u32 	%rd5204, %r3284;
	cvt.u64.u32 	%rd5205, %r3286;
	bra.uni 	$L__BB6_925;
$L__BB6_924:
	div.u64 	%rd5204, %rd5202, %rd839;
	mul.lo.s64 	%rd4229, %rd5204, %rd839;
	sub.s64 	%rd5205, %rd5202, %rd4229;
$L__BB6_925:
	cvt.u32.u64 	%r271, %rd5205;
	ld.const.s32 	%rd1326, [c_grid+176];
	or.b64  	%rd4230, %rd5204, %rd1326;
	and.b64  	%rd4231, %rd4230, -4294967296;
	setp.ne.s64 	%p1516, %rd4231, 0;
	@%p1516 bra 	$L__BB6_927;
	cvt.u32.u64 	%r3287, %rd1326;
	cvt.u32.u64 	%r3288, %rd5204;
	div.u32 	%r3289, %r3288, %r3287;
	mul.lo.s32 	%r3290, %r3289, %r3287;
	sub.s32 	%r3291, %r3288, %r3290;
	cvt.u64.u32 	%rd5206, %r3289;
	cvt.u64.u32 	%rd5207, %r3291;
	bra.uni 	$L__BB6_928;
$L__BB6_927:
	div.u64 	%rd5206, %rd5204, %rd1326;
	mul.lo.s64 	%rd4232, %rd5206, %rd1326;
	sub.s64 	%rd5207, %rd5204, %rd4232;
$L__BB6_928:
	cvt.u32.u64 	%r272, %rd5207;
	ld.const.s32 	%rd1333, [c_grid+172];
	or.b64  	%rd4233, %rd5206, %rd1333;
	and.b64  	%rd4234, %rd4233, -4294967296;
	setp.ne.s64 	%p1517, %rd4234, 0;
	@%p1517 bra 	$L__BB6_930;
	cvt.u32.u64 	%r3292, %rd1333;
	cvt.u32.u64 	%r3293, %rd5206;
	div.u32 	%r3294, %r3293, %r3292;
	mul.lo.s32 	%r3295, %r3294, %r3292;
	sub.s32 	%r3296, %r3293, %r3295;
	cvt.u64.u32 	%rd5208, %r3294;
	cvt.u64.u32 	%rd5209, %r3296;
	bra.uni 	$L__BB6_931;
$L__BB6_930:
	div.u64 	%rd5208, %rd5206, %rd1333;
	mul.lo.s64 	%rd4235, %rd5208, %rd1333;
	sub.s64 	%rd5209, %rd5206, %rd4235;
$L__BB6_931:
	cvt.u32.u64 	%r273, %rd5209;
	ld.const.s32 	%rd1340, [c_grid+168];
	or.b64  	%rd4236, %rd5208, %rd1340;
	and.b64  	%rd4237, %rd4236, -4294967296;
	setp.ne.s64 	%p1518, %rd4237, 0;
	@%p1518 bra 	$L__BB6_933;
	cvt.u32.u64 	%r3297, %rd1340;
	cvt.u32.u64 	%r3298, %rd5208;
	div.u32 	%r3299, %r3298, %r3297;
	mul.lo.s32 	%r3300, %r3299, %r3297;
	sub.s32 	%r3301, %r3298, %r3300;
	cvt.u64.u32 	%rd5210, %r3299;
	cvt.u64.u32 	%rd5211, %r3301;
	bra.uni 	$L__BB6_934;
$L__BB6_933:
	div.u64 	%rd5210, %rd5208, %rd1340;
	mul.lo.s64 	%rd4238, %rd5210, %rd1340;
	sub.s64 	%rd5211, %rd5208, %rd4238;
$L__BB6_934:
	cvt.u32.u64 	%r274, %rd5211;
	ld.const.s32 	%rd1347, [c_grid+164];
	or.b64  	%rd4239, %rd5210, %rd1347;
	and.b64  	%rd4240, %rd4239, -4294967296;
	setp.ne.s64 	%p1519, %rd4240, 0;
	@%p1519 bra 	$L__BB6_936;
	cvt.u32.u64 	%r3302, %rd1347;
	cvt.u32.u64 	%r3303, %rd5210;
	div.u32 	%r3304, %r3303, %r3302;
	mul.lo.s32 	%r3305, %r3304, %r3302;
	sub.s32 	%r3306, %r3303, %r3305;
	cvt.u64.u32 	%rd5212, %r3304;
	cvt.u64.u32 	%rd5213, %r3306;
	bra.uni 	$L__BB6_937;
$L__BB6_936:
	div.u64 	%rd5212, %rd5210, %rd1347;
	mul.lo.s64 	%rd4241, %rd5212, %rd1347;
	sub.s64 	%rd5213, %rd5210, %rd4241;
$L__BB6_937:
	cvt.u32.u64 	%r275, %rd5213;
	ld.const.s32 	%rd1354, [c_grid+160];
	or.b64  	%rd4242, %rd5212, %rd1354;
	and.b64  	%rd4243, %rd4242, -4294967296;
	setp.ne.s64 	%p1520, %rd4243, 0;
	@%p1520 bra 	$L__BB6_939;
	cvt.u32.u64 	%r3307, %rd1354;
	cvt.u32.u64 	%r3308, %rd5212;
	rem.u32 	%r3309, %r3308, %r3307;
	cvt.u64.u32 	%rd5214, %r3309;
	bra.uni 	$L__BB6_940;
$L__BB6_939:
	rem.u64 	%rd5214, %rd5212, %rd1354;
$L__BB6_940:
	cvt.u32.u64 	%r3311, %rd5214;
	cvt.rn.f64.s32 	%fd8811, %r3311;
	ld.const.f64 	%fd8812, [c_grid+80];
	ld.const.f64 	%fd8813, [c_grid];
	fma.rn.f64 	%fd201, %fd8812, %fd8811, %fd8813;
	cvt.rn.f64.s32 	%fd8814, %r275;
	ld.const.f64 	%fd8815, [c_grid+88];
	ld.const.f64 	%fd8816, [c_grid+8];
	fma.rn.f64 	%fd202, %fd8815, %fd8814, %fd8816;
	cvt.rn.f64.s32 	%fd8817, %r274;
	ld.const.f64 	%fd8818, [c_grid+96];
	ld.const.f64 	%fd8819, [c_grid+16];
	fma.rn.f64 	%fd203, %fd8818, %fd8817, %fd8819;
	cvt.rn.f64.s32 	%fd8820, %r273;
	ld.const.f64 	%fd8821, [c_grid+104];
	ld.const.f64 	%fd8822, [c_grid+24];
	fma.rn.f64 	%fd204, %fd8821, %fd8820, %fd8822;
	cvt.rn.f64.s32 	%fd8823, %r272;
	ld.const.f64 	%fd8824, [c_grid+112];
	ld.const.f64 	%fd8825, [c_grid+32];
	fma.rn.f64 	%fd205, %fd8824, %fd8823, %fd8825;
	cvt.rn.f64.s32 	%fd8826, %r271;
	ld.const.f64 	%fd8827, [c_grid+120];
	ld.const.f64 	%fd8828, [c_grid+40];
	fma.rn.f64 	%fd206, %fd8827, %fd8826, %fd8828;
	cvt.rn.f64.s32 	%fd8829, %r270;
	ld.const.f64 	%fd8830, [c_grid+128];
	ld.const.f64 	%fd8831, [c_grid+48];
	fma.rn.f64 	%fd207, %fd8830, %fd8829, %fd8831;
	cvt.rn.f64.s32 	%fd8832, %r269;
	ld.const.f64 	%fd8833, [c_grid+136];
	ld.const.f64 	%fd8834, [c_grid+56];
	fma.rn.f64 	%fd208, %fd8833, %fd8832, %fd8834;
	cvt.rn.f64.s32 	%fd8835, %r268;
	ld.const.f64 	%fd8836, [c_grid+144];
	ld.const.f64 	%fd8837, [c_grid+64];
	fma.rn.f64 	%fd209, %fd8836, %fd8835, %fd8837;
	cvt.rn.f64.s32 	%fd8838, %r267;
	ld.const.f64 	%fd8839, [c_grid+152];
	ld.const.f64 	%fd8840, [c_grid+72];
	fma.rn.f64 	%fd210, %fd8839, %fd8838, %fd8840;
	ld.const.f64 	%fd8841, [c_cons];
	fma.rn.f64 	%fd8842, %fd8841, %fd201, 0d0000000000000000;
	ld.const.f64 	%fd8843, [c_cons+8];
	fma.rn.f64 	%fd8844, %fd8843, %fd202, %fd8842;
	ld.const.f64 	%fd8845, [c_cons+16];
	fma.rn.f64 	%fd8846, %fd8845, %fd203, %fd8844;
	ld.const.f64 	%fd8847, [c_cons+24];
	fma.rn.f64 	%fd8848, %fd8847, %fd204, %fd8846;
	ld.const.f64 	%fd8849, [c_cons+32];
	fma.rn.f64 	%fd8850, %fd8849, %fd205, %fd8848;
	ld.const.f64 	%fd8851, [c_cons+40];
	fma.rn.f64 	%fd8852, %fd8851, %fd206, %fd8850;
	ld.const.f64 	%fd8853, [c_cons+48];
	fma.rn.f64 	%fd8854, %fd8853, %fd207, %fd8852;
	ld.const.f64 	%fd8855, [c_cons+56];
	fma.rn.f64 	%fd8856, %fd8855, %fd208, %fd8854;
	ld.const.f64 	%fd8857, [c_cons+64];
	fma.rn.f64 	%fd8858, %fd8857, %fd209, %fd8856;
	ld.const.f64 	%fd8859, [c_cons+72];
	fma.rn.f64 	%fd8860, %fd8859, %fd210, %fd8858;
	ld.const.f64 	%fd8861, [c_cons+800];
	sub.f64 	%fd8862, %fd8860, %fd8861;
	abs.f64 	%fd8863, %fd8862;
	ld.const.f64 	%fd8864, [c_cons+880];
	setp.gt.f64 	%p1522, %fd8863, %fd8864;
	mov.b32 	%r4431, 0;
	mov.pred 	%p2037, -1;
	@%p1522 bra 	$L__BB6_951;
	ld.const.f64 	%fd8865, [c_cons+80];
	fma.rn.f64 	%fd8866, %fd8865, %fd201, 0d0000000000000000;
	ld.const.f64 	%fd8867, [c_cons+88];
	fma.rn.f64 	%fd8868, %fd8867, %fd202, %fd8866;
	ld.const.f64 	%fd8869, [c_cons+96];
	fma.rn.f64 	%fd8870, %fd8869, %fd203, %fd8868;
	ld.const.f64 	%fd8871, [c_cons+104];
	fma.rn.f64 	%fd8872, %fd8871, %fd204, %fd8870;
	ld.const.f64 	%fd8873, [c_cons+112];
	fma.rn.f64 	%fd8874, %fd8873, %fd205, %fd8872;
	ld.const.f64 	%fd8875, [c_cons+120];
	fma.rn.f64 	%fd8876, %fd8875, %fd206, %fd8874;
	ld.const.f64 	%fd8877, [c_cons+128];
	fma.rn.f64 	%fd8878, %fd8877, %fd207, %fd8876;
	ld.const.f64 	%fd8879, [c_cons+136];
	fma.rn.f64 	%fd8880, %fd8879, %fd208, %fd8878;
	ld.const.f64 	%fd8881, [c_cons+144];
	fma.rn.f64 	%fd8882, %fd8881, %fd209, %fd8880;
	ld.const.f64 	%fd8883, [c_cons+152];
	fma.rn.f64 	%fd8884, %fd8883, %fd210, %fd8882;
	ld.const.f64 	%fd8885, [c_cons+808];
	sub.f64 	%fd8886, %fd8884, %fd8885;
	abs.f64 	%fd8887, %fd8886;
	ld.const.f64 	%fd8888, [c_cons+888];
	setp.gt.f64 	%p1524, %fd8887, %fd8888;
	@%p1524 bra 	$L__BB6_951;
	ld.const.f64 	%fd8889, [c_cons+160];
	fma.rn.f64 	%fd8890, %fd8889, %fd201, 0d0000000000000000;
	ld.const.f64 	%fd8891, [c_cons+168];
	fma.rn.f64 	%fd8892, %fd8891, %fd202, %fd8890;
	ld.const.f64 	%fd8893, [c_cons+176];
	fma.rn.f64 	%fd8894, %fd8893, %fd203, %fd8892;
	ld.const.f64 	%fd8895, [c_cons+184];
	fma.rn.f64 	%fd8896, %fd8895, %fd204, %fd8894;
	ld.const.f64 	%fd8897, [c_cons+192];
	fma.rn.f64 	%fd8898, %fd8897, %fd205, %fd8896;
	ld.const.f64 	%fd8899, [c_cons+200];
	fma.rn.f64 	%fd8900, %fd8899, %fd206, %fd8898;
	ld.const.f64 	%fd8901, [c_cons+208];
	fma.rn.f64 	%fd8902, %fd8901, %fd207, %fd8900;
	ld.const.f64 	%fd8903, [c_cons+216];
	fma.rn.f64 	%fd8904, %fd8903, %fd208, %fd8902;
	ld.const.f64 	%fd8905, [c_cons+224];
	fma.rn.f64 	%fd8906, %fd8905, %fd209, %fd8904;
	ld.const.f64 	%fd8907, [c_cons+232];
	fma.rn.f64 	%fd8908, %fd8907, %fd210, %fd8906;
	ld.const.f64 	%fd8909, [c_cons+816];
	sub.f64 	%fd8910, %fd8908, %fd8909;
	abs.f64 	%fd8911, %fd8910;
	ld.const.f64 	%fd8912, [c_cons+896];
	setp.gt.f64 	%p1526, %fd8911, %fd8912;
	@%p1526 bra 	$L__BB6_951;
	ld.const.f64 	%fd8913, [c_cons+240];
	fma.rn.f64 	%fd8914, %fd8913, %fd201, 0d0000000000000000;
	ld.const.f64 	%fd8915, [c_cons+248];
	fma.rn.f64 	%fd8916, %fd8915, %fd202, %fd8914;
	ld.const.f64 	%fd8917, [c_cons+256];
	fma.rn.f64 	%fd8918, %fd8917, %fd203, %fd8916;
	ld.const.f64 	%fd8919, [c_cons+264];
	fma.rn.f64 	%fd8920, %fd8919, %fd204, %fd8918;
	ld.const.f64 	%fd8921, [c_cons+272];
	fma.rn.f64 	%fd8922, %fd8921, %fd205, %fd8920;
	ld.const.f64 	%fd8923, [c_cons+280];
	fma.rn.f64 	%fd8924, %fd8923, %fd206, %fd8922;
	ld.const.f64 	%fd8925, [c_cons+288];
	fma.rn.f64 	%fd8926, %fd8925, %fd207, %fd8924;
	ld.const.f64 	%fd8927, [c_cons+296];
	fma.rn.f64 	%fd8928, %fd8927, %fd208, %fd8926;
	ld.const.f64 	%fd8929, [c_cons+304];
	fma.rn.f64 	%fd8930, %fd8929, %fd209, %fd8928;
	ld.const.f64 	%fd8931, [c_cons+312];
	fma.rn.f64 	%fd8932, %fd8931, %fd210, %fd8930;
	ld.const.f64 	%fd8933, [c_cons+824];
	sub.f64 	%fd8934, %fd8932, %fd8933;
	abs.f64 	%fd8935, %fd8934;
	ld.const.f64 	%fd8936, [c_cons+904];
	setp.gt.f64 	%p1528, %fd8935, %fd8936;
	@%p1528 bra 	$L__BB6_951;
	ld.const.f64 	%fd8937, [c_cons+320];
	fma.rn.f64 	%fd8938, %fd8937, %fd201, 0d0000000000000000;
	ld.const.f64 	%fd8939, [c_cons+328];
	fma.rn.f64 	%fd8940, %fd8939, %fd202, %fd8938;
	ld.const.f64 	%fd8941, [c_cons+336];
	fma.rn.f64 	%fd8942, %fd8941, %fd203, %fd8940;
	ld.const.f64 	%fd8943, [c_cons+344];
	fma.rn.f64 	%fd8944, %fd8943, %fd204, %fd8942;
	ld.const.f64 	%fd8945, [c_cons+352];
	fma.rn.f64 	%fd8946, %fd8945, %fd205, %fd8944;
	ld.const.f64 	%fd8947, [c_cons+360];
	fma.rn.f64 	%fd8948, %fd8947, %fd206, %fd8946;
	ld.const.f64 	%fd8949, [c_cons+368];
	fma.rn.f64 	%fd8950, %fd8949, %fd207, %fd8948;
	ld.const.f64 	%fd8951, [c_cons+376];
	fma.rn.f64 	%fd8952, %fd8951, %fd208, %fd8950;
	ld.const.f64 	%fd8953, [c_cons+384];
	fma.rn.f64 	%fd8954, %fd8953, %fd209, %fd8952;
	ld.const.f64 	%fd8955, [c_cons+392];
	fma.rn.f64 	%fd8956, %fd8955, %fd210, %fd8954;
	ld.const.f64 	%fd8957, [c_cons+832];
	sub.f64 	%fd8958, %fd8956, %fd8957;
	abs.f64 	%fd8959, %fd8958;
	ld.const.f64 	%fd8960, [c_cons+912];
	setp.gt.f64 	%p1530, %fd8959, %fd8960;
	@%p1530 bra 	$L__BB6_951;
	ld.const.f64 	%fd8961, [c_cons+400];
	fma.rn.f64 	%fd8962, %fd8961, %fd201, 0d0000000000000000;
	ld.const.f64 	%fd8963, [c_cons+408];
	fma.rn.f64 	%fd8964, %fd8963, %fd202, %fd8962;
	ld.const.f64 	%fd8965, [c_cons+416];
	fma.rn.f64 	%fd8966, %fd8965, %fd203, %fd8964;
	ld.const.f64 	%fd8967, [c_cons+424];
	fma.rn.f64 	%fd8968, %fd8967, %fd204, %fd8966;
	ld.const.f64 	%fd8969, [c_cons+432];
	fma.rn.f64 	%fd8970, %fd8969, %fd205, %fd8968;
	ld.const.f64 	%fd8971, [c_cons+440];
	fma.rn.f64 	%fd8972, %fd8971, %fd206, %fd8970;
	ld.const.f64 	%fd8973, [c_cons+448];
	fma.rn.f64 	%fd8974, %fd8973, %fd207, %fd8972;
	ld.const.f64 	%fd8975, [c_cons+456];
	fma.rn.f64 	%fd8976, %fd8975, %fd208, %fd8974;
	ld.const.f64 	%fd8977, [c_cons+464];
	fma.rn.f64 	%fd8978, %fd8977, %fd209, %fd8976;
	ld.const.f64 	%fd8979, [c_cons+472];
	fma.rn.f64 	%fd8980, %fd8979, %fd210, %fd8978;
	ld.const.f64 	%fd8981, [c_cons+840];
	sub.f64 	%fd8982, %fd8980, %fd8981;
	abs.f64 	%fd8983, %fd8982;
	ld.const.f64 	%fd8984, [c_cons+920];
	setp.gt.f64 	%p1532, %fd8983, %fd8984;
	@%p1532 bra 	$L__BB6_951;
	ld.const.f64 	%fd8985, [c_cons+480];
	fma.rn.f64 	%fd8986, %fd8985, %fd201, 0d0000000000000000;
	ld.const.f64 	%fd8987, [c_cons+488];
	fma.rn.f64 	%fd8988, %fd8987, %fd202, %fd8986;
	ld.const.f64 	%fd8989, [c_cons+496];
	fma.rn.f64 	%fd8990, %fd8989, %fd203, %fd8988;
	ld.const.f64 	%fd8991, [c_cons+504];
	fma.rn.f64 	%fd8992, %fd8991, %fd204, %fd8990;
	ld.const.f64 	%fd8993, [c_cons+512];
	fma.rn.f64 	%fd8994, %fd8993, %fd205, %fd8992;
	ld.const.f64 	%fd8995, [c_cons+520];
	fma.rn.f64 	%fd8996, %fd8995, %fd206, %fd8994;
	ld.const.f64 	%fd8997, [c_cons+528];
	fma.rn.f64 	%fd8998, %fd8997, %fd207, %fd8996;
	ld.const.f64 	%fd8999, [c_cons+536];
	fma.rn.f64 	%fd9000, %fd8999, %fd208, %fd8998;
	ld.const.f64 	%fd9001, [c_cons+544];
	fma.rn.f64 	%fd9002, %fd9001, %fd209, %fd9000;
	ld.const.f64 	%fd9003, [c_cons+552];
	fma.rn.f64 	%fd9004, %fd9003, %fd210, %fd9002;
	ld.const.f64 	%fd9005, [c_cons+848];
	sub.f64 	%fd9006, %fd9004, %fd9005;
	abs.f64 	%fd9007, %fd9006;
	ld.const.f64 	%fd9008, [c_cons+928];
	setp.gt.f64 	%p1534, %fd9007, %fd9008;
	@%p1534 bra 	$L__BB6_951;
	ld.const.f64 	%fd9009, [c_cons+560];
	fma.rn.f64 	%fd9010, %fd9009, %fd201, 0d0000000000000000;
	ld.const.f64 	%fd9011, [c_cons+568];
	fma.rn.f64 	%fd9012, %fd9011, %fd202, %fd9010;
	ld.const.f64 	%fd9013, [c_cons+576];
	fma.rn.f64 	%fd9014, %fd9013, %fd203, %fd9012;
	ld.const.f64 	%fd9015, [c_cons+584];
	fma.rn.f64 	%fd9016, %fd9015, %fd204, %fd9014;
	ld.const.f64 	%fd9017, [c_cons+592];
	fma.rn.f64 	%fd9018, %fd9017, %fd205, %fd9016;
	ld.const.f64 	%fd9019, [c_cons+600];
	fma.rn.f64 	%fd9020, %fd9019, %fd206, %fd9018;
	ld.const.f64 	%fd9021, [c_cons+608];
	fma.rn.f64 	%fd9022, %fd9021, %fd207, %fd9020;
	ld.const.f64 	%fd9023, [c_cons+616];
	fma.rn.f64 	%fd9024, %fd9023, %fd208, %fd9022;
	ld.const.f64 	%fd9025, [c_cons+624];
	fma.rn.f64 	%fd9026, %fd9025, %fd209, %fd9024;
	ld.const.f64 	%fd9027, [c_cons+632];
	fma.rn.f64 	%fd9028, %fd9027, %fd210, %fd9026;
	ld.const.f64 	%fd9029, [c_cons+856];
	sub.f64 	%fd9030, %fd9028, %fd9029;
	abs.f64 	%fd9031, %fd9030;
	ld.const.f64 	%fd9032, [c_cons+936];
	setp.gt.f64 	%p1536, %fd9031, %fd9032;
	@%p1536 bra 	$L__BB6_951;
	ld.const.f64 	%fd9033, [c_cons+640];
	fma.rn.f64 	%fd9034, %fd9033, %fd201, 0d0000000000000000;
	ld.const.f64 	%fd9035, [c_cons+648];
	fma.rn.f64 	%fd9036, %fd9035, %fd202, %fd9034;
	ld.const.f64 	%fd9037, [c_cons+656];
	fma.rn.f64 	%fd9038, %fd9037, %fd203, %fd9036;
	ld.const.f64 	%fd9039, [c_cons+664];
	fma.rn.f64 	%fd9040, %fd9039, %fd204, %fd9038;
	ld.const.f64 	%fd9041, [c_cons+672];
	fma.rn.f64 	%fd9042, %fd9041, %fd205, %fd9040;
	ld.const.f64 	%fd9043, [c_cons+680];
	fma.rn.f64 	%fd9044, %fd9043, %fd206, %fd9042;
	ld.const.f64 	%fd9045, [c_cons+688];
	fma.rn.f64 	%fd9046, %fd9045, %fd207, %fd9044;
	ld.const.f64 	%fd9047, [c_cons+696];
	fma.rn.f64 	%fd9048, %fd9047, %fd208, %fd9046;
	ld.const.f64 	%fd9049, [c_cons+704];
	fma.rn.f64 	%fd9050, %fd9049, %fd209, %fd9048;
	ld.const.f64 	%fd9051, [c_cons+712];
	fma.rn.f64 	%fd9052, %fd9051, %fd210, %fd9050;
	ld.const.f64 	%fd9053, [c_cons+864];
	sub.f64 	%fd9054, %fd9052, %fd9053;
	abs.f64 	%fd9055, %fd9054;
	ld.const.f64 	%fd9056, [c_cons+944];
	setp.gt.f64 	%p1538, %fd9055, %fd9056;
	@%p1538 bra 	$L__BB6_951;
	ld.const.f64 	%fd9057, [c_cons+720];
	fma.rn.f64 	%fd9058, %fd9057, %fd201, 0d0000000000000000;
	ld.const.f64 	%fd9059, [c_cons+728];
	fma.rn.f64 	%fd9060, %fd9059, %fd202, %fd9058;
	ld.const.f64 	%fd9061, [c_cons+736];
	fma.rn.f64 	%fd9062, %fd9061, %fd203, %fd9060;
	ld.const.f64 	%fd9063, [c_cons+744];
	fma.rn.f64 	%fd9064, %fd9063, %fd204, %fd9062;
	ld.const.f64 	%fd9065, [c_cons+752];
	fma.rn.f64 	%fd9066, %fd9065, %fd205, %fd9064;
	ld.const.f64 	%fd9067, [c_cons+760];
	fma.rn.f64 	%fd9068, %fd9067, %fd206, %fd9066;
	ld.const.f64 	%fd9069, [c_cons+768];
	fma.rn.f64 	%fd9070, %fd9069, %fd207, %fd9068;
	ld.const.f64 	%fd9071, [c_cons+776];
	fma.rn.f64 	%fd9072, %fd9071, %fd208, %fd9070;
	ld.const.f64 	%fd9073, [c_cons+784];
	fma.rn.f64 	%fd9074, %fd9073, %fd209, %fd9072;
	ld.const.f64 	%fd9075, [c_cons+792];
	fma.rn.f64 	%fd9076, %fd9075, %fd210, %fd9074;
	ld.const.f64 	%fd9077, [c_cons+872];
	sub.f64 	%fd9078, %fd9076, %fd9077;
	abs.f64 	%fd9079, %fd9078;
	ld.const.f64 	%fd9080, [c_cons+952];
	setp.gt.f64 	%p1540, %fd9079, %fd9080;
	@%p1540 bra 	$L__BB6_951;
	mov.b32 	%r4431, 1;
	mov.pred 	%p2037, 0;
$L__BB6_951:
	or.b64  	%rd4244, %rd743, %rd811;
	and.b64  	%rd4245, %rd4244, -4294967296;
	setp.ne.s64 	%p1542, %rd4245, 0;
	@%p1542 bra 	$L__BB6_953;
	cvt.u32.u64 	%r3322, %rd811;
	cvt.u32.u64 	%r3323, %rd743;
	div.u32 	%r3324, %r3323, %r3322;
	mul.lo.s32 	%r3325, %r3324, %r3322;
	sub.s32 	%r3326, %r3323, %r3325;
	cvt.u64.u32 	%rd5215, %r3324;
	cvt.u64.u32 	%rd5216, %r3326;
	bra.uni 	$L__BB6_954;
$L__BB6_953:
	div.u64 	%rd5215, %rd743, %rd811;
	mul.lo.s64 	%rd4246, %rd5215, %rd811;
	sub.s64 	%rd5216, %rd743, %rd4246;
$L__BB6_954:
	cvt.u32.u64 	%r277, %rd5216;
	or.b64  	%rd4247, %rd5215, %rd818;
	and.b64  	%rd4248, %rd4247, -4294967296;
	setp.ne.s64 	%p1543, %rd4248, 0;
	@%p1543 bra 	$L__BB6_956;
	cvt.u32.u64 	%r3327, %rd818;
	cvt.u32.u64 	%r3328, %rd5215;
	div.u32 	%r3329, %r3328, %r3327;
	mul.lo.s32 	%r3330, %r3329, %r3327;
	sub.s32 	%r3331, %r3328, %r3330;
	cvt.u64.u32 	%rd5217, %r3329;
	cvt.u64.u32 	%rd5218, %r3331;
	bra.uni 	$L__BB6_957;
$L__BB6_956:
	div.u64 	%rd5217, %rd5215, %rd818;
	mul.lo.s64 	%rd4249, %rd5217, %rd818;
	sub.s64 	%rd5218, %rd5215, %rd4249;
$L__BB6_957:
	cvt.u32.u64 	%r278, %rd5218;
	or.b64  	%rd4250, %rd5217, %rd825;
	and.b64  	%rd4251, %rd4250, -4294967296;
	setp.ne.s64 	%p1544, %rd4251, 0;
	@%p1544 bra 	$L__BB6_959;
	cvt.u32.u64 	%r3332, %rd825;
	cvt.u32.u64 	%r3333, %rd5217;
	div.u32 	%r3334, %r3333, %r3332;
	mul.lo.s32 	%r3335, %r3334, %r3332;
	sub.s32 	%r3336, %r3333, %r3335;
	cvt.u64.u32 	%rd5219, %r3334;
	cvt.u64.u32 	%rd5220, %r3336;
	bra.uni 	$L__BB6_960;
$L__BB6_959:
	div.u64 	%rd5219, %rd5217, %rd825;
	mul.lo.s64 	%rd4252, %rd5219, %rd825;
	sub.s64 	%rd5220, %rd5217, %rd4252;
$L__BB6_960:
	cvt.u32.u64 	%r279, %rd5220;
	or.b64  	%rd4253, %rd5219, %rd832;
	and.b64  	%rd4254, %rd4253, -4294967296;
	setp.ne.s64 	%p1545, %rd4254, 0;
	@%p1545 bra 	$L__BB6_962;
	cvt.u32.u64 	%r3337, %rd832;
	cvt.u32.u64 	%r3338, %rd5219;
	div.u32 	%r3339, %r3338, %r3337;
	mul.lo.s32 	%r3340, %r3339, %r3337;
	sub.s32 	%r3341, %r3338, %r3340;
	cvt.u64.u32 	%rd5221, %r3339;
	cvt.u64.u32 	%rd5222, %r3341;
	bra.uni 	$L__BB6_963;
$L__BB6_962:
	div.u64 	%rd5221, %rd5219, %rd832;
	mul.lo.s64 	%rd4255, %rd5221, %rd832;
	sub.s64 	%rd5222, %rd5219, %rd4255;
$L__BB6_963:
	cvt.u32.u64 	%r280, %rd5222;
	or.b64  	%rd4256, %rd5221, %rd839;
	and.b64  	%rd4257, %rd4256, -4294967296;
	setp.ne.s64 	%p1546, %rd4257, 0;
	@%p1546 bra 	$L__BB6_965;
	cvt.u32.u64 	%r3342, %rd839;
	cvt.u32.u64 	%r3343, %rd5221;
	div.u32 	%r3344, %r3343, %r3342;
	mul.lo.s32 	%r3345, %r3344, %r3342;
	sub.s32 	%r3346, %r3343, %r3345;
	cvt.u64.u32 	%rd5223, %r3344;
	cvt.u64.u32 	%rd5224, %r3346;
	bra.uni 	$L__BB6_966;
$L__BB6_965:
	div.u64 	%rd5223, %rd5221, %rd839;
	mul.lo.s64 	%rd4258, %rd5223, %rd839;
	sub.s64 	%rd5224, %rd5221, %rd4258;
$L__BB6_966:
	cvt.u32.u64 	%r281, %rd5224;
	ld.const.s32 	%rd1388, [c_grid+176];
	or.b64  	%rd4259, %rd5223, %rd1388;
	and.b64  	%rd4260, %rd4259, -4294967296;
	setp.ne.s64 	%p1547, %rd4260, 0;
	@%p1547 bra 	$L__BB6_968;
	cvt.u32.u64 	%r3347, %rd1388;
	cvt.u32.u64 	%r3348, %rd5223;
	div.u32 	%r3349, %r3348, %r3347;
	mul.lo.s32 	%r3350, %r3349, %r3347;
	sub.s32 	%r3351, %r3348, %r3350;
	cvt.u64.u32 	%rd5225, %r3349;
	cvt.u64.u32 	%rd5226, %r3351;
	bra.uni 	$L__BB6_969;
$L__BB6_968:
	div.u64 	%rd5225, %rd5223, %rd1388;
	mul.lo.s64 	%rd4261, %rd5225, %rd1388;
	sub.s64 	%rd5226, %rd5223, %rd4261;
$L__BB6_969:
	cvt.u32.u64 	%r282, %rd5226;
	ld.const.s32 	%rd1395, [c_grid+172];
	or.b64  	%rd4262, %rd5225, %rd1395;
	and.b64  	%rd4263, %rd4262, -4294967296;
	setp.ne.s64 	%p1548, %rd4263, 0;
	@%p1548 bra 	$L__BB6_971;
	cvt.u32.u64 	%r3352, %rd1395;
	cvt.u32.u64 	%r3353, %rd5225;
	div.u32 	%r3354, %r3353, %r3352;
	mul.lo.s32 	%r3355, %r3354, %r3352;
	sub.s32 	%r3356, %r3353, %r3355;
	cvt.u64.u32 	%rd5227, %r3354;
	cvt.u64.u32 	%rd5228, %r3356;
	bra.uni 	$L__BB6_972;
$L__BB6_971:
	div.u64 	%rd5227, %rd5225, %rd1395;
	mul.lo.s64 	%rd4264, %rd5227, %rd1395;
	sub.s64 	%rd5228, %rd5225, %rd4264;
$L__BB6_972:
	cvt.u32.u64 	%r283, %rd5228;
	ld.const.s32 	%rd1402, [c_grid+168];
	or.b64  	%rd4265, %rd5227, %rd1402;
	and.b64  	%rd4266, %rd4265, -4294967296;
	setp.ne.s64 	%p1549, %rd4266, 0;
	@%p1549 bra 	$L__BB6_974;
	cvt.u32.u64 	%r3357, %rd1402;
	cvt.u32.u64 	%r3358, %rd5227;
	div.u32 	%r3359, %r3358, %r3357;
	mul.lo.s32 	%r3360, %r3359, %r3357;
	sub.s32 	%r3361, %r3358, %r3360;
	cvt.u64.u32 	%rd5229, %r3359;
	cvt.u64.u32 	%rd5230, %r3361;
	bra.uni 	$L__BB6_975;
$L__BB6_974:
	div.u64 	%rd5229, %rd5227, %rd1402;
	mul.lo.s64 	%rd4267, %rd5229, %rd1402;
	sub.s64 	%rd5230, %rd5227, %rd4267;
$L__BB6_975:
	cvt.u32.u64 	%r284, %rd5230;
	ld.const.s32 	%rd1409, [c_grid+164];
	or.b64  	%rd4268, %rd5229, %rd1409;
	and.b64  	%rd4269, %rd4268, -4294967296;
	setp.ne.s64 	%p1550, %rd4269, 0;
	@%p1550 bra 	$L__BB6_977;
	cvt.u32.u64 	%r3362, %rd1409;
	cvt.u32.u64 	%r3363, %rd5229;
	div.u32 	%r3364, %r3363, %r3362;
	mul.lo.s32 	%r3365, %r3364, %r3362;
	sub.s32 	%r3366, %r3363, %r3365;
	cvt.u64.u32 	%rd5231, %r3364;
	cvt.u64.u32 	%rd5232, %r3366;
	bra.uni 	$L__BB6_978;
$L__BB6_977:
	div.u64 	%rd5231, %rd5229, %rd1409;
	mul.lo.s64 	%rd4270, %rd5231, %rd1409;
	sub.s64 	%rd5232, %rd5229, %rd4270;
$L__BB6_978:
	cvt.u32.u64 	%r285, %rd5232;
	ld.const.s32 	%rd1416, [c_grid+160];
	or.b64  	%rd4271, %rd5231, %rd1416;
	and.b64  	%rd4272, %rd4271, -4294967296;
	setp.ne.s64 	%p1551, %rd4272, 0;
	@%p1551 bra 	$L__BB6_980;
	cvt.u32.u64 	%r3367, %rd1416;
	cvt.u32.u64 	%r3368, %rd5231;
	rem.u32 	%r3369, %r3368, %r3367;
	cvt.u64.u32 	%rd5233, %r3369;
	bra.uni 	$L__BB6_981;
$L__BB6_980:
	rem.u64 	%rd5233, %rd5231, %rd1416;
$L__BB6_981:
	cvt.u32.u64 	%r3371, %rd5233;
	cvt.rn.f64.s32 	%fd9081, %r3371;
	ld.const.f64 	%fd9082, [c_grid+80];
	ld.const.f64 	%fd9083, [c_grid];
	fma.rn.f64 	%fd211, %fd9082, %fd9081, %fd9083;
	cvt.rn.f64.s32 	%fd9084, %r285;
	ld.const.f64 	%fd9085, [c_grid+88];
	ld.const.f64 	%fd9086, [c_grid+8];
	fma.rn.f64 	%fd212, %fd9085, %fd9084, %fd9086;
	cvt.rn.f64.s32 	%fd9087, %r284;
	ld.const.f64 	%fd9088, [c_grid+96];
	ld.const.f64 	%fd9089, [c_grid+16];
	fma.rn.f64 	%fd213, %fd9088, %fd9087, %fd9089;
	cvt.rn.f64.s32 	%fd9090, %r283;
	ld.const.f64 	%fd9091, [c_grid+104];
	ld.const.f64 	%fd9092, [c_grid+24];
	fma.rn.f64 	%fd214, %fd9091, %fd9090, %fd9092;
	cvt.rn.f64.s32 	%fd9093, %r282;
	ld.const.f64 	%fd9094, [c_grid+112];
	ld.const.f64 	%fd9095, [c_grid+32];
	fma.rn.f64 	%fd215, %fd9094, %fd9093, %fd9095;
	cvt.rn.f64.s32 	%fd9096, %r281;
	ld.const.f64 	%fd9097, [c_grid+120];
	ld.const.f64 	%fd9098, [c_grid+40];
	fma.rn.f64 	%fd216, %fd9097, %fd9096, %fd9098;
	cvt.rn.f64.s32 	%fd9099, %r280;
	ld.const.f64 	%fd9100, [c_grid+128];
	ld.const.f64 	%fd9101, [c_grid+48];
	fma.rn.f64 	%fd217, %fd9100, %fd9099, %fd9101;
	cvt.rn.f64.s32 	%fd9102, %r279;
	ld.const.f64 	%fd9103, [c_grid+136];
	ld.const.f64 	%fd9104, [c_grid+56];
	fma.rn.f64 	%fd218, %fd9103, %fd9102, %fd9104;
	cvt.rn.f64.s32 	%fd9105, %r278;
	ld.const.f64 	%fd9106, [c_grid+144];
	ld.const.f64 	%fd9107, [c_grid+64];
	fma.rn.f64 	%fd219, %fd9106, %fd9105, %fd9107;
	cvt.rn.f64.s32 	%fd9108, %r277;
	ld.const.f64 	%fd9109, [c_grid+152];
	ld.const.f64 	%fd9110, [c_grid+72];
	fma.rn.f64 	%fd220, %fd9109, %fd9108, %fd9110;
	ld.const.f64 	%fd9111, [c_cons];
	fma.rn.f64 	%fd9112, %fd9111, %fd211, 0d0000000000000000;
	ld.const.f64 	%fd9113, [c_cons+8];
	fma.rn.f64 	%fd9114, %fd9113, %fd212, %fd9112;
	ld.const.f64 	%fd9115, [c_cons+16];
	fma.rn.f64 	%fd9116, %fd9115, %fd213, %fd9114;
	ld.const.f64 	%fd9117, [c_cons+24];
	fma.rn.f64 	%fd9118, %fd9117, %fd214, %fd9116;
	ld.const.f64 	%fd9119, [c_cons+32];
	fma.rn.f64 	%fd9120, %fd9119, %fd215, %fd9118;
	ld.const.f64 	%fd9121, [c_cons+40];
	fma.rn.f64 	%fd9122, %fd9121, %fd216, %fd9120;
	ld.const.f64 	%fd9123, [c_cons+48];
	fma.rn.f64 	%fd9124, %fd9123, %fd217, %fd9122;
	ld.const.f64 	%fd9125, [c_cons+56];
	fma.rn.f64 	%fd9126, %fd9125, %fd218, %fd9124;
	ld.const.f64 	%fd9127, [c_cons+64];
	fma.rn.f64 	%fd9128, %fd9127, %fd219, %fd9126;
	ld.const.f64 	%fd9129, [c_cons+72];
	fma.rn.f64 	%fd9130, %fd9129, %fd220, %fd9128;
	ld.const.f64 	%fd9131, [c_cons+800];
	sub.f64 	%fd9132, %fd9130, %fd9131;
	abs.f64 	%fd9133, %fd9132;
	ld.const.f64 	%fd9134, [c_cons+880];
	setp.gt.f64 	%p1553, %fd9133, %fd9134;
	mov.b32 	%r4432, 0;
	mov.pred 	%p2038, -1;
	@%p1553 bra 	$L__BB6_992;
	ld.const.f64 	%fd9135, [c_cons+80];
	fma.rn.f64 	%fd9136, %fd9135, %fd211, 0d0000000000000000;
	ld.const.f64 	%fd9137, [c_cons+88];
	fma.rn.f64 	%fd9138, %fd9137, %fd212, %fd9136;
	ld.const.f64 	%fd9139, [c_cons+96];
	fma.rn.f64 	%fd9140, %fd9139, %fd213, %fd9138;
	ld.const.f64 	%fd9141, [c_cons+104];
	fma.rn.f64 	%fd9142, %fd9141, %fd214, %fd9140;
	ld.const.f64 	%fd9143, [c_cons+112];
	fma.rn.f64 	%fd9144, %fd9143, %fd215, %fd9142;
	ld.const.f64 	%fd9145, [c_cons+120];
	fma.rn.f64 	%fd9146, %fd9145, %fd216, %fd9144;
	ld.const.f64 	%fd9147, [c_cons+128];
	fma.rn.f64 	%fd9148, %fd9147, %fd217, %fd9146;
	ld.const.f64 	%fd9149, [c_cons+136];
	fma.rn.f64 	%fd9150, %fd9149, %fd218, %fd9148;
	ld.const.f64 	%fd9151, [c_cons+144];
	fma.rn.f64 	%fd9152, %fd9151, %fd219, %fd9150;
	ld.const.f64 	%fd9153, [c_cons+152];
	fma.rn.f64 	%fd9154, %fd9153, %fd220, %fd9152;
	ld.const.f64 	%fd9155, [c_cons+808];
	sub.f64 	%fd9156, %fd9154, %fd9155;
	abs.f64 	%fd9157, %fd9156;
	ld.const.f64 	%fd9158, [c_cons+888];
	setp.gt.f64 	%p1555, %fd9157, %fd9158;
	@%p1555 bra 	$L__BB6_992;
	ld.const.f64 	%fd9159, [c_cons+160];
	fma.rn.f64 	%fd9160, %fd9159, %fd211, 0d0000000000000000;
	ld.const.f64 	%fd9161, [c_cons+168];
	fma.rn.f64 	%fd9162, %fd9161, %fd212, %fd9160;
	ld.const.f64 	%fd9163, [c_cons+176];
	fma.rn.f64 	%fd9164, %fd9163, %fd213, %fd9162;
	ld.const.f64 	%fd9165, [c_cons+184];
	fma.rn.f64 	%fd9166, %fd9165, %fd214, %fd9164;
	ld.const.f64 	%fd9167, [c_cons+192];
	fma.rn.f64 	%fd9168, %fd9167, %fd215, %fd9166;
	ld.const.f64 	%fd9169, [c_cons+200];
	fma.rn.f64 	%fd9170, %fd9169, %fd216, %fd9168;
	ld.const.f64 	%fd9171, [c_cons+208];
	fma.rn.f64 	%fd9172, %fd9171, %fd217, %fd9170;
	ld.const.f64 	%fd9173, [c_cons+216];
	fma.rn.f64 	%fd9174, %fd9173, %fd218, %fd9172;
	ld.const.f64 	%fd9175, [c_cons+224];
	fma.rn.f64 	%fd9176, %fd9175, %fd219, %fd9174;
	ld.const.f64 	%fd9177, [c_cons+232];
	fma.rn.f64 	%fd9178, %fd9177, %fd220, %fd9176;
	ld.const.f64 	%fd9179, [c_cons+816];
	sub.f64 	%fd9180, %fd9178, %fd9179;
	abs.f64 	%fd9181, %fd9180;
	ld.const.f64 	%fd9182, [c_cons+896];
	setp.gt.f64 	%p1557, %fd9181, %fd9182;
	@%p1557 bra 	$L__BB6_992;
	ld.const.f64 	%fd9183, [c_cons+240];
	fma.rn.f64 	%fd9184, %fd9183, %fd211, 0d0000000000000000;
	ld.const.f64 	%fd9185, [c_cons+248];
	fma.rn.f64 	%fd9186, %fd9185, %fd212, %fd9184;
	ld.const.f64 	%fd9187, [c_cons+256];
	fma.rn.f64 	%fd9188, %fd9187, %fd213, %fd9186;
	ld.const.f64 	%fd9189, [c_cons+264];
	fma.rn.f64 	%fd9190, %fd9189, %fd214, %fd9188;
	ld.const.f64 	%fd9191, [c_cons+272];
	fma.rn.f64 	%fd9192, %fd9191, %fd215, %fd9190;
	ld.const.f64 	%fd9193, [c_cons+280];
	fma.rn.f64 	%fd9194, %fd9193, %fd216, %fd9192;
	ld.const.f64 	%fd9195, [c_cons+288];
	fma.rn.f64 	%fd9196, %fd9195, %fd217, %fd9194;
	ld.const.f64 	%fd9197, [c_cons+296];
	fma.rn.f64 	%fd9198, %fd9197, %fd218, %fd9196;
	ld.const.f64 	%fd9199, [c_cons+304];
	fma.rn.f64 	%fd9200, %fd9199, %fd219, %fd9198;
	ld.const.f64 	%fd9201, [c_cons+312];
	fma.rn.f64 	%fd9202, %fd9201, %fd220, %fd9200;
	ld.const.f64 	%fd9203, [c_cons+824];
	sub.f64 	%fd9204, %fd9202, %fd9203;
	abs.f64 	%fd9205, %fd9204;
	ld.const.f64 	%fd9206, [c_cons+904];
	setp.gt.f64 	%p1559, %fd9205, %fd9206;
	@%p1559 bra 	$L__BB6_992;
	ld.const.f64 	%fd9207, [c_cons+320];
	fma.rn.f64 	%fd9208, %fd9207, %fd211, 0d0000000000000000;
	ld.const.f64 	%fd9209, [c_cons+328];
	fma.rn.f64 	%fd9210, %fd9209, %fd212, %fd9208;
	ld.const.f64 	%fd9211, [c_cons+336];
	fma.rn.f64 	%fd9212, %fd9211, %fd213, %fd9210;
	ld.const.f64 	%fd9213, [c_cons+344];
	fma.rn.f64 	%fd9214, %fd9213, %fd214, %fd9212;
	ld.const.f64 	%fd9215, [c_cons+352];
	fma.rn.f64 	%fd9216, %fd9215, %fd215, %fd9214;
	ld.const.f64 	%fd9217, [c_cons+360];
	fma.rn.f64 	%fd9218, %fd9217, %fd216, %fd9216;
	ld.const.f64 	%fd9219, [c_cons+368];
	fma.rn.f64 	%fd9220, %fd9219, %fd217, %fd9218;
	ld.const.f64 	%fd9221, [c_cons+376];
	fma.rn.f64 	%fd9222, %fd9221, %fd218, %fd9220;
	ld.const.f64 	%fd9223, [c_cons+384];
	fma.rn.f64 	%fd9224, %fd9223, %fd219, %fd9222;
	ld.const.f64 	%fd9225, [c_cons+392];
	fma.rn.f64 	%fd9226, %fd9225, %fd220, %fd9224;
	ld.const.f64 	%fd9227, [c_cons+832];
	sub.f64 	%fd9228, %fd9226, %fd9227;
	abs.f64 	%fd9229, %fd9228;
	ld.const.f64 	%fd9230, [c_cons+912];
	setp.gt.f64 	%p1561, %fd9229, %fd9230;
	@%p1561 bra 	$L__BB6_992;
	ld.const.f64 	%fd9231, [c_cons+400];
	fma.rn.f64 	%fd9232, %fd9231, %fd211, 0d0000000000000000;
	ld.const.f64 	%fd9233, [c_cons+408];
	fma.rn.f64 	%fd9234, %fd9233, %fd212, %fd9232;
	ld.const.f64 	%fd9235, [c_cons+416];
	fma.rn.f64 	%fd9236, %fd9235, %fd213, %fd9234;
	ld.const.f64 	%fd9237, [c_cons+424];
	fma.rn.f64 	%fd9238, %fd9237, %fd214, %fd9236;
	ld.const.f64 	%fd9239, [c_cons+432];
	fma.rn.f64 	%fd9240, %fd9239, %fd215, %fd9238;
	ld.const.f64 	%fd9241, [c_cons+440];
	fma.rn.f64 	%fd9242, %fd9241, %fd216, %fd9240;
	ld.const.f64 	%fd9243, [c_cons+448];
	fma.rn.f64 	%fd9244, %fd9243, %fd217, %fd9242;
	ld.const.f64 	%fd9245, [c_cons+456];
	fma.rn.f64 	%fd9246, %fd9245, %fd218, %fd9244;
	ld.const.f64 	%fd9247, [c_cons+464];
	fma.rn.f64 	%fd9248, %fd9247, %fd219, %fd9246;
	ld.const.f64 	%fd9249, [c_cons+472];
	fma.rn.f64 	%fd9250, %fd9249, %fd220, %fd9248;
	ld.const.f64 	%fd9251, [c_cons+840];
	sub.f64 	%fd9252, %fd9250, %fd9251;
	abs.f64 	%fd9253, %fd9252;
	ld.const.f64 	%fd9254, [c_cons+920];
	setp.gt.f64 	%p1563, %fd9253, %fd9254;
	@%p1563 bra 	$L__BB6_992;
	ld.const.f64 	%fd9255, [c_cons+480];
	fma.rn.f64 	%fd9256, %fd9255, %fd211, 0d0000000000000000;
	ld.const.f64 	%fd9257, [c_cons+488];
	fma.rn.f64 	%fd9258, %fd9257, %fd212, %fd9256;
	ld.const.f64 	%fd9259, [c_cons+496];
	fma.rn.f64 	%fd9260, %fd9259, %fd213, %fd9258;
	ld.const.f64 	%fd9261, [c_cons+504];
	fma.rn.f64 	%fd9262, %fd9261, %fd214, %fd9260;
	ld.const.f64 	%fd9263, [c_cons+512];
	fma.rn.f64 	%fd9264, %fd9263, %fd215, %fd9262;
	ld.const.f64 	%fd9265, [c_cons+520];
	fma.rn.f64 	%fd9266, %fd9265, %fd216, %fd9264;
	ld.const.f64 	%fd9267, [c_cons+528];
	fma.rn.f64 	%fd9268, %fd9267, %fd217, %fd9266;
	ld.const.f64 	%fd9269, [c_cons+536];
	fma.rn.f64 	%fd9270, %fd9269, %fd218, %fd9268;
	ld.const.f64 	%fd9271, [c_cons+544];
	fma.rn.f64 	%fd9272, %fd9271, %fd219, %fd9270;
	ld.const.f64 	%fd9273, [c_cons+552];
	fma.rn.f64 	%fd9274, %fd9273, %fd220, %fd9272;
	ld.const.f64 	%fd9275, [c_cons+848];
	sub.f64 	%fd9276, %fd9274, %fd9275;
	abs.f64 	%fd9277, %fd9276;
	ld.const.f64 	%fd9278, [c_cons+928];
	setp.gt.f64 	%p1565, %fd9277, %fd9278;
	@%p1565 bra 	$L__BB6_992;
	ld.const.f64 	%fd9279, [c_cons+560];
	fma.rn.f64 	%fd9280, %fd9279, %fd211, 0d0000000000000000;
	ld.const.f64 	%fd9281, [c_cons+568];
	fma.rn.f64 	%fd9282, %fd9281, %fd212, %fd9280;
	ld.const.f64 	%fd9283, [c_cons+576];
	fma.rn.f64 	%fd9284, %fd9283, %fd213, %fd9282;
	ld.const.f64 	%fd9285, [c_cons+584];
	fma.rn.f64 	%fd9286, %fd9285, %fd214, %fd9284;
	ld.const.f64 	%fd9287, [c_cons+592];
	fma.rn.f64 	%fd9288, %fd9287, %fd215, %fd9286;
	ld.const.f64 	%fd9289, [c_cons+600];
	fma.rn.f64 	%fd9290, %fd9289, %fd216, %fd9288;
	ld.const.f64 	%fd9291, [c_cons+608];
	fma.rn.f64 	%fd9292, %fd9291, %fd217, %fd9290;
	ld.const.f64 	%fd9293, [c_cons+616];
	fma.rn.f64 	%fd9294, %fd9293, %fd218, %fd9292;
	ld.const.f64 	%fd9295, [c_cons+624];
	fma.rn.f64 	%fd9296, %fd9295, %fd219, %fd9294;
	ld.const.f64 	%fd9297, [c_cons+632];
	fma.rn.f64 	%fd9298, %fd9297, %fd220, %fd9296;
	ld.const.f64 	%fd9299, [c_cons+856];
	sub.f64 	%fd9300, %fd9298, %fd9299;
	abs.f64 	%fd9301, %fd9300;
	ld.const.f64 	%fd9302, [c_cons+936];
	setp.gt.f64 	%p1567, %fd9301, %fd9302;
	@%p1567 bra 	$L__BB6_992;
	ld.const.f64 	%fd9303, [c_cons+640];
	fma.rn.f64 	%fd9304, %fd9303, %fd211, 0d0000000000000000;
	ld.const.f64 	%fd9305, [c_cons+648];
	fma.rn.f64 	%fd9306, %fd9305, %fd212, %fd9304;
	ld.const.f64 	%fd9307, [c_cons+656];
	fma.rn.f64 	%fd9308, %fd9307, %fd213, %fd9306;
	ld.const.f64 	%fd9309, [c_cons+664];
	fma.rn.f64 	%fd9310, %fd9309, %fd214, %fd9308;
	ld.const.f64 	%fd9311, [c_cons+672];
	fma.rn.f64 	%fd9312, %fd9311, %fd215, %fd9310;
	ld.const.f64 	%fd9313, [c_cons+680];
	fma.rn.f64 	%fd9314, %fd9313, %fd216, %fd9312;
	ld.const.f64 	%fd9315, [c_cons+688];
	fma.rn.f64 	%fd9316, %fd9315, %fd217, %fd9314;
	ld.const.f64 	%fd9317, [c_cons+696];
	fma.rn.f64 	%fd9318, %fd9317, %fd218, %fd9316;
	ld.const.f64 	%fd9319, [c_cons+704];
	fma.rn.f64 	%fd9320, %fd9319, %fd219, %fd9318;
	ld.const.f64 	%fd9321, [c_cons+712];
	fma.rn.f64 	%fd9322, %fd9321, %fd220, %fd9320;
	ld.const.f64 	%fd9323, [c_cons+864];
	sub.f64 	%fd9324, %fd9322, %fd9323;
	abs.f64 	%fd9325, %fd9324;
	ld.const.f64 	%fd9326, [c_cons+944];
	setp.gt.f64 	%p1569, %fd9325, %fd9326;
	@%p1569 bra 	$L__BB6_992;
	ld.const.f64 	%fd9327, [c_cons+720];
	fma.rn.f64 	%fd9328, %fd9327, %fd211, 0d0000000000000000;
	ld.const.f64 	%fd9329, [c_cons+728];
	fma.rn.f64 	%fd9330, %fd9329, %fd212, %fd9328;
	ld.const.f64 	%fd9331, [c_cons+736];
	fma.rn.f64 	%fd9332, %fd9331, %fd213, %fd9330;
	ld.const.f64 	%fd9333, [c_cons+744];
	fma.rn.f64 	%fd9334, %fd9333, %fd214, %fd9332;
	ld.const.f64 	%fd9335, [c_cons+752];
	fma.rn.f64 	%fd9336, %fd9335, %fd215, %fd9334;
	ld.const.f64 	%fd9337, [c_cons+760];
	fma.rn.f64 	%fd9338, %fd9337, %fd216, %fd9336;
	ld.const.f64 	%fd9339, [c_cons+768];
	fma.rn.f64 	%fd9340, %fd9339, %fd217, %fd9338;
	ld.const.f64 	%fd9341, [c_cons+776];
	fma.rn.f64 	%fd9342, %fd9341, %fd218, %fd9340;
	ld.const.f64 	%fd9343, [c_cons+784];
	fma.rn.f64 	%fd9344, %fd9343, %fd219, %fd9342;
	ld.const.f64 	%fd9345, [c_cons+792];
	fma.rn.f64 	%fd9346, %fd9345, %fd220, %fd9344;
	ld.const.f64 	%fd9347, [c_cons+872];
	sub.f64 	%fd9348, %fd9346, %fd9347;
	abs.f64 	%fd9349, %fd9348;
	ld.const.f64 	%fd9350, [c_cons+952];
	setp.gt.f64 	%p1571, %fd9349, %fd9350;
	@%p1571 bra 	$L__BB6_992;
	mov.b32 	%r4432, 1;
	mov.pred 	%p2038, 0;
$L__BB6_992:
	mov.u32 	%r4444, %tid.x;
	shr.u32 	%r288, %r4444, 5;
	bar.sync 	0;
	add.s32 	%r289, %r4423, %r4422;
	add.s32 	%r290, %r4424, %r289;
	add.s32 	%r291, %r4425, %r290;
	add.s32 	%r292, %r4426, %r291;
	add.s32 	%r293, %r4427, %r292;
	add.s32 	%r294, %r4428, %r293;
	add.s32 	%r295, %r4429, %r294;
	add.s32 	%r296, %r4430, %r295;
	add.s32 	%r297, %r4431, %r296;
	add.s32 	%r3386, %r4432, %r297;
	mov.b32 	%r3384, 1;
	mov.b32 	%r3409, 0;
	mov.b32 	%r3411, -1;
	// begin inline asm
	{  .reg .s32 r0;  .reg .pred p;  shfl.sync.up.b32 r0|p, %r3386, %r3384, %r3409, %r3411;  @p add.s32 r0, r0, %r3386;  mov.s32 %r3382, r0;}
	// end inline asm
	mov.b32 	%r3390, 2;
	// begin inline asm
	{  .reg .s32 r0;  .reg .pred p;  shfl.sync.up.b32 r0|p, %r3382, %r3390, %r3409, %r3411;  @p add.s32 r0, r0, %r3382;  mov.s32 %r3388, r0;}
	// end inline asm
	mov.b32 	%r3396, 4;
	// begin inline asm
	{  .reg .s32 r0;  .reg .pred p;  shfl.sync.up.b32 r0|p, %r3388, %r3396, %r3409, %r3411;  @p add.s32 r0, r0, %r3388;  mov.s32 %r3394, r0;}
	// end inline asm
	mov.b32 	%r3402, 8;
	// begin inline asm
	{  .reg .s32 r0;  .reg .pred p;  shfl.sync.up.b32 r0|p, %r3394, %r3402, %r3409, %r3411;  @p add.s32 r0, r0, %r3394;  mov.s32 %r3400, r0;}
	// end inline asm
	mov.b32 	%r3408, 16;
	// begin inline asm
	{  .reg .s32 r0;  .reg .pred p;  shfl.sync.up.b32 r0|p, %r3400, %r3408, %r3409, %r3411;  @p add.s32 r0, r0, %r3400;  mov.s32 %r3406, r0;}
	// end inline asm
	setp.ne.s32 	%p1573, %r2695, 31;
	@%p1573 bra 	$L__BB6_994;
	shl.b32 	%r3412, %r288, 2;
	mov.u32 	%r3413, _ZZN3cub18CUB_300001_SM_10006detail6select23DeviceSelectSweepKernelINS2_10policy_hubIyNS0_8NullTypeEiLb0ELNS0_10SelectImplE0EE10Policy1000EN6thrust24THRUST_300001_SM_1000_NS17counting_iteratorIyNSA_11use_defaultESC_SC_EEPS5_NSA_6detail15normal_iteratorINSA_10device_ptrIyEEEEPlNS0_13ScanTileStateIiLb1EEE17ConstraintCheckerS5_iNS2_19streaming_context_tIlLb1EEELS6_0EEEvT0_T1_T2_T3_T4_T5_T6_T7_iT8_NS1_7vsmem_tEE19static_temp_storage;
	add.s32 	%r3414, %r3413, %r3412;
	st.shared.u32 	[%r3414], %r3406;
$L__BB6_994:
	sub.s32 	%r3415, %r3406, %r3386;
	bar.sync 	0;
	ld.shared.v4.u32 	{%r3416, %r3417, %r3418, %r3419}, [_ZZN3cub18CUB_300001_SM_10006detail6select23DeviceSelectSweepKernelINS2_10policy_hubIyNS0_8NullTypeEiLb0ELNS0_10SelectImplE0EE10Policy1000EN6thrust24THRUST_300001_SM_1000_NS17counting_iteratorIyNSA_11use_defaultESC_SC_EEPS5_NSA_6detail15normal_iteratorINSA_10device_ptrIyEEEEPlNS0_13ScanTileStateIiLb1EEE17ConstraintCheckerS5_iNS2_19streaming_context_tIlLb1EEELS6_0EEEvT0_T1_T2_T3_T4_T5_T6_T7_iT8_NS1_7vsmem_tEE19static_temp_storage];
	add.s32 	%r3420, %r3417, %r3416;
	setp.eq.s32 	%p1574, %r288, 2;
	selp.b32 	%r3421, %r3420, %r3416, %p1574;
	add.s32 	%r3422, %r3420, %r3418;
	setp.eq.s32 	%p1575, %r288, 3;
	selp.b32 	%r3423, %r3422, %r3421, %p1575;
	add.s32 	%r3424, %r3422, %r3419;
	setp.eq.s32 	%p1576, %r288, 4;
	selp.b32 	%r3425, %r3424, %r3423, %p1576;
	ld.shared.v4.u32 	{%r3426, %r3427, %r3428, %r3429}, [_ZZN3cub18CUB_300001_SM_10006detail6select23DeviceSelectSweepKernelINS2_10policy_hubIyNS0_8NullTypeEiLb0ELNS0_10SelectImplE0EE10Policy1000EN6thrust24THRUST_300001_SM_1000_NS17counting_iteratorIyNSA_11use_defaultESC_SC_EEPS5_NSA_6detail15normal_iteratorINSA_10device_ptrIyEEEEPlNS0_13ScanTileStateIiLb1EEE17ConstraintCheckerS5_iNS2_19streaming_context_tIlLb1EEELS6_0EEEvT0_T1_T2_T3_T4_T5_T6_T7_iT8_NS1_7vsmem_tEE19static_temp_storage+16];
	add.s32 	%r3430, %r3424, %r3426;
	setp.eq.s32 	%p1577, %r288, 5;
	selp.b32 	%r3431, %r3430, %r3425, %p1577;
	add.s32 	%r3432, %r3430, %r3427;
	setp.eq.s32 	%p1578, %r288, 6;
	selp.b32 	%r3433, %r3432, %r3431, %p1578;
	add.s32 	%r3434, %r3432, %r3428;
	setp.eq.s32 	%p1579, %r288, 7;
	selp.b32 	%r3435, %r3434, %r3433, %p1579;
	add.s32 	%r3436, %r3434, %r3429;
	setp.eq.s32 	%p1580, %r288, 8;
	selp.b32 	%r3437, %r3436, %r3435, %p1580;
	ld.shared.v4.u32 	{%r3438, %r3439, %r3440, %r3441}, [_ZZN3cub18CUB_300001_SM_10006detail6select23DeviceSelectSweepKernelINS2_10policy_hubIyNS0_8NullTypeEiLb0ELNS0_10SelectImplE0EE10Policy1000EN6thrust24THRUST_300001_SM_1000_NS17counting_iteratorIyNSA_11use_defaultESC_SC_EEPS5_NSA_6detail15normal_iteratorINSA_10device_ptrIyEEEEPlNS0_13ScanTileStateIiLb1EEE17ConstraintCheckerS5_iNS2_19streaming_context_tIlLb1EEELS6_0EEEvT0_T1_T2_T3_T4_T5_T6_T7_iT8_NS1_7vsmem_tEE19static_temp_storage+32];
	add.s32 	%r3442, %r3436, %r3438;
	setp.eq.s32 	%p1581, %r288, 9;
	selp.b32 	%r3443, %r3442, %r3437, %p1581;
	add.s32 	%r3444, %r3442, %r3439;
	setp.eq.s32 	%p1582, %r288, 10;
	selp.b32 	%r3445, %r3444, %r3443, %p1582;
	add.s32 	%r3446, %r3444, %r3440;
	setp.eq.s32 	%p1583, %r288, 11;
	selp.b32 	%r3447, %r3446, %r3445, %p1583;
	add.s32 	%r300, %r3446, %r3441;
	setp.gt.u32 	%p1584, %r4444, 31;
	setp.lt.u32 	%p1585, %r4444, 32;
	setp.eq.s32 	%p1586, %r2695, 0;
	selp.b32 	%r3448, 0, %r3415, %p1586;
	add.s32 	%r4440, %r3447, %r3448;
	selp.b32 	%r302, %r3415, %r4440, %p1585;
	@%p1584 bra 	$L__BB6_1019;
	setp.ne.s32 	%p1587, %r4444, 0;
	mov.u32 	%r3449, %ctaid.x;
	mov.u32 	%r3450, %nctaid.y;
	mov.u32 	%r3451, %ctaid.y;
	mad.lo.s32 	%r303, %r3449, %r3450, %r3451;
	mul.wide.s32 	%rd4273, %r303, 8;
	add.s64 	%rd1420, %rd2, %rd4273;
	@%p1587 bra 	$L__BB6_997;
	st.shared.u32 	[_ZZN3cub18CUB_300001_SM_10006detail6select23DeviceSelectSweepKernelINS2_10policy_hubIyNS0_8NullTypeEiLb0ELNS0_10SelectImplE0EE10Policy1000EN6thrust24THRUST_300001_SM_1000_NS17counting_iteratorIyNSA_11use_defaultESC_SC_EEPS5_NSA_6detail15normal_iteratorINSA_10device_ptrIyEEEEPlNS0_13ScanTileStateIiLb1EEE17ConstraintCheckerS5_iNS2_19streaming_context_tIlLb1EEELS6_0EEEvT0_T1_T2_T3_T4_T5_T6_T7_iT8_NS1_7vsmem_tEE19static_temp_storage+76], %r300;
	add.s64 	%rd4274, %rd1420, 256;
	mov.b32 	%r3452, 100;
	// begin inline asm
	st.relaxed.gpu.v2.u32 [%rd4274], {%r3452, %r300};
	// end inline asm
$L__BB6_997:
	not.b32 	%r3454, %r4444;
	add.s32 	%r4437, %r303, %r3454;
	mov.u32 	%r305, %nctaid.x;
	setp.gt.u32 	%p1588, %r305, 499;
	@%p1588 bra 	$L__BB6_999;
	membar.cta;
	bra.uni 	$L__BB6_1000;
$L__BB6_999:
	mov.b32 	%r3455, 1140;
	// begin inline asm
	nanosleep.u32 %r3455;
	// end inline asm
$L__BB6_1000:
	mul.wide.s32 	%rd4276, %r4437, 8;
	add.s64 	%rd4277, %rd2, %rd4276;
	add.s64 	%rd4275, %rd4277, 256;
	// begin inline asm
	ld.relaxed.gpu.v2.u32 {%r4438, %r4434}, [%rd4275];
	// end inline asm
$L__BB6_1001:
	setp.eq.s32 	%p1589, %r4438, 99;
	mov.b32 	%r3458, -1;
	vote.sync.any.pred 	%p1590, %p1589, %r3458;
	not.pred 	%p1591, %p1590;
	@%p1591 bra 	$L__BB6_1006;
	setp.gt.u32 	%p1638, %r305, 499;
	@%p1638 bra 	$L__BB6_1004;
	membar.cta;
	bra.uni 	$L__BB6_1005;
$L__BB6_1004:
	mov.b32 	%r3604, 380;
	// begin inline asm
	nanosleep.u32 %r3604;
	// end inline asm
$L__BB6_1005:
	// begin inline asm
	ld.relaxed.gpu.v2.u32 {%r4438, %r4434}, [%rd4275];
	// end inline asm
	bra.uni 	$L__BB6_1001;
$L__BB6_1006:
	setp.eq.s32 	%p1592, %r4438, 101;
	mov.b32 	%r3485, -1;
	vote.sync.ballot.b32 	%r3486, %p1592, %r3485;
	// begin inline asm
	mov.u32 %r3460, %lanemask_ge;
	// end inline asm
	and.b32  	%r3487, %r3486, %r3460;
	or.b32  	%r3488, %r3487, -2147483648;
	add.s32 	%r3489, %r3488, -1;
	not.b32 	%r3490, %r3488;
	and.b32  	%r3491, %r3490, %r3489;
	popc.b32 	%r3464, %r3491;
	mov.b32 	%r3463, 1;
	// begin inline asm
	shfl.sync.down.b32 %r3461, %r4434, %r3463, %r3464, %r3485;
	// end inline asm
	setp.lt.s32 	%p1594, %r2695, %r3464;
	selp.b32 	%r3492, %r3461, 0, %p1594;
	add.s32 	%r3467, %r3492, %r4434;
	mov.b32 	%r3468, 2;
	// begin inline asm
	shfl.sync.down.b32 %r3466, %r3467, %r3468, %r3464, %r3485;
	// end inline asm
	add.s32 	%r315, %r2695, 2;
	setp.gt.s32 	%p1595, %r315, %r3464;
	selp.b32 	%r3493, 0, %r3466, %p1595;
	add.s32 	%r3472, %r3467, %r3493;
	mov.b32 	%r3473, 4;
	// begin inline asm
	shfl.sync.down.b32 %r3471, %r3472, %r3473, %r3464, %r3485;
	// end inline asm
	add.s32 	%r316, %r2695, 4;
	setp.gt.s32 	%p1596, %r316, %r3464;
	selp.b32 	%r3494, 0, %r3471, %p1596;
	add.s32 	%r3477, %r3472, %r3494;
	mov.b32 	%r3478, 8;
	// begin inline asm
	shfl.sync.down.b32 %r3476, %r3477, %r3478, %r3464, %r3485;
	// end inline asm
	add.s32 	%r317, %r2695, 8;
	setp.gt.s32 	%p1597, %r317, %r3464;
	selp.b32 	%r3495, 0, %r3476, %p1597;
	add.s32 	%r3482, %r3477, %r3495;
	mov.b32 	%r3483, 16;
	// begin inline asm
	shfl.sync.down.b32 %r3481, %r3482, %r3483, %r3464, %r3485;
	// end inline asm
	add.s32 	%r318, %r2695, 16;
	setp.gt.s32 	%p1598, %r318, %r3464;
	selp.b32 	%r3496, 0, %r3481, %p1598;
	add.s32 	%r4435, %r3482, %r3496;
	add.s64 	%rd1422, %rd2, 256;
$L__BB6_1007:
	setp.ne.s32 	%p1599, %r4438, 101;
	mov.b32 	%r3497, -1;
	vote.sync.all.pred 	%p1600, %p1599, %r3497;
	not.pred 	%p1601, %p1600;
	@%p1601 bra 	$L__BB6_1015;
	mul.wide.s32 	%rd4363, %r4437, 8;
	add.s64 	%rd4364, %rd1422, %rd4363;
	add.s64 	%rd4362, %rd4364, -256;
	// begin inline asm
	ld.relaxed.gpu.v2.u32 {%r4438, %r4439}, [%rd4362];
	// end inline asm
$L__BB6_1009:
	setp.eq.s32 	%p1627, %r4438, 99;
	mov.b32 	%r3562, -1;
	vote.sync.any.pred 	%p1628, %p1627, %r3562;
	not.pred 	%p1629, %p1628;
	@%p1629 bra 	$L__BB6_1014;
	setp.gt.u32 	%p1637, %r305, 499;
	@%p1637 bra 	$L__BB6_1012;
	membar.cta;
	bra.uni 	$L__BB6_1013;
$L__BB6_1012:
	mov.b32 	%r3601, 380;
	// begin inline asm
	nanosleep.u32 %r3601;
	// end inline asm
$L__BB6_1013:
	// begin inline asm
	ld.relaxed.gpu.v2.u32 {%r4438, %r4439}, [%rd4362];
	// end inline asm
	bra.uni 	$L__BB6_1009;
$L__BB6_1014:
	setp.eq.s32 	%p1630, %r4438, 101;
	mov.b32 	%r3588, -1;
	vote.sync.ballot.b32 	%r3589, %p1630, %r3588;
	and.b32  	%r3590, %r3589, %r3460;
	or.b32  	%r3591, %r3590, -2147483648;
	add.s32 	%r3592, %r3591, -1;
	not.b32 	%r3593, %r3591;
	and.b32  	%r3594, %r3593, %r3592;
	popc.b32 	%r3567, %r3594;
	mov.b32 	%r3566, 1;
	// begin inline asm
	shfl.sync.down.b32 %r3564, %r4439, %r3566, %r3567, %r3588;
	// end inline asm
	setp.lt.s32 	%p1632, %r2695, %r3567;
	selp.b32 	%r3595, %r3564, 0, %p1632;
	add.s32 	%r3570, %r3595, %r4439;
	mov.b32 	%r3571, 2;
	// begin inline asm
	shfl.sync.down.b32 %r3569, %r3570, %r3571, %r3567, %r3588;
	// end inline asm
	setp.gt.s32 	%p1633, %r315, %r3567;
	selp.b32 	%r3596, 0, %r3569, %p1633;
	add.s32 	%r3575, %r3570, %r3596;
	mov.b32 	%r3576, 4;
	// begin inline asm
	shfl.sync.down.b32 %r3574, %r3575, %r3576, %r3567, %r3588;
	// end inline asm
	setp.gt.s32 	%p1634, %r316, %r3567;
	selp.b32 	%r3597, 0, %r3574, %p1634;
	add.s32 	%r3580, %r3575, %r3597;
	mov.b32 	%r3581, 8;
	// begin inline asm
	shfl.sync.down.b32 %r3579, %r3580, %r3581, %r3567, %r3588;
	// end inline asm
	setp.gt.s32 	%p1635, %r317, %r3567;
	selp.b32 	%r3598, 0, %r3579, %p1635;
	add.s32 	%r3585, %r3580, %r3598;
	mov.b32 	%r3586, 16;
	// begin inline asm
	shfl.sync.down.b32 %r3584, %r3585, %r3586, %r3567, %r3588;
	// end inline asm
	setp.gt.s32 	%p1636, %r318, %r3567;
	selp.b32 	%r3599, 0, %r3584, %p1636;
	add.s32 	%r3600, %r3599, %r4435;
	add.s32 	%r4435, %r3600, %r3585;
	add.s32 	%r4437, %r4437, -32;
	bra.uni 	$L__BB6_1007;
$L__BB6_1015:
	setp.ne.s32 	%p1602, %r4444, 0;
	@%p1602 bra 	$L__BB6_1017;
	add.s32 	%r3500, %r4435, %r300;
	add.s64 	%rd4278, %rd1420, 256;
	mov.b32 	%r3499, 101;
	// begin inline asm
	st.relaxed.gpu.v2.u32 [%rd4278], {%r3499, %r3500};
	// end inline asm
	st.shared.u32 	[_ZZN3cub18CUB_300001_SM_10006detail6select23DeviceSelectSweepKernelINS2_10policy_hubIyNS0_8NullTypeEiLb0ELNS0_10SelectImplE0EE10Policy1000EN6thrust24THRUST_300001_SM_1000_NS17counting_iteratorIyNSA_11use_defaultESC_SC_EEPS5_NSA_6detail15normal_iteratorINSA_10device_ptrIyEEEEPlNS0_13ScanTileStateIiLb1EEE17ConstraintCheckerS5_iNS2_19streaming_context_tIlLb1EEELS6_0EEEvT0_T1_T2_T3_T4_T5_T6_T7_iT8_NS1_7vsmem_tEE19static_temp_storage+68], %r4435;
	st.shared.u32 	[_ZZN3cub18CUB_300001_SM_10006detail6select23DeviceSelectSweepKernelINS2_10policy_hubIyNS0_8NullTypeEiLb0ELNS0_10SelectImplE0EE10Policy1000EN6thrust24THRUST_300001_SM_1000_NS17counting_iteratorIyNSA_11use_defaultESC_SC_EEPS5_NSA_6detail15normal_iteratorINSA_10device_ptrIyEEEEPlNS0_13ScanTileStateIiLb1EEE17ConstraintCheckerS5_iNS2_19streaming_context_tIlLb1EEELS6_0EEEvT0_T1_T2_T3_T4_T5_T6_T7_iT8_NS1_7vsmem_tEE19static_temp_storage+72], %r3500;
$L__BB6_1017:
	setp.ne.s32 	%p1603, %r2695, 0;
	mov.u32 	%r4440, %r302;
	@%p1603 bra 	$L__BB6_1019;
	st.shared.u32 	[_ZZN3cub18CUB_300001_SM_10006detail6select23DeviceSelectSweepKernelINS2_10policy_hubIyNS0_8NullTypeEiLb0ELNS0_10SelectImplE0EE10Policy1000EN6thrust24THRUST_300001_SM_1000_NS17counting_iteratorIyNSA_11use_defaultESC_SC_EEPS5_NSA_6detail15normal_iteratorINSA_10device_ptrIyEEEEPlNS0_13ScanTileStateIiLb1EEE17ConstraintCheckerS5_iNS2_19streaming_context_tIlLb1EEELS6_0EEEvT0_T1_T2_T3_T4_T5_T6_T7_iT8_NS1_7vsmem_tEE19static_temp_storage+60], %r4435;
	mov.u32 	%r4440, %r4435;
$L__BB6_1019:
	mov.u64 	%rd1424, %rd3042;
	bar.sync 	0;
	setp.eq.s32 	%p1604, %r4444, 0;
	ld.shared.u32 	%r3501, [_ZZN3cub18CUB_300001_SM_10006detail6select23DeviceSelectSweepKernelINS2_10policy_hubIyNS0_8NullTypeEiLb0ELNS0_10SelectImplE0EE10Policy1000EN6thrust24THRUST_300001_SM_1000_NS17counting_iteratorIyNSA_11use_defaultESC_SC_EEPS5_NSA_6detail15normal_iteratorINSA_10device_ptrIyEEEEPlNS0_13ScanTileStateIiLb1EEE17ConstraintCheckerS5_iNS2_19streaming_context_tIlLb1EEELS6_0EEEvT0_T1_T2_T3_T4_T5_T6_T7_iT8_NS1_7vsmem_tEE19static_temp_storage+60];
	.pragma "used_bytes_mask 61680";
	ld.shared.v4.u32 	{%r3502, %r334, %r3503, %r335}, [_ZZN3cub18CUB_300001_SM_10006detail6select23DeviceSelectSweepKernelINS2_10policy_hubIyNS0_8NullTypeEiLb0ELNS0_10SelectImplE0EE10Policy1000EN6thrust24THRUST_300001_SM_1000_NS17counting_iteratorIyNSA_11use_defaultESC_SC_EEPS5_NSA_6detail15normal_iteratorINSA_10device_ptrIyEEEEPlNS0_13ScanTileStateIiLb1EEE17ConstraintCheckerS5_iNS2_19streaming_context_tIlLb1EEELS6_0EEEvT0_T1_T2_T3_T4_T5_T6_T7_iT8_NS1_7vsmem_tEE19static_temp_storage+64];
	selp.b32 	%r3504, 0, %r3501, %p1604;
	add.s32 	%r336, %r3504, %r4440;
	add.s32 	%r337, %r336, %r4422;
	add.s32 	%r338, %r289, %r336;
	add.s32 	%r339, %r290, %r336;
	add.s32 	%r340, %r291, %r336;
	add.s32 	%r341, %r292, %r336;
	add.s32 	%r342, %r293, %r336;
	add.s32 	%r343, %r294, %r336;
	add.s32 	%r344, %r295, %r336;
	add.s32 	%r345, %r296, %r336;
	add.s32 	%r346, %r297, %r336;
	setp.gt.s32 	%p1605, %r335, 384;
	@%p1605 bra 	$L__BB6_1064;
	ld.param.u8 	%rs3, [%rd1424];
	ld.param.u64 	%rd4279, [%rd1424+24];
	cvta.to.global.u64 	%rd1425, %rd4279;
	@%p2028 bra 	$L__BB6_1024;
	setp.ne.s16 	%p1606, %rs3, 0;
	mov.b64 	%rd5239, 0;
	@%p1606 bra 	$L__BB6_1023;
	ld.global.u64 	%rd5239, [%rd1425];
$L__BB6_1023:
	cvt.s64.s32 	%rd4281, %r336;
	add.s64 	%rd4282, %rd5239, %rd4281;
	shl.b64 	%rd4283, %rd4282, 3;
	add.s64 	%rd4284, %rd4, %rd4283;
	st.global.u64 	[%rd4284], %rd733;
$L__BB6_1024:
	@%p2029 bra 	$L__BB6_1028;
	setp.ne.s16 	%p1607, %rs3, 0;
	mov.b64 	%rd5240, 0;
	@%p1607 bra 	$L__BB6_1027;
	ld.global.u64 	%rd5240, [%rd1425];
$L__BB6_1027:
	cvt.s64.s32 	%rd4286, %r337;
	add.s64 	%rd4287, %rd5240, %rd4286;
	shl.b64 	%rd4288, %rd4287, 3;
	add.s64 	%rd4289, %rd4, %rd4288;
	st.global.u64 	[%rd4289], %rd734;
$L__BB6_1028:
	@%p2030 bra 	$L__BB6_1032;
	setp.ne.s16 	%p1608, %rs3, 0;
	mov.b64 	%rd5241, 0;
	@%p1608 bra 	$L__BB6_1031;
	ld.global.u64 	%rd5241, [%rd1425];
$L__BB6_1031:
	cvt.s64.s32 	%rd4291, %r338;
	add.s64 	%rd4292, %rd5241, %rd4291;
	shl.b64 	%rd4293, %rd4292, 3;
	add.s64 	%rd4294, %rd4, %rd4293;
	st.global.u64 	[%rd4294], %rd735;
$L__BB6_1032:
	@%p2031 bra 	$L__BB6_1036;
	setp.ne.s16 	%p1609, %rs3, 0;
	mov.b64 	%rd5242, 0;
	@%p1609 bra 	$L__BB6_1035;
	ld.global.u64 	%rd5242, [%rd1425];
$L__BB6_1035:
	cvt.s64.s32 	%rd4296, %r339;
	add.s64 	%rd4297, %rd5242, %rd4296;
	shl.b64 	%rd4298, %rd4297, 3;
	add.s64 	%rd4299, %rd4, %rd4298;
	st.global.u64 	[%rd4299], %rd736;
$L__BB6_1036:
	@%p2032 bra 	$L__BB6_1040;
	setp.ne.s16 	%p1610, %rs3, 0;
	mov.b64 	%rd5243, 0;
	@%p1610 bra 	$L__BB6_1039;
	ld.global.u64 	%rd5243, [%rd1425];
$L__BB6_1039:
	cvt.s64.s32 	%rd4301, %r340;
	add.s64 	%rd4302, %rd5243, %rd4301;
	shl.b64 	%rd4303, %rd4302, 3;
	add.s64 	%rd4304, %rd4, %rd4303;
	st.global.u64 	[%rd4304], %rd737;
$L__BB6_1040:
	@%p2033 bra 	$L__BB6_1044;
	setp.ne.s16 	%p1611, %rs3, 0;
	mov.b64 	%rd5244, 0;
	@%p1611 bra 	$L__BB6_1043;
	ld.global.u64 	%rd5244, [%rd1425];
$L__BB6_1043:
	cvt.s64.s32 	%rd4306, %r341;
	add.s64 	%rd4307, %rd5244, %rd4306;
	shl.b64 	%rd4308, %rd4307, 3;
	add.s64 	%rd4309, %rd4, %rd4308;
	st.global.u64 	[%rd4309], %rd738;
$L__BB6_1044:
	@%p2034 bra 	$L__BB6_1048;
	setp.ne.s16 	%p1612, %rs3, 0;
	mov.b64 	%rd5245, 0;
	@%p1612 bra 	$L__BB6_1047;
	ld.global.u64 	%rd5245, [%rd1425];
$L__BB6_1047:
	cvt.s64.s32 	%rd4311, %r342;
	add.s64 	%rd4312, %rd5245, %rd4311;
	shl.b64 	%rd4313, %rd4312, 3;
	add.s64 	%rd4314, %rd4, %rd4313;
	st.global.u64 	[%rd4314], %rd739;
$L__BB6_1048:
	@%p2035 bra 	$L__BB6_1052;
	setp.ne.s16 	%p1613, %rs3, 0;
	mov.b64 	%rd5246, 0;
	@%p1613 bra 	$L__BB6_1051;
	ld.global.u64 	%rd5246, [%rd1425];
$L__BB6_1051:
	cvt.s64.s32 	%rd4316, %r343;
	add.s64 	%rd4317, %rd5246, %rd4316;
	shl.b64 	%rd4318, %rd4317, 3;
	add.s64 	%rd4319, %rd4, %rd4318;
	st.global.u64 	[%rd4319], %rd740;
$L__BB6_1052:
	@%p2036 bra 	$L__BB6_1056;
	setp.ne.s16 	%p1614, %rs3, 0;
	mov.b64 	%rd5247, 0;
	@%p1614 bra 	$L__BB6_1055;
	ld.global.u64 	%rd5247, [%rd1425];
$L__BB6_1055:
	cvt.s64.s32 	%rd4321, %r344;
	add.s64 	%rd4322, %rd5247, %rd4321;
	shl.b64 	%rd4323, %rd4322, 3;
	add.s64 	%rd4324, %rd4, %rd4323;
	st.global.u64 	[%rd4324], %rd741;
$L__BB6_1056:
	@%p2037 bra 	$L__BB6_1060;
	setp.ne.s16 	%p1615, %rs3, 0;
	mov.b64 	%rd5248, 0;
	@%p1615 bra 	$L__BB6_1059;
	ld.global.u64 	%rd5248, [%rd1425];
$L__BB6_1059:
	cvt.s64.s32 	%rd4326, %r345;
	add.s64 	%rd4327, %rd5248, %rd4326;
	shl.b64 	%rd4328, %rd4327, 3;
	add.s64 	%rd4329, %rd4, %rd4328;
	st.global.u64 	[%rd4329], %rd742;
$L__BB6_1060:
	@%p2038 bra 	$L__BB6_2233;
	setp.ne.s16 	%p1616, %rs3, 0;
	mov.b64 	%rd5249, 0;
	@%p1616 bra 	$L__BB6_1063;
	ld.global.u64 	%rd5249, [%rd1425];
$L__BB6_1063:
	cvt.s64.s32 	%rd4331, %r346;
	add.s64 	%rd4332, %rd5249, %rd4331;
	shl.b64 	%rd4333, %rd4332, 3;
	add.s64 	%rd4334, %rd4, %rd4333;
	st.global.u64 	[%rd4334], %rd743;
	bra.uni 	$L__BB6_2233;
$L__BB6_1064:
	bar.sync 	0;
	@%p2028 bra 	$L__BB6_1066;
	sub.s32 	%r3505, %r336, %r334;
	shl.b32 	%r3506, %r3505, 3;
	mov.u32 	%r3507, _ZZN3cub18CUB_300001_SM_10006detail6select23DeviceSelectSweepKernelINS2_10policy_hubIyNS0_8NullTypeEiLb0ELNS0_10SelectImplE0EE10Policy1000EN6thrust24THRUST_300001_SM_1000_NS17counting_iteratorIyNSA_11use_defaultESC_SC_EEPS5_NSA_6detail15normal_iteratorINSA_10device_ptrIyEEEEPlNS0_13ScanTileStateIiLb1EEE17ConstraintCheckerS5_iNS2_19streaming_context_tIlLb1EEELS6_0EEEvT0_T1_T2_T3_T4_T5_T6_T7_iT8_NS1_7vsmem_tEE19static_temp_storage;
	add.s32 	%r3508, %r3507, %r3506;
	st.shared.u64 	[%r3508], %rd733;
$L__BB6_1066:
	@%p2029 bra 	$L__BB6_1068;
	sub.s32 	%r3509, %r337, %r334;
	shl.b32 	%r3510, %r3509, 3;
	mov.u32 	%r3511, _ZZN3cub18CUB_300001_SM_10006detail6select23DeviceSelectSweepKernelINS2_10policy_hubIyNS0_8NullTypeEiLb0ELNS0_10SelectImplE0EE10Policy1000EN6thrust24THRUST_300001_SM_1000_NS17counting_iteratorIyNSA_11use_defaultESC_SC_EEPS5_NSA_6detail15normal_iteratorINSA_10device_ptrIyEEEEPlNS0_13ScanTileStateIiLb1EEE17ConstraintCheckerS5_iNS2_19streaming_context_tIlLb1EEELS6_0EEEvT0_T1_T2_T3_T4_T5_T6_T7_iT8_NS1_7vsmem_tEE19static_temp_storage;
	add.s32 	%r3512, %r3511, %r3510;
	st.shared.u64 	[%r3512], %rd734;
$L__BB6_1068:
	@%p2030 bra 	$L__BB6_1070;
	sub.s32 	%r3513, %r338, %r334;
	shl.b32 	%r3514, %r3513, 3;
	mov.u32 	%r3515, _ZZN3cub18CUB_300001_SM_10006detail6select23DeviceSelectSweepKernelINS2_10policy_hubIyNS0_8NullTypeEiLb0ELNS0_10SelectImplE0EE10Policy1000EN6thrust24THRUST_300001_SM_1000_NS17counting_iteratorIyNSA_11use_defaultESC_SC_EEPS5_NSA_6detail15normal_iteratorINSA_10device_ptrIyEEEEPlNS0_13ScanTileStateIiLb1EEE17ConstraintCheckerS5_iNS2_19streaming_context_tIlLb1EEELS6_0EEEvT0_T1_T2_T3_T4_T5_T6_T7_iT8_NS1_7vsmem_tEE19static_temp_storage;
	add.s32 	%r3516, %r3515, %r3514;
	st.shared.u64 	[%r3516], %rd735;
$L__BB6_1070:
	@%p2031 bra 	$L__BB6_1072;
	sub.s32 	%r3517, %r339, %r334;
	shl.b32 	%r3518, %r3517, 3;
	mov.u32 	%r3519, _ZZN3cub18CUB_300001_SM_10006detail6select23DeviceSelectSweepKernelINS2_10policy_hubIyNS0_8NullTypeEiLb0ELNS0_10SelectImplE0EE10Policy1000EN6thrust24THRUST_300001_SM_1000_NS17counting_iteratorIyNSA_11use_defaultESC_SC_EEPS5_NSA_6detail15normal_iteratorINSA_10device_ptrIyEEEEPlNS0_13ScanTileStateIiLb1EEE17ConstraintCheckerS5_iNS2_19streaming_context_tIlLb1EEELS6_0EEEvT0_T1_T2_T3_T4_T5_T6_T7_iT8_NS1_7vsmem_tEE19static_temp_storage;
	add.s32 	%r3520, %r3519, %r3518;
	st.shared.u64 	[%r3520], %rd736;
$L__BB6_1072:
	@%p2032 bra 	$L__BB6_1074;
	sub.s32 	%r3521, %r340, %r334;
	shl.b32 	%r3522, %r3521, 3;
	mov.u32 	%r3523, _ZZN3cub18CUB_300001_SM_10006detail6select23DeviceSelectSweepKernelINS2_10policy_hubIyNS0_8NullTypeEiLb0ELNS0_10SelectImplE0EE10Policy1000EN6thrust24THRUST_300001_SM_1000_NS17counting_iteratorIyNSA_11use_defaultESC_SC_EEPS5_NSA_6detail15normal_iteratorINSA_10device_ptrIyEEEEPlNS0_13ScanTileStateIiLb1EEE17ConstraintCheckerS5_iNS2_19streaming_context_tIlLb1EEELS6_0EEEvT0_T1_T2_T3_T4_T5_T6_T7_iT8_NS1_7vsmem_tEE19static_temp_storage;
	add.s32 	%r3524, %r3523, %r3522;
	st.shared.u64 	[%r3524], %rd737;
$L__BB6_1074:
	@%p2033 bra 	$L__BB6_1076;
	sub.s32 	%r3525, %r341, %r334;
	shl.b32 	%r3526, %r3525, 3;
	mov.u32 	%r3527, _ZZN3cub18CUB_300001_SM_10006detail6select23DeviceSelectSweepKernelINS2_10policy_hubIyNS0_8NullTypeEiLb0ELNS0_10SelectImplE0EE10Policy1000EN6thrust24THRUST_300001_SM_1000_NS17counting_iteratorIyNSA_11use_defaultESC_SC_EEPS5_NSA_6detail15normal_iteratorINSA_10device_ptrIyEEEEPlNS0_13ScanTileStateIiLb1EEE17ConstraintCheckerS5_iNS2_19streaming_context_tIlLb1EEELS6_0EEEvT0_T1_T2_T3_T4_T5_T6_T7_iT8_NS1_7vsmem_tEE19static_temp_storage;
	add.s32 	%r3528, %r3527, %r3526;
	st.shared.u64 	[%r3528], %rd738;
$L__BB6_1076:
	@%p2034 bra 	$L__BB6_1078;
	sub.s32 	%r3529, %r342, %r334;
	shl.b32 	%r3530, %r3529, 3;
	mov.u32 	%r3531, _ZZN3cub18CUB_300001_SM_10006detail6select23DeviceSelectSweepKernelINS2_10policy_hubIyNS0_8NullTypeEiLb0ELNS0_10SelectImplE0EE10Policy1000EN6thrust24THRUST_300001_SM_1000_NS17counting_iteratorIyNSA_11use_defaultESC_SC_EEPS5_NSA_6detail15normal_iteratorINSA_10device_ptrIyEEEEPlNS0_13ScanTileStateIiLb1EEE17ConstraintCheckerS5_iNS2_19streaming_context_tIlLb1EEELS6_0EEEvT0_T1_T2_T3_T4_T5_T6_T7_iT8_NS1_7vsmem_tEE19static_temp_storage;
	add.s32 	%r3532, %r3531, %r3530;
	st.shared.u64 	[%r3532], %rd739;
$L__BB6_1078:
	@%p2035 bra 	$L__BB6_1080;
	sub.s32 	%r3533, %r343, %r334;
	shl.b32 	%r3534, %r3533, 3;
	mov.u32 	%r3535, _ZZN3cub18CUB_300001_SM_10006detail6select23DeviceSelectSweepKernelINS2_10policy_hubIyNS0_8NullTypeEiLb0ELNS0_10SelectImplE0EE10Policy1000EN6thrust24THRUST_300001_SM_1000_NS17counting_iteratorIyNSA_11use_defaultESC_SC_EEPS5_NSA_6detail15normal_iteratorINSA_10device_ptrIyEEEEPlNS0_13ScanTileStateIiLb1EEE17ConstraintCheckerS5_iNS2_19streaming_context_tIlLb1EEELS6_0EEEvT0_T1_T2_T3_T4_T5_T6_T7_iT8_NS1_7vsmem_tEE19static_temp_storage;
	add.s32 	%r3536, %r3535, %r3534;
	st.shared.u64 	[%r3536], %rd740;
$L__BB6_1080:
	@%p2036 bra 	$L__BB6_1082;
	sub.s32 	%r3537, %r344, %r334;
	shl.b32 	%r3538, %r3537, 3;
	mov.u32 	%r3539, _ZZN3cub18CUB_300001_SM_10006detail6select23DeviceSelectSweepKernelINS2_10policy_hubIyNS0_8NullTypeEiLb0ELNS0_10SelectImplE0EE10Policy1000EN6thrust24THRUST_300001_SM_1000_NS17counting_iteratorIyNSA_11use_defaultESC_SC_EEPS5_NSA_6detail15normal_iteratorINSA_10device_ptrIyEEEEPlNS0_13ScanTileStateIiLb1EEE17ConstraintCheckerS5_iNS2_19streaming_context_tIlLb1EEELS6_0EEEvT0_T1_T2_T3_T4_T5_T6_T7_iT8_NS1_7vsmem_tEE19static_temp_storage;
	add.s32 	%r3540, %r3539, %r3538;
	st.shared.u64 	[%r3540], %rd741;
$L__BB6_1082:
	@%p2037 bra 	$L__BB6_1084;
	sub.s32 	%r3541, %r345, %r334;
	shl.b32 	%r3542, %r3541, 3;
	mov.u32 	%r3543, _ZZN3cub18CUB_300001_SM_10006detail6select23DeviceSelectSweepKernelINS2_10policy_hubIyNS0_8NullTypeEiLb0ELNS0_10SelectImplE0EE10Policy1000EN6thrust24THRUST_300001_SM_1000_NS17counting_iteratorIyNSA_11use_defaultESC_SC_EEPS5_NSA_6detail15normal_iteratorINSA_10device_ptrIyEEEEPlNS0_13ScanTileStateIiLb1EEE17ConstraintCheckerS5_iNS2_19streaming_context_tIlLb1EEELS6_0EEEvT0_T1_T2_T3_T4_T5_T6_T7_iT8_NS1_7vsmem_tEE19static_temp_storage;
	add.s32 	%r3544, %r3543, %r3542;
	st.shared.u64 	[%r3544], %rd742;
$L__BB6_1084:
	@%p2038 bra 	$L__BB6_1086;
	sub.s32 	%r3545, %r346, %r334;
	shl.b32 	%r3546, %r3545, 3;
	mov.u32 	%r3547, _ZZN3cub18CUB_300001_SM_10006detail6select23DeviceSelectSweepKernelINS2_10policy_hubIyNS0_8NullTypeEiLb0ELNS0_10SelectImplE0EE10Policy1000EN6thrust24THRUST_300001_SM_1000_NS17counting_iteratorIyNSA_11use_defaultESC_SC_EEPS5_NSA_6detail15normal_iteratorINSA_10device_ptrIyEEEEPlNS0_13ScanTileStateIiLb1EEE17ConstraintCheckerS5_iNS2_19streaming_context_tIlLb1EEELS6_0EEEvT0_T1_T2_T3_T4_T5_T6_T7_iT8_NS1_7vsmem_tEE19static_temp_storage;
	add.s32 	%r3548, %r3547, %r3546;
	st.shared.u64 	[%r3548], %rd743;
$L__BB6_1086:
	bar.sync 	0;
	setp.ge.s32 	%p1617, %r4444, %r335;
	@%p1617 bra 	$L__BB6_2233;
	ld.param.u8 	%rs4, [%rd1424];
	ld.param.u64 	%rd4335, [%rd1424+24];
	cvta.to.global.u64 	%rd1426, %rd4335;
	not.b32 	%r3549, %r4444;
	add.s32 	%r347, %r335, %r3549;
	mul.hi.u32 	%r3550, %r347, -1431655765;
	shr.u32 	%r3551, %r3550, 8;
	add.s32 	%r348, %r3551, 1;
	and.b32  	%r3552, %r3551, 3;
	setp.eq.s32 	%p1618, %r3552, 3;
	@%p1618 bra 	$L__BB6_1092;
	and.b32  	%r3553, %r348, 3;
	add.s32 	%r4443, %r334, %r4444;
	shl.b32 	%r3554, %r4444, 3;
	mov.u32 	%r3555, _ZZN3cub18CUB_300001_SM_10006detail6select23DeviceSelectSweepKernelINS2_10policy_hubIyNS0_8NullTypeEiLb0ELNS0_10SelectImplE0EE10Policy1000EN6thrust24THRUST_300001_SM_1000_NS17counting_iteratorIyNSA_11use_defaultESC_SC_EEPS5_NSA_6detail15normal_iteratorINSA_10device_ptrIyEEEEPlNS0_13ScanTileStateIiLb1EEE17ConstraintCheckerS5_iNS2_19streaming_context_tIlLb1EEELS6_0EEEvT0_T1_T2_T3_T4_T5_T6_T7_iT8_NS1_7vsmem_tEE19static_temp_storage;
	add.s32 	%r4442, %r3555, %r3554;
	neg.s32 	%r4441, %r3553;
	mad.lo.s32 	%r4444, %r3553, 384, %r4444;
$L__BB6_1089:
	.pragma "nounroll";
	setp.ne.s16 	%p1619, %rs4, 0;
	mov.b64 	%rd5234, 0;
	@%p1619 bra 	$L__BB6_1091;
	ld.global.u64 	%rd5234, [%rd1426];
$L__BB6_1091:
	cvt.s64.s32 	%rd4337, %r4443;
	add.s64 	%rd4338, %rd5234, %rd4337;
	shl.b64 	%rd4339, %rd4338, 3;
	add.s64 	%rd4340, %rd4, %rd4339;
	ld.shared.u64 	%rd4341, [%r4442];
	st.global.u64 	[%rd4340], %rd4341;
	add.s32 	%r4443, %r4443, 384;
	add.s32 	%r4442, %r4442, 3072;
	add.s32 	%r4441, %r4441, 1;
	setp.ne.s32 	%p1620, %r4441, 0;
	@%p1620 bra 	$L__BB6_1089;
$L__BB6_1092:
	setp.lt.u32 	%p1621, %r347, 1152;
	@%p1621 bra 	$L__BB6_2233;
	add.s32 	%r4446, %r334, %r4444;
	shl.b32 	%r3556, %r4444, 3;
	mov.u32 	%r3557, _ZZN3cub18CUB_300001_SM_10006detail6select23DeviceSelectSweepKernelINS2_10policy_hubIyNS0_8NullTypeEiLb0ELNS0_10SelectImplE0EE10Policy1000EN6thrust24THRUST_300001_SM_1000_NS17counting_iteratorIyNSA_11use_defaultESC_SC_EEPS5_NSA_6detail15normal_iteratorINSA_10device_ptrIyEEEEPlNS0_13ScanTileStateIiLb1EEE17ConstraintCheckerS5_iNS2_19streaming_context_tIlLb1EEELS6_0EEEvT0_T1_T2_T3_T4_T5_T6_T7_iT8_NS1_7vsmem_tEE19static_temp_storage;
	add.s32 	%r3558, %r3556, %r3557;
	add.s32 	%r4445, %r3558, 6144;
$L__BB6_1094:
	setp.ne.s16 	%p1622, %rs4, 0;
	cvt.s64.s32 	%rd1429, %r4446;
	mov.b64 	%rd5235, 0;
	@%p1622 bra 	$L__BB6_1096;
	ld.global.u64 	%rd5235, [%rd1426];
$L__BB6_1096:
	setp.ne.s16 	%p1623, %rs4, 0;
	add.s64 	%rd4344, %rd5235, %rd1429;
	shl.b64 	%rd4345, %rd4344, 3;
	add.s64 	%rd4346, %rd4, %rd4345;
	ld.shared.u64 	%rd4347, [%r4445+-6144];
	st.global.u64 	[%rd4346], %rd4347;
	mov.b64 	%rd5236, 0;
	@%p1623 bra 	$L__BB6_1098;
	ld.global.u64 	%rd5236, [%rd1426];
$L__BB6_1098:
	setp.ne.s16 	%p1624, %rs4, 0;
	add.s64 	%rd4349, %rd5236, %rd1429;
	shl.b64 	%rd4350, %rd4349, 3;
	add.s64 	%rd4351, %rd4, %rd4350;
	ld.shared.u64 	%rd4352, [%r4445+-3072];
	st.global.u64 	[%rd4351+3072], %rd4352;
	mov.b64 	%rd5237, 0;
	@%p1624 bra 	$L__BB6_1100;
	ld.global.u64 	%rd5237, [%rd1426];
$L__BB6_1100:
	setp.ne.s16 	%p1625, %rs4, 0;
	add.s64 	%rd4354, %rd5237, %rd1429;
	shl.b64 	%rd4355, %rd4354, 3;
	add.s64 	%rd4356, %rd4, %rd4355;
	ld.shared.u64 	%rd4357, [%r4445];
	st.global.u64 	[%rd4356+6144], %rd4357;
	mov.b64 	%rd5238, 0;
	@%p1625 bra 	$L__BB6_1102;
	ld.global.u64 	%rd5238, [%rd1426];
$L__BB6_1102:
	cvt.u32.u64 	%r3559, %rd1429;
	add.s64 	%rd4358, %rd5238, %rd1429;
	shl.b64 	%rd4359, %rd4358, 3;
	add.s64 	%rd4360, %rd4, %rd4359;
	ld.shared.u64 	%rd4361, [%r4445+3072];
	st.global.u64 	[%rd4360+9216], %rd4361;
	add.s32 	%r4444, %r4444, 1536;
	add.s32 	%r4446, %r3559, 1536;
	add.s32 	%r4445, %r4445, 12288;
	setp.lt.s32 	%p1626, %r4444, %r335;
	@%p1626 bra 	$L__BB6_1094;
	bra.uni 	$L__BB6_2233;
$L__BB6_1103:
	sub.s32 	%r368, %r838, %r2;
	setp.ne.s32 	%p68, %r1, 0;
	@%p68 bra 	$L__BB6_1652;
	ld.param.u8 	%rs26, [%rd1];
	setp.eq.s16 	%p665, %rs26, 0;
	ld.param.u64 	%rd3484, [%rd1+16];
	selp.b64 	%rd3485, %rd3484, 0, %p665;
	cvt.u64.u32 	%rd3486, %r2;
	mov.u32 	%r4461, %tid.x;
	and.b32  	%r1827, %r4461, 31;
	and.b32  	%r1828, %r4461, 992;
	mul.lo.s32 	%r1829, %r1828, 11;
	or.b32  	%r1830, %r1829, %r1827;
	add.s64 	%rd3487, %rd3, %rd3486;
	add.s64 	%rd3488, %rd3487, %rd3485;
	cvt.u64.u32 	%rd3489, %r1830;
	add.s64 	%rd3490, %rd3488, %rd3489;
	add.s32 	%r1831, %r1830, 32;
	cvt.u64.u32 	%rd3491, %r1831;
	add.s64 	%rd3492, %rd3488, %rd3491;
	add.s32 	%r1832, %r1830, 64;
	cvt.u64.u32 	%rd3493, %r1832;
	add.s64 	%rd3494, %rd3488, %rd3493;
	add.s32 	%r1833, %r1830, 96;
	cvt.u64.u32 	%rd3495, %r1833;
	add.s64 	%rd3496, %rd3488, %rd3495;
	add.s32 	%r1834, %r1830, 128;
	cvt.u64.u32 	%rd3497, %r1834;
	add.s64 	%rd3498, %rd3488, %rd3497;
	add.s32 	%r1835, %r1830, 160;
	cvt.u64.u32 	%rd3499, %r1835;
	add.s64 	%rd3500, %rd3488, %rd3499;
	add.s32 	%r1836, %r1830, 192;
	cvt.u64.u32 	%rd3501, %r1836;
	add.s64 	%rd3502, %rd3488, %rd3501;
	add.s32 	%r1837, %r1830, 224;
	cvt.u64.u32 	%rd3503, %r1837;
	add.s64 	%rd3504, %rd3488, %rd3503;
	add.s32 	%r1838, %r1830, 256;
	cvt.u64.u32 	%rd3505, %r1838;
	add.s64 	%rd3506, %rd3488, %rd3505;
	add.s32 	%r1839, %r1830, 288;
	cvt.u64.u32 	%rd3507, %r1839;
	add.s64 	%rd3508, %rd3488, %rd3507;
	add.s32 	%r1840, %r1830, 320;
	cvt.u64.u32 	%rd3509, %r1840;
	add.s64 	%rd3510, %rd3488, %rd3509;
	// begin inline asm
	mov.u32 %r1825, %laneid;
	// end inline asm
	shr.u32 	%r371, %r4461, 5;
	mad.lo.s32 	%r1841, %r371, 352, %r1825;
	shl.b32 	%r1842, %r1841, 3;
	mov.u32 	%r1843, _ZZN3cub18CUB_300001_SM_10006detail6select23DeviceSelectSweepKernelINS2_10policy_hubIyNS0_8NullTypeEiLb0ELNS0_10SelectImplE0EE10Policy1000EN6thrust24THRUST_300001_SM_1000_NS17counting_iteratorIyNSA_11use_defaultESC_SC_EEPS5_NSA_6detail15normal_iteratorINSA_10device_ptrIyEEEEPlNS0_13ScanTileStateIiLb1EEE17ConstraintCheckerS5_iNS2_19streaming_context_tIlLb1EEELS6_0EEEvT0_T1_T2_T3_T4_T5_T6_T7_iT8_NS1_7vsmem_tEE19static_temp_storage;
	add.s32 	%r1844, %r1843, %r1842;
	st.shared.u64 	[%r1844], %rd3490;
	st.shared.u64 	[%r1844+256], %rd3492;
	st.shared.u64 	[%r1844+512], %rd3494;
	st.shared.u64 	[%r1844+768], %rd3496;
	st.shared.u64 	[%r1844+1024], %rd3498;
	st.shared.u64 	[%r1844+1280], %rd3500;
	st.shared.u64 	[%r1844+1536], %rd3502;
	st.shared.u64 	[%r1844+1792], %rd3504;
	st.shared.u64 	[%r1844+2048], %rd3506;
	st.shared.u64 	[%r1844+2304], %rd3508;
	st.shared.u64 	[%r1844+2560], %rd3510;
	bar.warp.sync 	-1;
	mad.lo.s32 	%r1845, %r1825, 80, %r1844;
	ld.shared.u64 	%rd1460, [%r1845];
	ld.shared.u64 	%rd1461, [%r1845+8];
	ld.shared.u64 	%rd1462, [%r1845+16];
	ld.shared.u64 	%rd1463, [%r1845+24];
	ld.shared.u64 	%rd1464, [%r1845+32];
	ld.shared.u64 	%rd1465, [%r1845+40];
	ld.shared.u64 	%rd1466, [%r1845+48];
	ld.shared.u64 	%rd1467, [%r1845+56];
	ld.shared.u64 	%rd1468, [%r1845+64];
	ld.shared.u64 	%rd1469, [%r1845+72];
	ld.shared.u64 	%rd1470, [%r1845+80];
	mul.lo.s32 	%r372, %r4461, 11;
	setp.ge.s32 	%p666, %r372, %r368;
	mov.b32 	%r1826, 1;
	mov.pred 	%p2040, 0;
	mov.pred 	%p2039, -1;
	mov.u32 	%r4448, %r1826;
	@%p666 bra 	$L__BB6_1146;
	ld.const.v2.u32 	{%r373, %r1846}, [c_grid+192];
	cvt.s64.s32 	%rd1471, %r1846;
	or.b64  	%rd3511, %rd1460, %rd1471;
	and.b64  	%rd3512, %rd3511, -4294967296;
	setp.ne.s64 	%p667, %rd3512, 0;
	@%p667 bra 	$L__BB6_1107;
	cvt.u32.u64 	%r1847, %rd1471;
	cvt.u32.u64 	%r1848, %rd1460;
	div.u32 	%r1849, %r1848, %r1847;
	mul.lo.s32 	%r1850, %r1849, %r1847;
	sub.s32 	%r1851, %r1848, %r1850;
	cvt.u64.u32 	%rd5250, %r1849;
	cvt.u64.u32 	%rd5251, %r1851;
	bra.uni 	$L__BB6_1108;
$L__BB6_1107:
	div.u64 	%rd5250, %rd1460, %rd1471;
	mul.lo.s64 	%rd3513, %rd5250, %rd1471;
	sub.s64 	%rd5251, %rd1460, %rd3513;
$L__BB6_1108:
	cvt.u32.u64 	%r374, %rd5251;
	cvt.s64.s32 	%rd1478, %r373;
	or.b64  	%rd3514, %rd5250, %rd1478;
	and.b64  	%rd3515, %rd3514, -4294967296;
	setp.ne.s64 	%p668, %rd3515, 0;
	@%p668 bra 	$L__BB6_1110;
	cvt.u32.u64 	%r1852, %rd1478;
	cvt.u32.u64 	%r1853, %rd5250;
	div.u32 	%r1854, %r1853, %r1852;
	mul.lo.s32 	%r1855, %r1854, %r1852;
	sub.s32 	%r1856, %r1853, %r1855;
	cvt.u64.u32 	%rd5252, %r1854;
	cvt.u64.u32 	%rd5253, %r1856;
	bra.uni 	$L__BB6_1111;
$L__BB6_1110:
	div.u64 	%rd5252, %rd5250, %rd1478;
	mul.lo.s64 	%rd3516, %rd5252, %rd1478;
	sub.s64 	%rd5253, %rd5250, %rd3516;
$L__BB6_1111:
	cvt.u32.u64 	%r375, %rd5253;
	ld.const.v2.u32 	{%r376, %r1857}, [c_grid+184];
	cvt.s64.s32 	%rd1485, %r1857;
	or.b64  	%rd3517, %rd5252, %rd1485;
	and.b64  	%rd3518, %rd3517, -4294967296;
	setp.ne.s64 	%p669, %rd3518, 0;
	@%p669 bra 	$L__BB6_1113;
	cvt.u32.u64 	%r1858, %rd1485;
	cvt.u32.u64 	%r1859, %rd5252;
	div.u32 	%r1860, %r1859, %r1858;
	mul.lo.s32 	%r1861, %r1860, %r1858;
	sub.s32 	%r1862, %r1859, %r1861;
	cvt.u64.u32 	%rd5254, %r1860;
	cvt.u64.u32 	%rd5255, %r1862;
	bra.uni 	$L__BB6_1114;
$L__BB6_1113:
	div.u64 	%rd5254, %rd5252, %rd1485;
	mul.lo.s64 	%rd3519, %rd5254, %rd1485;
	sub.s64 	%rd5255, %rd5252, %rd3519;
$L__BB6_1114:
	cvt.u32.u64 	%r377, %rd5255;
	cvt.s64.s32 	%rd1492, %r376;
	or.b64  	%rd3520, %rd5254, %rd1492;
	and.b64  	%rd3521, %rd3520, -4294967296;
	setp.ne.s64 	%p670, %rd3521, 0;
	@%p670 bra 	$L__BB6_1116;
	cvt.u32.u64 	%r1863, %rd1492;
	cvt.u32.u64 	%r1864, %rd5254;
	div.u32 	%r1865, %r1864, %r1863;
	mul.lo.s32 	%r1866, %r1865, %r1863;
	sub.s32 	%r1867, %r1864, %r1866;
	cvt.u64.u32 	%rd5256, %r1865;
	cvt.u64.u32 	%rd5257, %r1867;
	bra.uni 	$L__BB6_1117;
$L__BB6_1116:
	div.u64 	%rd5256, %rd5254, %rd1492;
	mul.lo.s64 	%rd3522, %rd5256, %rd1492;
	sub.s64 	%rd5257, %rd5254, %rd3522;
$L__BB6_1117:
	cvt.u32.u64 	%r378, %rd5257;
	ld.const.v2.u32 	{%r379, %r1868}, [c_grid+176];
	cvt.s64.s32 	%rd1499, %r1868;
	or.b64  	%rd3523, %rd5256, %rd1499;
	and.b64  	%rd3524, %rd3523, -4294967296;
	setp.ne.s64 	%p671, %rd3524, 0;
	@%p671 bra 	$L__BB6_1119;
	cvt.u32.u64 	%r1869, %rd1499;
	cvt.u32.u64 	%r1870, %rd5256;
	div.u32 	%r1871, %r1870, %r1869;
	mul.lo.s32 	%r1872, %r1871, %r1869;
	sub.s32 	%r1873, %r1870, %r1872;
	cvt.u64.u32 	%rd5258, %r1871;
	cvt.u64.u32 	%rd5259, %r1873;
	bra.uni 	$L__BB6_1120;
$L__BB6_1119:
	div.u64 	%rd5258, %rd5256, %rd1499;
	mul.lo.s64 	%rd3525, %rd5258, %rd1499;
	sub.s64 	%rd5259, %rd5256, %rd3525;
$L__BB6_1120:
	cvt.u32.u64 	%r380, %rd5259;
	cvt.s64.s32 	%rd1506, %r379;
	or.b64  	%rd3526, %rd5258, %rd1506;
	and.b64  	%rd3527, %rd3526, -4294967296;
	setp.ne.s64 	%p672, %rd3527, 0;
	@%p672 bra 	$L__BB6_1122;
	cvt.u32.u64 	%r1874, %rd1506;
	cvt.u32.u64 	%r1875, %rd5258;
	div.u32 	%r1876, %r1875, %r1874;
	mul.lo.s32 	%r1877, %r1876, %r1874;
	sub.s32 	%r1878, %r1875, %r1877;
	cvt.u64.u32 	%rd5260, %r1876;
	cvt.u64.u32 	%rd5261, %r1878;
	bra.uni 	$L__BB6_1123;
$L__BB6_1122:
	div.u64 	%rd5260, %rd5258, %rd1506;
	mul.lo.s64 	%rd3528, %rd5260, %rd1506;
	sub.s64 	%rd5261, %rd5258, %rd3528;
$L__BB6_1123:
	cvt.u32.u64 	%r381, %rd5261;
	ld.const.v2.u32 	{%r382, %r1879}, [c_grid+168];
	cvt.s64.s32 	%rd1513, %r1879;
	or.b64  	%rd3529, %rd5260, %rd1513;
	and.b64  	%rd3530, %rd3529, -4294967296;
	setp.ne.s64 	%p673, %rd3530, 0;
	@%p673 bra 	$L__BB6_1125;
	cvt.u32.u64 	%r1880, %rd1513;
	cvt.u32.u64 	%r1881, %rd5260;
	div.u32 	%r1882, %r1881, %r1880;
	mul.lo.s32 	%r1883, %r1882, %r1880;
	sub.s32 	%r1884, %r1881, %r1883;
	cvt.u64.u32 	%rd5262, %r1882;
	cvt.u64.u32 	%rd5263, %r1884;
	bra.uni 	$L__BB6_1126;
$L__BB6_1125:
	div.u64 	%rd5262, %rd5260, %rd1513;
	mul.lo.s64 	%rd3531, %rd5262, %rd1513;
	sub.s64 	%rd5263, %rd5260, %rd3531;
$L__BB6_1126:
	cvt.u32.u64 	%r383, %rd5263;
	cvt.s64.s32 	%rd1520, %r382;
	or.b64  	%rd3532, %rd5262, %rd1520;
	and.b64  	%rd3533, %rd3532, -4294967296;
	setp.ne.s64 	%p674, %rd3533, 0;
	@%p674 bra 	$L__BB6_1128;
	cvt.u32.u64 	%r1885, %rd1520;
	cvt.u32.u64 	%r1886, %rd5262;
	div.u32 	%r1887, %r1886, %r1885;
	mul.lo.s32 	%r1888, %r1887, %r1885;
	sub.s32 	%r1889, %r1886, %r1888;
	cvt.u64.u32 	%rd5264, %r1887;
	cvt.u64.u32 	%rd5265, %r1889;
	bra.uni 	$L__BB6_1129;
$L__BB6_1128:
	div.u64 	%rd5264, %rd5262, %rd1520;
	mul.lo.s64 	%rd3534, %rd5264, %rd1520;
	sub.s64 	%rd5265, %rd5262, %rd3534;
$L__BB6_1129:
	cvt.u32.u64 	%r384, %rd5265;
	ld.const.v2.u32 	{%r385, %r1890}, [c_grid+160];
	cvt.s64.s32 	%rd1527, %r1890;
	or.b64  	%rd3535, %rd5264, %rd1527;
	and.b64  	%rd3536, %rd3535, -4294967296;
	setp.ne.s64 	%p675, %rd3536, 0;
	@%p675 bra 	$L__BB6_1131;
	cvt.u32.u64 	%r1891, %rd1527;
	cvt.u32.u64 	%r1892, %rd5264;
	div.u32 	%r1893, %r1892, %r1891;
	mul.lo.s32 	%r1894, %r1893, %r1891;
	sub.s32 	%r1895, %r1892, %r1894;
	cvt.u64.u32 	%rd5266, %r1893;
	cvt.u64.u32 	%rd5267, %r1895;
	bra.uni 	$L__BB6_1132;
$L__BB6_1131:
	div.u64 	%rd5266, %rd5264, %rd1527;
	mul.lo.s64 	%rd3537, %rd5266, %rd1527;
	sub.s64 	%rd5267, %rd5264, %rd3537;
$L__BB6_1132:
	cvt.u32.u64 	%r386, %rd5267;
	cvt.s64.s32 	%rd1534, %r385;
	or.b64  	%rd3538, %rd5266, %rd1534;
	and.b64  	%rd3539, %rd3538, -4294967296;
	setp.ne.s64 	%p676, %rd3539, 0;
	@%p676 bra 	$L__BB6_1134;
	cvt.u32.u64 	%r1896, %rd1534;
	cvt.u32.u64 	%r1897, %rd5266;
	rem.u32 	%r1898, %r1897, %r1896;
	cvt.u64.u32 	%rd5268, %r1898;
	bra.uni 	$L__BB6_1135;
$L__BB6_1134:
	rem.u64 	%rd5268, %rd5266, %rd1534;
$L__BB6_1135:
	cvt.u32.u64 	%r1900, %rd5268;
	ld.const.f64 	%fd3411, [c_grid];
	cvt.rn.f64.s32 	%fd3412, %r1900;
	ld.const.f64 	%fd3413, [c_grid+80];
	fma.rn.f64 	%fd221, %fd3413, %fd3412, %fd3411;
	ld.const.f64 	%fd3414, [c_grid+8];
	cvt.rn.f64.s32 	%fd3415, %r386;
	ld.const.f64 	%fd3416, [c_grid+88];
	fma.rn.f64 	%fd222, %fd3416, %fd3415, %fd3414;
	ld.const.f64 	%fd3417, [c_grid+16];
	cvt.rn.f64.s32 	%fd3418, %r384;
	ld.const.f64 	%fd3419, [c_grid+96];
	fma.rn.f64 	%fd223, %fd3419, %fd3418, %fd3417;
	ld.const.f64 	%fd3420, [c_grid+24];
	cvt.rn.f64.s32 	%fd3421, %r383;
	ld.const.f64 	%fd3422, [c_grid+104];
	fma.rn.f64 	%fd224, %fd3422, %fd3421, %fd3420;
	ld.const.f64 	%fd3423, [c_grid+32];
	cvt.rn.f64.s32 	%fd3424, %r381;
	ld.const.f64 	%fd3425, [c_grid+112];
	fma.rn.f64 	%fd225, %fd3425, %fd3424, %fd3423;
	ld.const.f64 	%fd3426, [c_grid+40];
	cvt.rn.f64.s32 	%fd3427, %r380;
	ld.const.f64 	%fd3428, [c_grid+120];
	fma.rn.f64 	%fd226, %fd3428, %fd3427, %fd3426;
	ld.const.f64 	%fd3429, [c_grid+48];
	cvt.rn.f64.s32 	%fd3430, %r378;
	ld.const.f64 	%fd3431, [c_grid+128];
	fma.rn.f64 	%fd227, %fd3431, %fd3430, %fd3429;
	ld.const.f64 	%fd3432, [c_grid+56];
	cvt.rn.f64.s32 	%fd3433, %r377;
	ld.const.f64 	%fd3434, [c_grid+136];
	fma.rn.f64 	%fd228, %fd3434, %fd3433, %fd3432;
	ld.const.f64 	%fd3435, [c_grid+64];
	cvt.rn.f64.s32 	%fd3436, %r375;
	ld.const.f64 	%fd3437, [c_grid+144];
	fma.rn.f64 	%fd229, %fd3437, %fd3436, %fd3435;
	ld.const.f64 	%fd3438, [c_grid+72];
	cvt.rn.f64.s32 	%fd3439, %r374;
	ld.const.f64 	%fd3440, [c_grid+152];
	fma.rn.f64 	%fd230, %fd3440, %fd3439, %fd3438;
	ld.const.f64 	%fd3441, [c_cons];
	fma.rn.f64 	%fd3442, %fd3441, %fd221, 0d0000000000000000;
	ld.const.f64 	%fd3443, [c_cons+8];
	fma.rn.f64 	%fd3444, %fd3443, %fd222, %fd3442;
	ld.const.f64 	%fd3445, [c_cons+16];
	fma.rn.f64 	%fd3446, %fd3445, %fd223, %fd3444;
	ld.const.f64 	%fd3447, [c_cons+24];
	fma.rn.f64 	%fd3448, %fd3447, %fd224, %fd3446;
	ld.const.f64 	%fd3449, [c_cons+32];
	fma.rn.f64 	%fd3450, %fd3449, %fd225, %fd3448;
	ld.const.f64 	%fd3451, [c_cons+40];
	fma.rn.f64 	%fd3452, %fd3451, %fd226, %fd3450;
	ld.const.f64 	%fd3453, [c_cons+48];
	fma.rn.f64 	%fd3454, %fd3453, %fd227, %fd3452;
	ld.const.f64 	%fd3455, [c_cons+56];
	fma.rn.f64 	%fd3456, %fd3455, %fd228, %fd3454;
	ld.const.f64 	%fd3457, [c_cons+64];
	fma.rn.f64 	%fd3458, %fd3457, %fd229, %fd3456;
	ld.const.f64 	%fd3459, [c_cons+72];
	fma.rn.f64 	%fd3460, %fd3459, %fd230, %fd3458;
	ld.const.f64 	%fd3461, [c_cons+800];
	sub.f64 	%fd3462, %fd3460, %fd3461;
	abs.f64 	%fd3463, %fd3462;
	ld.const.f64 	%fd3464, [c_cons+880];
	setp.gt.f64 	%p679, %fd3463, %fd3464;
	mov.b32 	%r4448, 0;
	mov.pred 	%p2040, -1;
	mov.pred 	%p2039, 0;
	@%p679 bra 	$L__BB6_1146;
	ld.const.f64 	%fd3465, [c_cons+80];
	fma.rn.f64 	%fd3466, %fd3465, %fd221, 0d0000000000000000;
	ld.const.f64 	%fd3467, [c_cons+88];
	fma.rn.f64 	%fd3468, %fd3467, %fd222, %fd3466;
	ld.const.f64 	%fd3469, [c_cons+96];
	fma.rn.f64 	%fd3470, %fd3469, %fd223, %fd3468;
	ld.const.f64 	%fd3471, [c_cons+104];
	fma.rn.f64 	%fd3472, %fd3471, %fd224, %fd3470;
	ld.const.f64 	%fd3473, [c_cons+112];
	fma.rn.f64 	%fd3474, %fd3473, %fd225, %fd3472;
	ld.const.f64 	%fd3475, [c_cons+120];
	fma.rn.f64 	%fd3476, %fd3475, %fd226, %fd3474;
	ld.const.f64 	%fd3477, [c_cons+128];
	fma.rn.f64 	%fd3478, %fd3477, %fd227, %fd3476;
	ld.const.f64 	%fd3479, [c_cons+136];
	fma.rn.f64 	%fd3480, %fd3479, %fd228, %fd3478;
	ld.const.f64 	%fd3481, [c_cons+144];
	fma.rn.f64 	%fd3482, %fd3481, %fd229, %fd3480;
	ld.const.f64 	%fd3483, [c_cons+152];
	fma.rn.f64 	%fd3484, %fd3483, %fd230, %fd3482;
	ld.const.f64 	%fd3485, [c_cons+808];
	sub.f64 	%fd3486, %fd3484, %fd3485;
	abs.f64 	%fd3487, %fd3486;
	ld.const.f64 	%fd3488, [c_cons+888];
	setp.gt.f64 	%p682, %fd3487, %fd3488;
	@%p682 bra 	$L__BB6_1146;
	ld.const.f64 	%fd3489, [c_cons+160];
	fma.rn.f64 	%fd3490, %fd3489, %fd221, 0d0000000000000000;
	ld.const.f64 	%fd3491, [c_cons+168];
	fma.rn.f64 	%fd3492, %fd3491, %fd222, %fd3490;
	ld.const.f64 	%fd3493, [c_cons+176];
	fma.rn.f64 	%fd3494, %fd3493, %fd223, %fd3492;
	ld.const.f64 	%fd3495, [c_cons+184];
	fma.rn.f64 	%fd3496, %fd3495, %fd224, %fd3494;
	ld.const.f64 	%fd3497, [c_cons+192];
	fma.rn.f64 	%fd3498, %fd3497, %fd225, %fd3496;
	ld.const.f64 	%fd3499, [c_cons+200];
	fma.rn.f64 	%fd3500, %fd3499, %fd226, %fd3498;
	ld.const.f64 	%fd3501, [c_cons+208];
	fma.rn.f64 	%fd3502, %fd3501, %fd227, %fd3500;
	ld.const.f64 	%fd3503, [c_cons+216];
	fma.rn.f64 	%fd3504, %fd3503, %fd228, %fd3502;
	ld.const.f64 	%fd3505, [c_cons+224];
	fma.rn.f64 	%fd3506, %fd3505, %fd229, %fd3504;
	ld.const.f64 	%fd3507, [c_cons+232];
	fma.rn.f64 	%fd3508, %fd3507, %fd230, %fd3506;
	ld.const.f64 	%fd3509, [c_cons+816];
	sub.f64 	%fd3510, %fd3508, %fd3509;
	abs.f64 	%fd3511, %fd3510;
	ld.const.f64 	%fd3512, [c_cons+896];
	setp.gt.f64 	%p685, %fd3511, %fd3512;
	@%p685 bra 	$L__BB6_1146;
	ld.const.f64 	%fd3513, [c_cons+240];
	fma.rn.f64 	%fd3514, %fd3513, %fd221, 0d0000000000000000;
	ld.const.f64 	%fd3515, [c_cons+248];
	fma.rn.f64 	%fd3516, %fd3515, %fd222, %fd3514;
	ld.const.f64 	%fd3517, [c_cons+256];
	fma.rn.f64 	%fd3518, %fd3517, %fd223, %fd3516;
	ld.const.f64 	%fd3519, [c_cons+264];
	fma.rn.f64 	%fd3520, %fd3519, %fd224, %fd3518;
	ld.const.f64 	%fd3521, [c_cons+272];
	fma.rn.f64 	%fd3522, %fd3521, %fd225, %fd3520;
	ld.const.f64 	%fd3523, [c_cons+280];
	fma.rn.f64 	%fd3524, %fd3523, %fd226, %fd3522;
	ld.const.f64 	%fd3525, [c_cons+288];
	fma.rn.f64 	%fd3526, %fd3525, %fd227, %fd3524;
	ld.const.f64 	%fd3527, [c_cons+296];
	fma.rn.f64 	%fd3528, %fd3527, %fd228, %fd3526;
	ld.const.f64 	%fd3529, [c_cons+304];
	fma.rn.f64 	%fd3530, %fd3529, %fd229, %fd3528;
	ld.const.f64 	%fd3531, [c_cons+312];
	fma.rn.f64 	%fd3532, %fd3531, %fd230, %fd3530;
	ld.const.f64 	%fd3533, [c_cons+824];
	sub.f64 	%fd3534, %fd3532, %fd3533;
	abs.f64 	%fd3535, %fd3534;
	ld.const.f64 	%fd3536, [c_cons+904];
	setp.gt.f64 	%p688, %fd3535, %fd3536;
	@%p688 bra 	$L__BB6_1146;
	ld.const.f64 	%fd3537, [c_cons+320];
	fma.rn.f64 	%fd3538, %fd3537, %fd221, 0d0000000000000000;
	ld.const.f64 	%fd3539, [c_cons+328];
	fma.rn.f64 	%fd3540, %fd3539, %fd222, %fd3538;
	ld.const.f64 	%fd3541, [c_cons+336];
	fma.rn.f64 	%fd3542, %fd3541, %fd223, %fd3540;
	ld.const.f64 	%fd3543, [c_cons+344];
	fma.rn.f64 	%fd3544, %fd3543, %fd224, %fd3542;
	ld.const.f64 	%fd3545, [c_cons+352];
	fma.rn.f64 	%fd3546, %fd3545, %fd225, %fd3544;
	ld.const.f64 	%fd3547, [c_cons+360];
	fma.rn.f64 	%fd3548, %fd3547, %fd226, %fd3546;
	ld.const.f64 	%fd3549, [c_cons+368];
	fma.rn.f64 	%fd3550, %fd3549, %fd227, %fd3548;
	ld.const.f64 	%fd3551, [c_cons+376];
	fma.rn.f64 	%fd3552, %fd3551, %fd228, %fd3550;
	ld.const.f64 	%fd3553, [c_cons+384];
	fma.rn.f64 	%fd3554, %fd3553, %fd229, %fd3552;
	ld.const.f64 	%fd3555, [c_cons+392];
	fma.rn.f64 	%fd3556, %fd3555, %fd230, %fd3554;
	ld.const.f64 	%fd3557, [c_cons+832];
	sub.f64 	%fd3558, %fd3556, %fd3557;
	abs.f64 	%fd3559, %fd3558;
	ld.const.f64 	%fd3560, [c_cons+912];
	setp.gt.f64 	%p691, %fd3559, %fd3560;
	@%p691 bra 	$L__BB6_1146;
	ld.const.f64 	%fd3561, [c_cons+400];
	fma.rn.f64 	%fd3562, %fd3561, %fd221, 0d0000000000000000;
	ld.const.f64 	%fd3563, [c_cons+408];
	fma.rn.f64 	%fd3564, %fd3563, %fd222, %fd3562;
	ld.const.f64 	%fd3565, [c_cons+416];
	fma.rn.f64 	%fd3566, %fd3565, %fd223, %fd3564;
	ld.const.f64 	%fd3567, [c_cons+424];
	fma.rn.f64 	%fd3568, %fd3567, %fd224, %fd3566;
	ld.const.f64 	%fd3569, [c_cons+432];
	fma.rn.f64 	%fd3570, %fd3569, %fd225, %fd3568;
	ld.const.f64 	%fd3571, [c_cons+440];
	fma.rn.f64 	%fd3572, %fd3571, %fd226, %fd3570;
	ld.const.f64 	%fd3573, [c_cons+448];
	fma.rn.f64 	%fd3574, %fd3573, %fd227, %fd3572;
	ld.const.f64 	%fd3575, [c_cons+456];
	fma.rn.f64 	%fd3576, %fd3575, %fd228, %fd3574;
	ld.const.f64 	%fd3577, [c_cons+464];
	fma.rn.f64 	%fd3578, %fd3577, %fd229, %fd3576;
	ld.const.f64 	%fd3579, [c_cons+472];
	fma.rn.f64 	%fd3580, %fd3579, %fd230, %fd3578;
	ld.const.f64 	%fd3581, [c_cons+840];
	sub.f64 	%fd3582, %fd3580, %fd3581;
	abs.f64 	%fd3583, %fd3582;
	ld.const.f64 	%fd3584, [c_cons+920];
	setp.gt.f64 	%p694, %fd3583, %fd3584;
	@%p694 bra 	$L__BB6_1146;
	ld.const.f64 	%fd3585, [c_cons+480];
	fma.rn.f64 	%fd3586, %fd3585, %fd221, 0d0000000000000000;
	ld.const.f64 	%fd3587, [c_cons+488];
	fma.rn.f64 	%fd3588, %fd3587, %fd222, %fd3586;
	ld.const.f64 	%fd3589, [c_cons+496];
	fma.rn.f64 	%fd3590, %fd3589, %fd223, %fd3588;
	ld.const.f64 	%fd3591, [c_cons+504];
	fma.rn.f64 	%fd3592, %fd3591, %fd224, %fd3590;
	ld.const.f64 	%fd3593, [c_cons+512];
	fma.rn.f64 	%fd3594, %fd3593, %fd225, %fd3592;
	ld.const.f64 	%fd3595, [c_cons+520];
	fma.rn.f64 	%fd3596, %fd3595, %fd226, %fd3594;
	ld.const.f64 	%fd3597, [c_cons+528];
	fma.rn.f64 	%fd3598, %fd3597, %fd227, %fd3596;
	ld.const.f64 	%fd3599, [c_cons+536];
	fma.rn.f64 	%fd3600, %fd3599, %fd228, %fd3598;
	ld.const.f64 	%fd3601, [c_cons+544];
	fma.rn.f64 	%fd3602, %fd3601, %fd229, %fd3600;
	ld.const.f64 	%fd3603, [c_cons+552];
	fma.rn.f64 	%fd3604, %fd3603, %fd230, %fd3602;
	ld.const.f64 	%fd3605, [c_cons+848];
	sub.f64 	%fd3606, %fd3604, %fd3605;
	abs.f64 	%fd3607, %fd3606;
	ld.const.f64 	%fd3608, [c_cons+928];
	setp.gt.f64 	%p697, %fd3607, %fd3608;
	@%p697 bra 	$L__BB6_1146;
	ld.const.f64 	%fd3609, [c_cons+560];
	fma.rn.f64 	%fd3610, %fd3609, %fd221, 0d0000000000000000;
	ld.const.f64 	%fd3611, [c_cons+568];
	fma.rn.f64 	%fd3612, %fd3611, %fd222, %fd3610;
	ld.const.f64 	%fd3613, [c_cons+576];
	fma.rn.f64 	%fd3614, %fd3613, %fd223, %fd3612;
	ld.const.f64 	%fd3615, [c_cons+584];
	fma.rn.f64 	%fd3616, %fd3615, %fd224, %fd3614;
	ld.const.f64 	%fd3617, [c_cons+592];
	fma.rn.f64 	%fd3618, %fd3617, %fd225, %fd3616;
	ld.const.f64 	%fd3619, [c_cons+600];
	fma.rn.f64 	%fd3620, %fd3619, %fd226, %fd3618;
	ld.const.f64 	%fd3621, [c_cons+608];
	fma.rn.f64 	%fd3622, %fd3621, %fd227, %fd3620;
	ld.const.f64 	%fd3623, [c_cons+616];
	fma.rn.f64 	%fd3624, %fd3623, %fd228, %fd3622;
	ld.const.f64 	%fd3625, [c_cons+624];
	fma.rn.f64 	%fd3626, %fd3625, %fd229, %fd3624;
	ld.const.f64 	%fd3627, [c_cons+632];
	fma.rn.f64 	%fd3628, %fd3627, %fd230, %fd3626;
	ld.const.f64 	%fd3629, [c_cons+856];
	sub.f64 	%fd3630, %fd3628, %fd3629;
	abs.f64 	%fd3631, %fd3630;
	ld.const.f64 	%fd3632, [c_cons+936];
	setp.gt.f64 	%p700, %fd3631, %fd3632;
	@%p700 bra 	$L__BB6_1146;
	ld.const.f64 	%fd3633, [c_cons+640];
	fma.rn.f64 	%fd3634, %fd3633, %fd221, 0d0000000000000000;
	ld.const.f64 	%fd3635, [c_cons+648];
	fma.rn.f64 	%fd3636, %fd3635, %fd222, %fd3634;
	ld.const.f64 	%fd3637, [c_cons+656];
	fma.rn.f64 	%fd3638, %fd3637, %fd223, %fd3636;
	ld.const.f64 	%fd3639, [c_cons+664];
	fma.rn.f64 	%fd3640, %fd3639, %fd224, %fd3638;
	ld.const.f64 	%fd3641, [c_cons+672];
	fma.rn.f64 	%fd3642, %fd3641, %fd225, %fd3640;
	ld.const.f64 	%fd3643, [c_cons+680];
	fma.rn.f64 	%fd3644, %fd3643, %fd226, %fd3642;
	ld.const.f64 	%fd3645, [c_cons+688];
	fma.rn.f64 	%fd3646, %fd3645, %fd227, %fd3644;
	ld.const.f64 	%fd3647, [c_cons+696];
	fma.rn.f64 	%fd3648, %fd3647, %fd228, %fd3646;
	ld.const.f64 	%fd3649, [c_cons+704];
	fma.rn.f64 	%fd3650, %fd3649, %fd229, %fd3648;
	ld.const.f64 	%fd3651, [c_cons+712];
	fma.rn.f64 	%fd3652, %fd3651, %fd230, %fd3650;
	ld.const.f64 	%fd3653, [c_cons+864];
	sub.f64 	%fd3654, %fd3652, %fd3653;
	abs.f64 	%fd3655, %fd3654;
	ld.const.f64 	%fd3656, [c_cons+944];
	setp.gt.f64 	%p703, %fd3655, %fd3656;
	@%p703 bra 	$L__BB6_1146;
	ld.const.f64 	%fd3657, [c_cons+720];
	fma.rn.f64 	%fd3658, %fd3657, %fd221, 0d0000000000000000;
	ld.const.f64 	%fd3659, [c_cons+728];
	fma.rn.f64 	%fd3660, %fd3659, %fd222, %fd3658;
	ld.const.f64 	%fd3661, [c_cons+736];
	fma.rn.f64 	%fd3662, %fd3661, %fd223, %fd3660;
	ld.const.f64 	%fd3663, [c_cons+744];
	fma.rn.f64 	%fd3664, %fd3663, %fd224, %fd3662;
	ld.const.f64 	%fd3665, [c_cons+752];
	fma.rn.f64 	%fd3666, %fd3665, %fd225, %fd3664;
	ld.const.f64 	%fd3667, [c_cons+760];
	fma.rn.f64 	%fd3668, %fd3667, %fd226, %fd3666;
	ld.const.f64 	%fd3669, [c_cons+768];
	fma.rn.f64 	%fd3670, %fd3669, %fd227, %fd3668;
	ld.const.f64 	%fd3671, [c_cons+776];
	fma.rn.f64 	%fd3672, %fd3671, %fd228, %fd3670;
	ld.const.f64 	%fd3673, [c_cons+784];
	fma.rn.f64 	%fd3674, %fd3673, %fd229, %fd3672;
	ld.const.f64 	%fd3675, [c_cons+792];
	fma.rn.f64 	%fd3676, %fd3675, %fd230, %fd3674;
	ld.const.f64 	%fd3677, [c_cons+872];
	sub.f64 	%fd3678, %fd3676, %fd3677;
	abs.f64 	%fd3679, %fd3678;
	ld.const.f64 	%fd3680, [c_cons+952];
	setp.gt.f64 	%p706, %fd3679, %fd3680;
	@%p706 bra 	$L__BB6_1146;
	mov.pred 	%p2040, 0;
	mov.pred 	%p2039, -1;
	mov.u32 	%r4448, %r1826;
$L__BB6_1146:
	add.s32 	%r1912, %r372, 1;
	setp.ge.s32 	%p711, %r1912, %r368;
	mov.b32 	%r1911, 1;
	mov.pred 	%p2042, 0;
	mov.pred 	%p2041, -1;
	mov.u32 	%r4449, %r1911;
	@%p711 bra 	$L__BB6_1188;
	ld.const.v2.u32 	{%r388, %r1913}, [c_grid+192];
	cvt.s64.s32 	%rd1538, %r1913;
	or.b64  	%rd3540, %rd1461, %rd1538;
	and.b64  	%rd3541, %rd3540, -4294967296;
	setp.ne.s64 	%p712, %rd3541, 0;
	@%p712 bra 	$L__BB6_1149;
	cvt.u32.u64 	%r1914, %rd1538;
	cvt.u32.u64 	%r1915, %rd1461;
	div.u32 	%r1916, %r1915, %r1914;
	mul.lo.s32 	%r1917, %r1916, %r1914;
	sub.s32 	%r1918, %r1915, %r1917;
	cvt.u64.u32 	%rd5269, %r1916;
	cvt.u64.u32 	%rd5270, %r1918;
	bra.uni 	$L__BB6_1150;
$L__BB6_1149:
	div.u64 	%rd5269, %rd1461, %rd1538;
	mul.lo.s64 	%rd3542, %rd5269, %rd1538;
	sub.s64 	%rd5270, %rd1461, %rd3542;
$L__BB6_1150:
	cvt.u32.u64 	%r389, %rd5270;
	cvt.s64.s32 	%rd1545, %r388;
	or.b64  	%rd3543, %rd5269, %rd1545;
	and.b64  	%rd3544, %rd3543, -4294967296;
	setp.ne.s64 	%p713, %rd3544, 0;
	@%p713 bra 	$L__BB6_1152;
	cvt.u32.u64 	%r1919, %rd1545;
	cvt.u32.u64 	%r1920, %rd5269;
	div.u32 	%r1921, %r1920, %r1919;
	mul.lo.s32 	%r1922, %r1921, %r1919;
	sub.s32 	%r1923, %r1920, %r1922;
	cvt.u64.u32 	%rd5271, %r1921;
	cvt.u64.u32 	%rd5272, %r1923;
	bra.uni 	$L__BB6_1153;
$L__BB6_1152:
	div.u64 	%rd5271, %rd5269, %rd1545;
	mul.lo.s64 	%rd3545, %rd5271, %rd1545;
	sub.s64 	%rd5272, %rd5269, %rd3545;
$L__BB6_1153:
	cvt.u32.u64 	%r390, %rd5272;
	ld.const.v2.u32 	{%r391, %r1924}, [c_grid+184];
	cvt.s64.s32 	%rd1552, %r1924;
	or.b64  	%rd3546, %rd5271, %rd1552;
	and.b64  	%rd3547, %rd3546, -4294967296;
	setp.ne.s64 	%p714, %rd3547, 0;
	@%p714 bra 	$L__BB6_1155;
	cvt.u32.u64 	%r1925, %rd1552;
	cvt.u32.u64 	%r1926, %rd5271;
	div.u32 	%r1927, %r1926, %r1925;
	mul.lo.s32 	%r1928, %r1927, %r1925;
	sub.s32 	%r1929, %r1926, %r1928;
	cvt.u64.u32 	%rd5273, %r1927;
	cvt.u64.u32 	%rd5274, %r1929;
	bra.uni 	$L__BB6_1156;
$L__BB6_1155:
	div.u64 	%rd5273, %rd5271, %rd1552;
	mul.lo.s64 	%rd3548, %rd5273, %rd1552;
	sub.s64 	%rd5274, %rd5271, %rd3548;
$L__BB6_1156:
	cvt.u32.u64 	%r392, %rd5274;
	cvt.s64.s32 	%rd1559, %r391;
	or.b64  	%rd3549, %rd5273, %rd1559;
	and.b64  	%rd3550, %rd3549, -4294967296;
	setp.ne.s64 	%p715, %rd3550, 0;
	@%p715 bra 	$L__BB6_1158;
	cvt.u32.u64 	%r1930, %rd1559;
	cvt.u32.u64 	%r1931, %rd5273;
	div.u32 	%r1932, %r1931, %r1930;
	mul.lo.s32 	%r1933, %r1932, %r1930;
	sub.s32 	%r1934, %r1931, %r1933;
	cvt.u64.u32 	%rd5275, %r1932;
	cvt.u64.u32 	%rd5276, %r1934;
	bra.uni 	$L__BB6_1159;
$L__BB6_1158:
	div.u64 	%rd5275, %rd5273, %rd1559;
	mul.lo.s64 	%rd3551, %rd5275, %rd1559;
	sub.s64 	%rd5276, %rd5273, %rd3551;
$L__BB6_1159:
	cvt.u32.u64 	%r393, %rd5276;
	ld.const.v2.u32 	{%r394, %r1935}, [c_grid+176];
	cvt.s64.s32 	%rd1566, %r1935;
	or.b64  	%rd3552, %rd5275, %rd1566;
	and.b64  	%rd3553, %rd3552, -4294967296;
	setp.ne.s64 	%p716, %rd3553, 0;
	@%p716 bra 	$L__BB6_1161;
	cvt.u32.u64 	%r1936, %rd1566;
	cvt.u32.u64 	%r1937, %rd5275;
	div.u32 	%r1938, %r1937, %r1936;
	mul.lo.s32 	%r1939, %r1938, %r1936;
	sub.s32 	%r1940, %r1937, %r1939;
	cvt.u64.u32 	%rd5277, %r1938;
	cvt.u64.u32 	%rd5278, %r1940;
	bra.uni 	$L__BB6_1162;
$L__BB6_1161:
	div.u64 	%rd5277, %rd5275, %rd1566;
	mul.lo.s64 	%rd3554, %rd5277, %rd1566;
	sub.s64 	%rd5278, %rd5275, %rd3554;
$L__BB6_1162:
	cvt.u32.u64 	%r395, %rd5278;
	cvt.s64.s32 	%rd1573, %r394;
	or.b64  	%rd3555, %rd5277, %rd1573;
	and.b64  	%rd3556, %rd3555, -4294967296;
	setp.ne.s64 	%p717, %rd3556, 0;
	@%p717 bra 	$L__BB6_1164;
	cvt.u32.u64 	%r1941, %rd1573;
	cvt.u32.u64 	%r1942, %rd5277;
	div.u32 	%r1943, %r1942, %r1941;
	mul.lo.s32 	%r1944, %r1943, %r1941;
	sub.s32 	%r1945, %r1942, %r1944;
	cvt.u64.u32 	%rd5279, %r1943;
	cvt.u64.u32 	%rd5280, %r1945;
	bra.uni 	$L__BB6_1165;
$L__BB6_1164:
	div.u64 	%rd5279, %rd5277, %rd1573;
	mul.lo.s64 	%rd3557, %rd5279, %rd1573;
	sub.s64 	%rd5280, %rd5277, %rd3557;
$L__BB6_1165:
	cvt.u32.u64 	%r396, %rd5280;
	ld.const.v2.u32 	{%r397, %r1946}, [c_grid+168];
	cvt.s64.s32 	%rd1580, %r1946;
	or.b64  	%rd3558, %rd5279, %rd1580;
	and.b64  	%rd3559, %rd3558, -4294967296;
	setp.ne.s64 	%p718, %rd3559, 0;
	@%p718 bra 	$L__BB6_1167;
	cvt.u32.u64 	%r1947, %rd1580;
	cvt.u32.u64 	%r1948, %rd5279;
	div.u32 	%r1949, %r1948, %r1947;
	mul.lo.s32 	%r1950, %r1949, %r1947;
	sub.s32 	%r1951, %r1948, %r1950;
	cvt.u64.u32 	%rd5281, %r1949;
	cvt.u64.u32 	%rd5282, %r1951;
	bra.uni 	$L__BB6_1168;
$L__BB6_1167:
	div.u64 	%rd5281, %rd5279, %rd1580;
	mul.lo.s64 	%rd3560, %rd5281, %rd1580;
	sub.s64 	%rd5282, %rd5279, %rd3560;
$L__BB6_1168:
	cvt.u32.u64 	%r398, %rd5282;
	cvt.s64.s32 	%rd1587, %r397;
	or.b64  	%rd3561, %rd5281, %rd1587;
	and.b64  	%rd3562, %rd3561, -4294967296;
	setp.ne.s64 	%p719, %rd3562, 0;
	@%p719 bra 	$L__BB6_1170;
	cvt.u32.u64 	%r1952, %rd1587;
	cvt.u32.u64 	%r1953, %rd5281;
	div.u32 	%r1954, %r1953, %r1952;
	mul.lo.s32 	%r1955, %r1954, %r1952;
	sub.s32 	%r1956, %r1953, %r1955;
	cvt.u64.u32 	%rd5283, %r1954;
	cvt.u64.u32 	%rd5284, %r1956;
	bra.uni 	$L__BB6_1171;
$L__BB6_1170:
	div.u64 	%rd5283, %rd5281, %rd1587;
	mul.lo.s64 	%rd3563, %rd5283, %rd1587;
	sub.s64 	%rd5284, %rd5281, %rd3563;
$L__BB6_1171:
	cvt.u32.u64 	%r399, %rd5284;
	ld.const.v2.u32 	{%r400, %r1957}, [c_grid+160];
	cvt.s64.s32 	%rd1594, %r1957;
	or.b64  	%rd3564, %rd5283, %rd1594;
	and.b64  	%rd3565, %rd3564, -4294967296;
	setp.ne.s64 	%p720, %rd3565, 0;
	@%p720 bra 	$L__BB6_1173;
	cvt.u32.u64 	%r1958, %rd1594;
	cvt.u32.u64 	%r1959, %rd5283;
	div.u32 	%r1960, %r1959, %r1958;
	mul.lo.s32 	%r1961, %r1960, %r1958;
	sub.s32 	%r1962, %r1959, %r1961;
	cvt.u64.u32 	%rd5285, %r1960;
	cvt.u64.u32 	%rd5286, %r1962;
	bra.uni 	$L__BB6_1174;
$L__BB6_1173:
	div.u64 	%rd5285, %rd5283, %rd1594;
	mul.lo.s64 	%rd3566, %rd5285, %rd1594;
	sub.s64 	%rd5286, %rd5283, %rd3566;
$L__BB6_1174:
	cvt.u32.u64 	%r401, %rd5286;
	cvt.s64.s32 	%rd1601, %r400;
	or.b64  	%rd3567, %rd5285, %rd1601;
	and.b64  	%rd3568, %rd3567, -4294967296;
	setp.ne.s64 	%p721, %rd3568, 0;
	@%p721 bra 	$L__BB6_1176;
	cvt.u32.u64 	%r1963, %rd1601;
	cvt.u32.u64 	%r1964, %rd5285;
	rem.u32 	%r1965, %r1964, %r1963;
	cvt.u64.u32 	%rd5287, %r1965;
	bra.uni 	$L__BB6_1177;
$L__BB6_1176:
	rem.u64 	%rd5287, %rd5285, %rd1601;
$L__BB6_1177:
	cvt.u32.u64 	%r1967, %rd5287;
	ld.const.f64 	%fd3681, [c_grid];
	cvt.rn.f64.s32 	%fd3682, %r1967;
	ld.const.f64 	%fd3683, [c_grid+80];
	fma.rn.f64 	%fd231, %fd3683, %fd3682, %fd3681;
	ld.const.f64 	%fd3684, [c_grid+8];
	cvt.rn.f64.s32 	%fd3685, %r401;
	ld.const.f64 	%fd3686, [c_grid+88];
	fma.rn.f64 	%fd232, %fd3686, %fd3685, %fd3684;
	ld.const.f64 	%fd3687, [c_grid+16];
	cvt.rn.f64.s32 	%fd3688, %r399;
	ld.const.f64 	%fd3689, [c_grid+96];
	fma.rn.f64 	%fd233, %fd3689, %fd3688, %fd3687;
	ld.const.f64 	%fd3690, [c_grid+24];
	cvt.rn.f64.s32 	%fd3691, %r398;
	ld.const.f64 	%fd3692, [c_grid+104];
	fma.rn.f64 	%fd234, %fd3692, %fd3691, %fd3690;
	ld.const.f64 	%fd3693, [c_grid+32];
	cvt.rn.f64.s32 	%fd3694, %r396;
	ld.const.f64 	%fd3695, [c_grid+112];
	fma.rn.f64 	%fd235, %fd3695, %fd3694, %fd3693;
	ld.const.f64 	%fd3696, [c_grid+40];
	cvt.rn.f64.s32 	%fd3697, %r395;
	ld.const.f64 	%fd3698, [c_grid+120];
	fma.rn.f64 	%fd236, %fd3698, %fd3697, %fd3696;
	ld.const.f64 	%fd3699, [c_grid+48];
	cvt.rn.f64.s32 	%fd3700, %r393;
	ld.const.f64 	%fd3701, [c_grid+128];
	fma.rn.f64 	%fd237, %fd3701, %fd3700, %fd3699;
	ld.const.f64 	%fd3702, [c_grid+56];
	cvt.rn.f64.s32 	%fd3703, %r392;
	ld.const.f64 	%fd3704, [c_grid+136];
	fma.rn.f64 	%fd238, %fd3704, %fd3703, %fd3702;
	ld.const.f64 	%fd3705, [c_grid+64];
	cvt.rn.f64.s32 	%fd3706, %r390;
	ld.const.f64 	%fd3707, [c_grid+144];
	fma.rn.f64 	%fd239, %fd3707, %fd3706, %fd3705;
	ld.const.f64 	%fd3708, [c_grid+72];
	cvt.rn.f64.s32 	%fd3709, %r389;
	ld.const.f64 	%fd3710, [c_grid+152];
	fma.rn.f64 	%fd240, %fd3710, %fd3709, %fd3708;
	ld.const.f64 	%fd3711, [c_cons];
	fma.rn.f64 	%fd3712, %fd3711, %fd231, 0d0000000000000000;
	ld.const.f64 	%fd3713, [c_cons+8];
	fma.rn.f64 	%fd3714, %fd3713, %fd232, %fd3712;
	ld.const.f64 	%fd3715, [c_cons+16];
	fma.rn.f64 	%fd3716, %fd3715, %fd233, %fd3714;
	ld.const.f64 	%fd3717, [c_cons+24];
	fma.rn.f64 	%fd3718, %fd3717, %fd234, %fd3716;
	ld.const.f64 	%fd3719, [c_cons+32];
	fma.rn.f64 	%fd3720, %fd3719, %fd235, %fd3718;
	ld.const.f64 	%fd3721, [c_cons+40];
	fma.rn.f64 	%fd3722, %fd3721, %fd236, %fd3720;
	ld.const.f64 	%fd3723, [c_cons+48];
	fma.rn.f64 	%fd3724, %fd3723, %fd237, %fd3722;
	ld.const.f64 	%fd3725, [c_cons+56];
	fma.rn.f64 	%fd3726, %fd3725, %fd238, %fd3724;
	ld.const.f64 	%fd3727, [c_cons+64];
	fma.rn.f64 	%fd3728, %fd3727, %fd239, %fd3726;
	ld.const.f64 	%fd3729, [c_cons+72];
	fma.rn.f64 	%fd3730, %fd3729, %fd240, %fd3728;
	ld.const.f64 	%fd3731, [c_cons+800];
	sub.f64 	%fd3732, %fd3730, %fd3731;
	abs.f64 	%fd3733, %fd3732;
	ld.const.f64 	%fd3734, [c_cons+880];
	setp.gt.f64 	%p724, %fd3733, %fd3734;
	mov.b32 	%r4449, 0;
	mov.pred 	%p2042, -1;
	mov.pred 	%p2041, 0;
	@%p724 bra 	$L__BB6_1188;
	ld.const.f64 	%fd3735, [c_cons+80];
	fma.rn.f64 	%fd3736, %fd3735, %fd231, 0d0000000000000000;
	ld.const.f64 	%fd3737, [c_cons+88];
	fma.rn.f64 	%fd3738, %fd3737, %fd232, %fd3736;
	ld.const.f64 	%fd3739, [c_cons+96];
	fma.rn.f64 	%fd3740, %fd3739, %fd233, %fd3738;
	ld.const.f64 	%fd3741, [c_cons+104];
	fma.rn.f64 	%fd3742, %fd3741, %fd234, %fd3740;
	ld.const.f64 	%fd3743, [c_cons+112];
	fma.rn.f64 	%fd3744, %fd3743, %fd235, %fd3742;
	ld.const.f64 	%fd3745, [c_cons+120];
	fma.rn.f64 	%fd3746, %fd3745, %fd236, %fd3744;
	ld.const.f64 	%fd3747, [c_cons+128];
	fma.rn.f64 	%fd3748, %fd3747, %fd237, %fd3746;
	ld.const.f64 	%fd3749, [c_cons+136];
	fma.rn.f64 	%fd3750, %fd3749, %fd238, %fd3748;
	ld.const.f64 	%fd3751, [c_cons+144];
	fma.rn.f64 	%fd3752, %fd3751, %fd239, %fd3750;
	ld.const.f64 	%fd3753, [c_cons+152];
	fma.rn.f64 	%fd3754, %fd3753, %fd240, %fd3752;
	ld.const.f64 	%fd3755, [c_cons+808];
	sub.f64 	%fd3756, %fd3754, %fd3755;
	abs.f64 	%fd3757, %fd3756;
	ld.const.f64 	%fd3758, [c_cons+888];
	setp.gt.f64 	%p727, %fd3757, %fd3758;
	@%p727 bra 	$L__BB6_1188;
	ld.const.f64 	%fd3759, [c_cons+160];
	fma.rn.f64 	%fd3760, %fd3759, %fd231, 0d0000000000000000;
	ld.const.f64 	%fd3761, [c_cons+168];
	fma.rn.f64 	%fd3762, %fd3761, %fd232, %fd3760;
	ld.const.f64 	%fd3763, [c_cons+176];
	fma.rn.f64 	%fd3764, %fd3763, %fd233, %fd3762;
	ld.const.f64 	%fd3765, [c_cons+184];
	fma.rn.f64 	%fd3766, %fd3765, %fd234, %fd3764;
	ld.const.f64 	%fd3767, [c_cons+192];
	fma.rn.f64 	%fd3768, %fd3767, %fd235, %fd3766;
	ld.const.f64 	%fd3769, [c_cons+200];
	fma.rn.f64 	%fd3770, %fd3769, %fd236, %fd3768;
	ld.const.f64 	%fd3771, [c_cons+208];
	fma.rn.f64 	%fd3772, %fd3771, %fd237, %fd3770;
	ld.const.f64 	%fd3773, [c_cons+216];
	fma.rn.f64 	%fd3774, %fd3773, %fd238, %fd3772;
	ld.const.f64 	%fd3775, [c_cons+224];
	fma.rn.f64 	%fd3776, %fd3775, %fd239, %fd3774;
	ld.const.f64 	%fd3777, [c_cons+232];
	fma.rn.f64 	%fd3778, %fd3777, %fd240, %fd3776;
	ld.const.f64 	%fd3779, [c_cons+816];
	sub.f64 	%fd3780, %fd3778, %fd3779;
	abs.f64 	%fd3781, %fd3780;
	ld.const.f64 	%fd3782, [c_cons+896];
	setp.gt.f64 	%p730, %fd3781, %fd3782;
	@%p730 bra 	$L__BB6_1188;
	ld.const.f64 	%fd3783, [c_cons+240];
	fma.rn.f64 	%fd3784, %fd3783, %fd231, 0d0000000000000000;
	ld.const.f64 	%fd3785, [c_cons+248];
	fma.rn.f64 	%fd3786, %fd3785, %fd232, %fd3784;
	ld.const.f64 	%fd3787, [c_cons+256];
	fma.rn.f64 	%fd3788, %fd3787, %fd233, %fd3786;
	ld.const.f64 	%fd3789, [c_cons+264];
	fma.rn.f64 	%fd3790, %fd3789, %fd234, %fd3788;
	ld.const.f64 	%fd3791, [c_cons+272];
	fma.rn.f64 	%fd3792, %fd3791, %fd235, %fd3790;
	ld.const.f64 	%fd3793, [c_cons+280];
	fma.rn.f64 	%fd3794, %fd3793, %fd236, %fd3792;
	ld.const.f64 	%fd3795, [c_cons+288];
	fma.rn.f64 	%fd3796, %fd3795, %fd237, %fd3794;
	ld.const.f64 	%fd3797, [c_cons+296];
	fma.rn.f64 	%fd3798, %fd3797, %fd238, %fd3796;
	ld.const.f64 	%fd3799, [c_cons+304];
	fma.rn.f64 	%fd3800, %fd3799, %fd239, %fd3798;
	ld.const.f64 	%fd3801, [c_cons+312];
	fma.rn.f64 	%fd3802, %fd3801, %fd240, %fd3800;
	ld.const.f64 	%fd3803, [c_cons+824];
	sub.f64 	%fd3804, %fd3802, %fd3803;
	abs.f64 	%fd3805, %fd3804;
	ld.const.f64 	%fd3806, [c_cons+904];
	setp.gt.f64 	%p733, %fd3805, %fd3806;
	@%p733 bra 	$L__BB6_1188;
	ld.const.f64 	%fd3807, [c_cons+320];
	fma.rn.f64 	%fd3808, %fd3807, %fd231, 0d0000000000000000;
	ld.const.f64 	%fd3809, [c_cons+328];
	fma.rn.f64 	%fd3810, %fd3809, %fd232, %fd3808;
	ld.const.f64 	%fd3811, [c_cons+336];
	fma.rn.f64 	%fd3812, %fd3811, %fd233, %fd3810;
	ld.const.f64 	%fd3813, [c_cons+344];
	fma.rn.f64 	%fd3814, %fd3813, %fd234, %fd3812;
	ld.const.f64 	%fd3815, [c_cons+352];
	fma.rn.f64 	%fd3816, %fd3815, %fd235, %fd3814;
	ld.const.f64 	%fd3817, [c_cons+360];
	fma.rn.f64 	%fd3818, %fd3817, %fd236, %fd3816;
	ld.const.f64 	%fd3819, [c_cons+368];
	fma.rn.f64 	%fd3820, %fd3819, %fd237, %fd3818;
	ld.const.f64 	%fd3821, [c_cons+376];
	fma.rn.f64 	%fd3822, %fd3821, %fd238, %fd3820;
	ld.const.f64 	%fd3823, [c_cons+384];
	fma.rn.f64 	%fd3824, %fd3823, %fd239, %fd3822;
	ld.const.f64 	%fd3825, [c_cons+392];
	fma.rn.f64 	%fd3826, %fd3825, %fd240, %fd3824;
	ld.const.f64 	%fd3827, [c_cons+832];
	sub.f64 	%fd3828, %fd3826, %fd3827;
	abs.f64 	%fd3829, %fd3828;
	ld.const.f64 	%fd3830, [c_cons+912];
	setp.gt.f64 	%p736, %fd3829, %fd3830;
	@%p736 bra 	$L__BB6_1188;
	ld.const.f64 	%fd3831, [c_cons+400];
	fma.rn.f64 	%fd3832, %fd3831, %fd231, 0d0000000000000000;
	ld.const.f64 	%fd3833, [c_cons+408];
	fma.rn.f64 	%fd3834, %fd3833, %fd232, %fd3832;
	ld.const.f64 	%fd3835, [c_cons+416];
	fma.rn.f64 	%fd3836, %fd3835, %fd233, %fd3834;
	ld.const.f64 	%fd3837, [c_cons+424];
	fma.rn.f64 	%fd3838, %fd3837, %fd234, %fd3836;
	ld.const.f64 	%fd3839, [c_cons+432];
	fma.rn.f64 	%fd3840, %fd3839, %fd235, %fd3838;
	ld.const.f64 	%fd3841, [c_cons+440];
	fma.rn.f64 	%fd3842, %fd3841, %fd236, %fd3840;
	ld.const.f64 	%fd3843, [c_cons+448];
	fma.rn.f64 	%fd3844, %fd3843, %fd237, %fd3842;
	ld.const.f64 	%fd3845, [c_cons+456];
	fma.rn.f64 	%fd3846, %fd3845, %fd238, %fd3844;
	ld.const.f64 	%fd3847, [c_cons+464];
	fma.rn.f64 	%fd3848, %fd3847, %fd239, %fd3846;
	ld.const.f64 	%fd3849, [c_cons+472];
	fma.rn.f64 	%fd3850, %fd3849, %fd240, %fd3848;
	ld.const.f64 	%fd3851, [c_cons+840];
	sub.f64 	%fd3852, %fd3850, %fd3851;
	abs.f64 	%fd3853, %fd3852;
	ld.const.f64 	%fd3854, [c_cons+920];
	setp.gt.f64 	%p739, %fd3853, %fd3854;
	@%p739 bra 	$L__BB6_1188;
	ld.const.f64 	%fd3855, [c_cons+480];
	fma.rn.f64 	%fd3856, %fd3855, %fd231, 0d0000000000000000;
	ld.const.f64 	%fd3857, [c_cons+488];
	fma.rn.f64 	%fd3858, %fd3857, %fd232, %fd3856;
	ld.const.f64 	%fd3859, [c_cons+496];
	fma.rn.f64 	%fd3860, %fd3859, %fd233, %fd3858;
	ld.const.f64 	%fd3861, [c_cons+504];
	fma.rn.f64 	%fd3862, %fd3861, %fd234, %fd3860;
	ld.const.f64 	%fd3863, [c_cons+512];
	fma.rn.f64 	%fd3864, %fd3863, %fd235, %fd3862;
	ld.const.f64 	%fd3865, [c_cons+520];
	fma.rn.f64 	%fd3866, %fd3865, %fd236, %fd3864;
	ld.const.f64 	%fd3867, [c_cons+528];
	fma.rn.f64 	%fd3868, %fd3867, %fd237, %fd3866;
	ld.const.f64 	%fd3869, [c_cons+536];
	fma.rn.f64 	%fd3870, %fd3869, %fd238, %fd3868;
	ld.const.f64 	%fd3871, [c_cons+544];
	fma.rn.f64 	%fd3872, %fd3871, %fd239, %fd3870;
	ld.const.f64 	%fd3873, [c_cons+552];
	fma.rn.f64 	%fd3874, %fd3873, %fd240, %fd3872;
	ld.const.f64 	%fd3875, [c_cons+848];
	sub.f64 	%fd3876, %fd3874, %fd3875;
	abs.f64 	%fd3877, %fd3876;
	ld.const.f64 	%fd3878, [c_cons+928];
	setp.gt.f64 	%p742, %fd3877, %fd3878;
	@%p742 bra 	$L__BB6_1188;
	ld.const.f64 	%fd3879, [c_cons+560];
	fma.rn.f64 	%fd3880, %fd3879, %fd231, 0d0000000000000000;
	ld.const.f64 	%fd3881, [c_cons+568];
	fma.rn.f64 	%fd3882, %fd3881, %fd232, %fd3880;
	ld.const.f64 	%fd3883, [c_cons+576];
	fma.rn.f64 	%fd3884, %fd3883, %fd233, %fd3882;
	ld.const.f64 	%fd3885, [c_cons+584];
	fma.rn.f64 	%fd3886, %fd3885, %fd234, %fd3884;
	ld.const.f64 	%fd3887, [c_cons+592];
	fma.rn.f64 	%fd3888, %fd3887, %fd235, %fd3886;
	ld.const.f64 	%fd3889, [c_cons+600];
	fma.rn.f64 	%fd3890, %fd3889, %fd236, %fd3888;
	ld.const.f64 	%fd3891, [c_cons+608];
	fma.rn.f64 	%fd3892, %fd3891, %fd237, %fd3890;
	ld.const.f64 	%fd3893, [c_cons+616];
	fma.rn.f64 	%fd3894, %fd3893, %fd238, %fd3892;
	ld.const.f64 	%fd3895, [c_cons+624];
	fma.rn.f64 	%fd3896, %fd3895, %fd239, %fd3894;
	ld.const.f64 	%fd3897, [c_cons+632];
	fma.rn.f64 	%fd3898, %fd3897, %fd240, %fd3896;
	ld.const.f64 	%fd3899, [c_cons+856];
	sub.f64 	%fd3900, %fd3898, %fd3899;
	abs.f64 	%fd3901, %fd3900;
	ld.const.f64 	%fd3902, [c_cons+936];
	setp.gt.f64 	%p745, %fd3901, %fd3902;
	@%p745 bra 	$L__BB6_1188;
	ld.const.f64 	%fd3903, [c_cons+640];
	fma.rn.f64 	%fd3904, %fd3903, %fd231, 0d0000000000000000;
	ld.const.f64 	%fd3905, [c_cons+648];
	fma.rn.f64 	%fd3906, %fd3905, %fd232, %fd3904;
	ld.const.f64 	%fd3907, [c_cons+656];
	fma.rn.f64 	%fd3908, %fd3907, %fd233, %fd3906;
	ld.const.f64 	%fd3909, [c_cons+664];
	fma.rn.f64 	%fd3910, %fd3909, %fd234, %fd3908;
	ld.const.f64 	%fd3911, [c_cons+672];
	fma.rn.f64 	%fd3912, %fd3911, %fd235, %fd3910;
	ld.const.f64 	%fd3913, [c_cons+680];
	fma.rn.f64 	%fd3914, %fd3913, %fd236, %fd3912;
	ld.const.f64 	%fd3915, [c_cons+688];
	fma.rn.f64 	%fd3916, %fd3915, %fd237, %fd3914;
	ld.const.f64 	%fd3917, [c_cons+696];
	fma.rn.f64 	%fd3918, %fd3917, %fd238, %fd3916;
	ld.const.f64 	%fd3919, [c_cons+704];
	fma.rn.f64 	%fd3920, %fd3919, %fd239, %fd3918;
	ld.const.f64 	%fd3921, [c_cons+712];
	fma.rn.f64 	%fd3922, %fd3921, %fd240, %fd3920;
	ld.const.f64 	%fd3923, [c_cons+864];
	sub.f64 	%fd3924, %fd3922, %fd3923;
	abs.f64 	%fd3925, %fd3924;
	ld.const.f64 	%fd3926, [c_cons+944];
	setp.gt.f64 	%p748, %fd3925, %fd3926;
	@%p748 bra 	$L__BB6_1188;
	ld.const.f64 	%fd3927, [c_cons+720];
	fma.rn.f64 	%fd3928, %fd3927, %fd231, 0d0000000000000000;
	ld.const.f64 	%fd3929, [c_cons+728];
	fma.rn.f64 	%fd3930, %fd3929, %fd232, %fd3928;
	ld.const.f64 	%fd3931, [c_cons+736];
	fma.rn.f64 	%fd3932, %fd3931, %fd233, %fd3930;
	ld.const.f64 	%fd3933, [c_cons+744];
	fma.rn.f64 	%fd3934, %fd3933, %fd234, %fd3932;
	ld.const.f64 	%fd3935, [c_cons+752];
	fma.rn.f64 	%fd3936, %fd3935, %fd235, %fd3934;
	ld.const.f64 	%fd3937, [c_cons+760];
	fma.rn.f64 	%fd3938, %fd3937, %fd236, %fd3936;
	ld.const.f64 	%fd3939, [c_cons+768];
	fma.rn.f64 	%fd3940, %fd3939, %fd237, %fd3938;
	ld.const.f64 	%fd3941, [c_cons+776];
	fma.rn.f64 	%fd3942, %fd3941, %fd238, %fd3940;
	ld.const.f64 	%fd3943, [c_cons+784];
	fma.rn.f64 	%fd3944, %fd3943, %fd239, %fd3942;
	ld.const.f64 	%fd3945, [c_cons+792];
	fma.rn.f64 	%fd3946, %fd3945, %fd240, %fd3944;
	ld.const.f64 	%fd3947, [c_cons+872];
	sub.f64 	%fd3948, %fd3946, %fd3947;
	abs.f64 	%fd3949, %fd3948;
	ld.const.f64 	%fd3950, [c_cons+952];
	setp.gt.f64 	%p751, %fd3949, %fd3950;
	@%p751 bra 	$L__BB6_1188;
	mov.pred 	%p2042, 0;
	mov.pred 	%p2041, -1;
	mov.u32 	%r4449, %r1911;
$L__BB6_1188:
	add.s32 	%r1979, %r372, 2;
	setp.ge.s32 	%p756, %r1979, %r368;
	mov.b32 	%r1978, 1;
	mov.pred 	%p2044, 0;
	mov.pred 	%p2043, -1;
	mov.u32 	%r4450, %r1978;
	@%p756 bra 	$L__BB6_1230;
	ld.const.v2.u32 	{%r403, %r1980}, [c_grid+192];
	cvt.s64.s32 	%rd1605, %r1980;
	or.b64  	%rd3569, %rd1462, %rd1605;
	and.b64  	%rd3570, %rd3569, -4294967296;
	setp.ne.s64 	%p757, %rd3570, 0;
	@%p757 bra 	$L__BB6_1191;
	cvt.u32.u64 	%r1981, %rd1605;
	cvt.u32.u64 	%r1982, %rd1462;
	div.u32 	%r1983, %r1982, %r1981;
	mul.lo.s32 	%r1984, %r1983, %r1981;
	sub.s32 	%r1985, %r1982, %r1984;
	cvt.u64.u32 	%rd5288, %r1983;
	cvt.u64.u32 	%rd5289, %r1985;
	bra.uni 	$L__BB6_1192;
$L__BB6_1191:
	div.u64 	%rd5288, %rd1462, %rd1605;
	mul.lo.s64 	%rd3571, %rd5288, %rd1605;
	sub.s64 	%rd5289, %rd1462, %rd3571;
$L__BB6_1192:
	cvt.u32.u64 	%r404, %rd5289;
	cvt.s64.s32 	%rd1612, %r403;
	or.b64  	%rd3572, %rd5288, %rd1612;
	and.b64  	%rd3573, %rd3572, -4294967296;
	setp.ne.s64 	%p758, %rd3573, 0;
	@%p758 bra 	$L__BB6_1194;
	cvt.u32.u64 	%r1986, %rd1612;
	cvt.u32.u64 	%r1987, %rd5288;
	div.u32 	%r1988, %r1987, %r1986;
	mul.lo.s32 	%r1989, %r1988, %r1986;
	sub.s32 	%r1990, %r1987, %r1989;
	cvt.u64.u32 	%rd5290, %r1988;
	cvt.u64.u32 	%rd5291, %r1990;
	bra.uni 	$L__BB6_1195;
$L__BB6_1194:
	div.u64 	%rd5290, %rd5288, %rd1612;
	mul.lo.s64 	%rd3574, %rd5290, %rd1612;
	sub.s64 	%rd5291, %rd5288, %rd3574;
$L__BB6_1195:
	cvt.u32.u64 	%r405, %rd5291;
	ld.const.v2.u32 	{%r406, %r1991}, [c_grid+184];
	cvt.s64.s32 	%rd1619, %r1991;
	or.b64  	%rd3575, %rd5290, %rd1619;
	and.b64  	%rd3576, %rd3575, -4294967296;
	setp.ne.s64 	%p759, %rd3576, 0;
	@%p759 bra 	$L__BB6_1197;
	cvt.u32.u64 	%r1992, %rd1619;
	cvt.u32.u64 	%r1993, %rd5290;
	div.u32 	%r1994, %r1993, %r1992;
	mul.lo.s32 	%r1995, %r1994, %r1992;
	sub.s32 	%r1996, %r1993, %r1995;
	cvt.u64.u32 	%rd5292, %r1994;
	cvt.u64.u32 	%rd5293, %r1996;
	bra.uni 	$L__BB6_1198;
$L__BB6_1197:
	div.u64 	%rd5292, %rd5290, %rd1619;
	mul.lo.s64 	%rd3577, %rd5292, %rd1619;
	sub.s64 	%rd5293, %rd5290, %rd3577;
$L__BB6_1198:
	cvt.u32.u64 	%r407, %rd5293;
	cvt.s64.s32 	%rd1626, %r406;
	or.b64  	%rd3578, %rd5292, %rd1626;
	and.b64  	%rd3579, %rd3578, -4294967296;
	setp.ne.s64 	%p760, %rd3579, 0;
	@%p760 bra 	$L__BB6_1200;
	cvt.u32.u64 	%r1997, %rd1626;
	cvt.u32.u64 	%r1998, %rd5292;
	div.u32 	%r1999, %r1998, %r1997;
	mul.lo.s32 	%r2000, %r1999, %r1997;
	sub.s32 	%r2001, %r1998, %r2000;
	cvt.u64.u32 	%rd5294, %r1999;
	cvt.u64.u32 	%rd5295, %r2001;
	bra.uni 	$L__BB6_1201;
$L__BB6_1200:
	div.u64 	%rd5294, %rd5292, %rd1626;
	mul.lo.s64 	%rd3580, %rd5294, %rd1626;
	sub.s64 	%rd5295, %rd5292, %rd3580;
$L__BB6_1201:
	cvt.u32.u64 	%r408, %rd5295;
	ld.const.v2.u32 	{%r409, %r2002}, [c_grid+176];
	cvt.s64.s32 	%rd1633, %r2002;
	or.b64  	%rd3581, %rd5294, %rd1633;
	and.b64  	%rd3582, %rd3581, -4294967296;
	setp.ne.s64 	%p761, %rd3582, 0;
	@%p761 bra 	$L__BB6_1203;
	cvt.u32.u64 	%r2003, %rd1633;
	cvt.u32.u64 	%r2004, %rd5294;
	div.u32 	%r2005, %r2004, %r2003;
	mul.lo.s32 	%r2006, %r2005, %r2003;
	sub.s32 	%r2007, %r2004, %r2006;
	cvt.u64.u32 	%rd5296, %r2005;
	cvt.u64.u32 	%rd5297, %r2007;
	bra.uni 	$L__BB6_1204;
$L__BB6_1203:
	div.u64 	%rd5296, %rd5294, %rd1633;
	mul.lo.s64 	%rd3583, %rd5296, %rd1633;
	sub.s64 	%rd5297, %rd5294, %rd3583;
$L__BB6_1204:
	cvt.u32.u64 	%r410, %rd5297;
	cvt.s64.s32 	%rd1640, %r409;
	or.b64  	%rd3584, %rd5296, %rd1640;
	and.b64  	%rd3585, %rd3584, -4294967296;
	setp.ne.s64 	%p762, %rd3585, 0;
	@%p762 bra 	$L__BB6_1206;
	cvt.u32.u64 	%r2008, %rd1640;
	cvt.u32.u64 	%r2009, %rd5296;
	div.u32 	%r2010, %r2009, %r2008;
	mul.lo.s32 	%r2011, %r2010, %r2008;
	sub.s32 	%r2012, %r2009, %r2011;
	cvt.u64.u32 	%rd5298, %r2010;
	cvt.u64.u32 	%rd5299, %r2012;
	bra.uni 	$L__BB6_1207;
$L__BB6_1206:
	div.u64 	%rd5298, %rd5296, %rd1640;
	mul.lo.s64 	%rd3586, %rd5298, %rd1640;
	sub.s64 	%rd5299, %rd5296, %rd3586;
$L__BB6_1207:
	cvt.u32.u64 	%r411, %rd5299;
	ld.const.v2.u32 	{%r412, %r2013}, [c_grid+168];
	cvt.s64.s32 	%rd1647, %r2013;
	or.b64  	%rd3587, %rd5298, %rd1647;
	and.b64  	%rd3588, %rd3587, -4294967296;
	setp.ne.s64 	%p763, %rd3588, 0;
	@%p763 bra 	$L__BB6_1209;
	cvt.u32.u64 	%r2014, %rd1647;
	cvt.u32.u64 	%r2015, %rd5298;
	div.u32 	%r2016, %r2015, %r2014;
	mul.lo.s32 	%r2017, %r2016, %r2014;
	sub.s32 	%r2018, %r2015, %r2017;
	cvt.u64.u32 	%rd5300, %r2016;
	cvt.u64.u32 	%rd5301, %r2018;
	bra.uni 	$L__BB6_1210;
$L__BB6_1209:
	div.u64 	%rd5300, %rd5298, %rd1647;
	mul.lo.s64 	%rd3589, %rd5300, %rd1647;
	sub.s64 	%rd5301, %rd5298, %rd3589;
$L__BB6_1210:
	cvt.u32.u64 	%r413, %rd5301;
	cvt.s64.s32 	%rd1654, %r412;
	or.b64  	%rd3590, %rd5300, %rd1654;
	and.b64  	%rd3591, %rd3590, -4294967296;
	setp.ne.s64 	%p764, %rd3591, 0;
	@%p764 bra 	$L__BB6_1212;
	cvt.u32.u64 	%r2019, %rd1654;
	cvt.u32.u64 	%r2020, %rd5300;
	div.u32 	%r2021, %r2020, %r2019;
	mul.lo.s32 	%r2022, %r2021, %r2019;
	sub.s32 	%r2023, %r2020, %r2022;
	cvt.u64.u32 	%rd5302, %r2021;
	cvt.u64.u32 	%rd5303, %r2023;
	bra.uni 	$L__BB6_1213;
$L__BB6_1212:
	div.u64 	%rd5302, %rd5300, %rd1654;
	mul.lo.s64 	%rd3592, %rd5302, %rd1654;
	sub.s64 	%rd5303, %rd5300, %rd3592;
$L__BB6_1213:
	cvt.u32.u64 	%r414, %rd5303;
	ld.const.v2.u32 	{%r415, %r2024}, [c_grid+160];
	cvt.s64.s32 	%rd1661, %r2024;
	or.b64  	%rd3593, %rd5302, %rd1661;
	and.b64  	%rd3594, %rd3593, -4294967296;
	setp.ne.s64 	%p765, %rd3594, 0;
	@%p765 bra 	$L__BB6_1215;
	cvt.u32.u64 	%r2025, %rd1661;
	cvt.u32.u64 	%r2026, %rd5302;
	div.u32 	%r2027, %r2026, %r2025;
	mul.lo.s32 	%r2028, %r2027, %r2025;
	sub.s32 	%r2029, %r2026, %r2028;
	cvt.u64.u32 	%rd5304, %r2027;
	cvt.u64.u32 	%rd5305, %r2029;
	bra.uni 	$L__BB6_1216;
$L__BB6_1215:
	div.u64 	%rd5304, %rd5302, %rd1661;
	mul.lo.s64 	%rd3595, %rd5304, %rd1661;
	sub.s64 	%rd5305, %rd5302, %rd3595;
$L__BB6_1216:
	cvt.u32.u64 	%r416, %rd5305;
	cvt.s64.s32 	%rd1668, %r415;
	or.b64  	%rd3596, %rd5304, %rd1668;
	and.b64  	%rd3597, %rd3596, -4294967296;
	setp.ne.s64 	%p766, %rd3597, 0;
	@%p766 bra 	$L__BB6_1218;
	cvt.u32.u64 	%r2030, %rd1668;
	cvt.u32.u64 	%r2031, %rd5304;
	rem.u32 	%r2032, %r2031, %r2030;
	cvt.u64.u32 	%rd5306, %r2032;
	bra.uni 	$L__BB6_1219;
$L__BB6_1218:
	rem.u64 	%rd5306, %rd5304, %rd1668;
$L__BB6_1219:
	cvt.u32.u64 	%r2034, %rd5306;
	ld.const.f64 	%fd3951, [c_grid];
	cvt.rn.f64.s32 	%fd3952, %r2034;
	ld.const.f64 	%fd3953, [c_grid+80];
	fma.rn.f64 	%fd241, %fd3953, %fd3952, %fd3951;
	ld.const.f64 	%fd3954, [c_grid+8];
	cvt.rn.f64.s32 	%fd3955, %r416;
	ld.const.f64 	%fd3956, [c_grid+88];
	fma.rn.f64 	%fd242, %fd3956, %fd3955, %fd3954;
	ld.const.f64 	%fd3957, [c_grid+16];
	cvt.rn.f64.s32 	%fd3958, %r414;
	ld.const.f64 	%fd3959, [c_grid+96];
	fma.rn.f64 	%fd243, %fd3959, %fd3958, %fd3957;
	ld.const.f64 	%fd3960, [c_grid+24];
	cvt.rn.f64.s32 	%fd3961, %r413;
	ld.const.f64 	%fd3962, [c_grid+104];
	fma.rn.f64 	%fd244, %fd3962, %fd3961, %fd3960;
	ld.const.f64 	%fd3963, [c_grid+32];
	cvt.rn.f64.s32 	%fd3964, %r411;
	ld.const.f64 	%fd3965, [c_grid+112];
	fma.rn.f64 	%fd245, %fd3965, %fd3964, %fd3963;
	ld.const.f64 	%fd3966, [c_grid+40];
	cvt.rn.f64.s32 	%fd3967, %r410;
	ld.const.f64 	%fd3968, [c_grid+120];
	fma.rn.f64 	%fd246, %fd3968, %fd3967, %fd3966;
	ld.const.f64 	%fd3969, [c_grid+48];
	cvt.rn.f64.s32 	%fd3970, %r408;
	ld.const.f64 	%fd3971, [c_grid+128];
	fma.rn.f64 	%fd247, %fd3971, %fd3970, %fd3969;
	ld.const.f64 	%fd3972, [c_grid+56];
	cvt.rn.f64.s32 	%fd3973, %r407;
	ld.const.f64 	%fd3974, [c_grid+136];
	fma.rn.f64 	%fd248, %fd3974, %fd3973, %fd3972;
	ld.const.f64 	%fd3975, [c_grid+64];
	cvt.rn.f64.s32 	%fd3976, %r405;
	ld.const.f64 	%fd3977, [c_grid+144];
	fma.rn.f64 	%fd249, %fd3977, %fd3976, %fd3975;
	ld.const.f64 	%fd3978, [c_grid+72];
	cvt.rn.f64.s32 	%fd3979, %r404;
	ld.const.f64 	%fd3980, [c_grid+152];
	fma.rn.f64 	%fd250, %fd3980, %fd3979, %fd3978;
	ld.const.f64 	%fd3981, [c_cons];
	fma.rn.f64 	%fd3982, %fd3981, %fd241, 0d0000000000000000;
	ld.const.f64 	%fd3983, [c_cons+8];
	fma.rn.f64 	%fd3984, %fd3983, %fd242, %fd3982;
	ld.const.f64 	%fd3985, [c_cons+16];
	fma.rn.f64 	%fd3986, %fd3985, %fd243, %fd3984;
	ld.const.f64 	%fd3987, [c_cons+24];
	fma.rn.f64 	%fd3988, %fd3987, %fd244, %fd3986;
	ld.const.f64 	%fd3989, [c_cons+32];
	fma.rn.f64 	%fd3990, %fd3989, %fd245, %fd3988;
	ld.const.f64 	%fd3991, [c_cons+40];
	fma.rn.f64 	%fd3992, %fd3991, %fd246, %fd3990;
	ld.const.f64 	%fd3993, [c_cons+48];
	fma.rn.f64 	%fd3994, %fd3993, %fd247, %fd3992;
	ld.const.f64 	%fd3995, [c_cons+56];
	fma.rn.f64 	%fd3996, %fd3995, %fd248, %fd3994;
	ld.const.f64 	%fd3997, [c_cons+64];
	fma.rn.f64 	%fd3998, %fd3997, %fd249, %fd3996;
	ld.const.f64 	%fd3999, [c_cons+72];
	fma.rn.f64 	%fd4000, %fd3999, %fd250, %fd3998;
	ld.const.f64 	%fd4001, [c_cons+800];
	sub.f64 	%fd4002, %fd4000, %fd4001;
	abs.f64 	%fd4003, %fd4002;
	ld.const.f64 	%fd4004, [c_cons+880];
	setp.gt.f64 	%p769, %fd4003, %fd4004;
	mov.b32 	%r4450, 0;
	mov.pred 	%p2044, -1;
	mov.pred 	%p2043, 0;
	@%p769 bra 	$L__BB6_1230;
	ld.const.f64 	%fd4005, [c_cons+80];
	fma.rn.f64 	%fd4006, %fd4005, %fd241, 0d0000000000000000;
	ld.const.f64 	%fd4007, [c_cons+88];
	fma.rn.f64 	%fd4008, %fd4007, %fd242, %fd4006;
	ld.const.f64 	%fd4009, [c_cons+96];
	fma.rn.f64 	%fd4010, %fd4009, %fd243, %fd4008;
	ld.const.f64 	%fd4011, [c_cons+104];
	fma.rn.f64 	%fd4012, %fd4011, %fd244, %fd4010;
	ld.const.f64 	%fd4013, [c_cons+112];
	fma.rn.f64 	%fd4014, %fd4013, %fd245, %fd4012;
	ld.const.f64 	%fd4015, [c_cons+120];
	fma.rn.f64 	%fd4016, %fd4015, %fd246, %fd4014;
	ld.const.f64 	%fd4017, [c_cons+128];
	fma.rn.f64 	%fd4018, %fd4017, %fd247, %fd4016;
	ld.const.f64 	%fd4019, [c_cons+136];
	fma.rn.f64 	%fd4020, %fd4019, %fd248, %fd4018;
	ld.const.f64 	%fd4021, [c_cons+144];
	fma.rn.f64 	%fd4022, %fd4021, %fd249, %fd4020;
	ld.const.f64 	%fd4023, [c_cons+152];
	fma.rn.f64 	%fd4024, %fd4023, %fd250, %fd4022;
	ld.const.f64 	%fd4025, [c_cons+808];
	sub.f64 	%fd4026, %fd4024, %fd4025;
	abs.f64 	%fd4027, %fd4026;
	ld.const.f64 	%fd4028, [c_cons+888];
	setp.gt.f64 	%p772, %fd4027, %fd4028;
	@%p772 bra 	$L__BB6_1230;
	ld.const.f64 	%fd4029, [c_cons+160];
	fma.rn.f64 	%fd4030, %fd4029, %fd241, 0d0000000000000000;
	ld.const.f64 	%fd4031, [c_cons+168];
	fma.rn.f64 	%fd4032, %fd4031, %fd242, %fd4030;
	ld.const.f64 	%fd4033, [c_cons+176];
	fma.rn.f64 	%fd4034, %fd4033, %fd243, %fd4032;
	ld.const.f64 	%fd4035, [c_cons+184];
	fma.rn.f64 	%fd4036, %fd4035, %fd244, %fd4034;
	ld.const.f64 	%fd4037, [c_cons+192];
	fma.rn.f64 	%fd4038, %fd4037, %fd245, %fd4036;
	ld.const.f64 	%fd4039, [c_cons+200];
	fma.rn.f64 	%fd4040, %fd4039, %fd246, %fd4038;
	ld.const.f64 	%fd4041, [c_cons+208];
	fma.rn.f64 	%fd4042, %fd4041, %fd247, %fd4040;
	ld.const.f64 	%fd4043, [c_cons+216];
	fma.rn.f64 	%fd4044, %fd4043, %fd248, %fd4042;
	ld.const.f64 	%fd4045, [c_cons+224];
	fma.rn.f64 	%fd4046, %fd4045, %fd249, %fd4044;
	ld.const.f64 	%fd4047, [c_cons+232];
	fma.rn.f64 	%fd4048, %fd4047, %fd250, %fd4046;
	ld.const.f64 	%fd4049, [c_cons+816];
	sub.f64 	%fd4050, %fd4048, %fd4049;
	abs.f64 	%fd4051, %fd4050;
	ld.const.f64 	%fd4052, [c_cons+896];
	setp.gt.f64 	%p775, %fd4051, %fd4052;
	@%p775 bra 	$L__BB6_1230;
	ld.const.f64 	%fd4053, [c_cons+240];
	fma.rn.f64 	%fd4054, %fd4053, %fd241, 0d0000000000000000;
	ld.const.f64 	%fd4055, [c_cons+248];
	fma.rn.f64 	%fd4056, %fd4055, %fd242, %fd4054;
	ld.const.f64 	%fd4057, [c_cons+256];
	fma.rn.f64 	%fd4058, %fd4057, %fd243, %fd4056;
	ld.const.f64 	%fd4059, [c_cons+264];
	fma.rn.f64 	%fd4060, %fd4059, %fd244, %fd4058;
	ld.const.f64 	%fd4061, [c_cons+272];
	fma.rn.f64 	%fd4062, %fd4061, %fd245, %fd4060;
	ld.const.f64 	%fd4063, [c_cons+280];
	fma.rn.f64 	%fd4064, %fd4063, %fd246, %fd4062;
	ld.const.f64 	%fd4065, [c_cons+288];
	fma.rn.f64 	%fd4066, %fd4065, %fd247, %fd4064;
	ld.const.f64 	%fd4067, [c_cons+296];
	fma.rn.f64 	%fd4068, %fd4067, %fd248, %fd4066;
	ld.const.f64 	%fd4069, [c_cons+304];
	fma.rn.f64 	%fd4070, %fd4069, %fd249, %fd4068;
	ld.const.f64 	%fd4071, [c_cons+312];
	fma.rn.f64 	%fd4072, %fd4071, %fd250, %fd4070;
	ld.const.f64 	%fd4073, [c_cons+824];
	sub.f64 	%fd4074, %fd4072, %fd4073;
	abs.f64 	%fd4075, %fd4074;
	ld.const.f64 	%fd4076, [c_cons+904];
	setp.gt.f64 	%p778, %fd4075, %fd4076;
	@%p778 bra 	$L__BB6_1230;
	ld.const.f64 	%fd4077, [c_cons+320];
	fma.rn.f64 	%fd4078, %fd4077, %fd241, 0d0000000000000000;
	ld.const.f64 	%fd4079, [c_cons+328];
	fma.rn.f64 	%fd4080, %fd4079, %fd242, %fd4078;
	ld.const.f64 	%fd4081, [c_cons+336];
	fma.rn.f64 	%fd4082, %fd4081, %fd243, %fd4080;
	ld.const.f64 	%fd4083, [c_cons+344];
	fma.rn.f64 	%fd4084, %fd4083, %fd244, %fd4082;
	ld.const.f64 	%fd4085, [c_cons+352];
	fma.rn.f64 	%fd4086, %fd4085, %fd245, %fd4084;
	ld.const.f64 	%fd4087, [c_cons+360];
	fma.rn.f64 	%fd4088, %fd4087, %fd246, %fd4086;
	ld.const.f64 	%fd4089, [c_cons+368];
	fma.rn.f64 	%fd4090, %fd4089, %fd247, %fd4088;
	ld.const.f64 	%fd4091, [c_cons+376];
	fma.rn.f64 	%fd4092, %fd4091, %fd248, %fd4090;
	ld.const.f64 	%fd4093, [c_cons+384];
	fma.rn.f64 	%fd4094, %fd4093, %fd249, %fd4092;
	ld.const.f64 	%fd4095, [c_cons+392];
	fma.rn.f64 	%fd4096, %fd4095, %fd250, %fd4094;
	ld.const.f64 	%fd4097, [c_cons+832];
	sub.f64 	%fd4098, %fd4096, %fd4097;
	abs.f64 	%fd4099, %fd4098;
	ld.const.f64 	%fd4100, [c_cons+912];
	setp.gt.f64 	%p781, %fd4099, %fd4100;
	@%p781 bra 	$L__BB6_1230;
	ld.const.f64 	%fd4101, [c_cons+400];
	fma.rn.f64 	%fd4102, %fd4101, %fd241, 0d0000000000000000;
	ld.const.f64 	%fd4103, [c_cons+408];
	fma.rn.f64 	%fd4104, %fd4103, %fd242, %fd4102;
	ld.const.f64 	%fd4105, [c_cons+416];
	fma.rn.f64 	%fd4106, %fd4105, %fd243, %fd4104;
	ld.const.f64 	%fd4107, [c_cons+424];
	fma.rn.f64 	%fd4108, %fd4107, %fd244, %fd4106;
	ld.const.f64 	%fd4109, [c_cons+432];
	fma.rn.f64 	%fd4110, %fd4109, %fd245, %fd4108;
	ld.const.f64 	%fd4111, [c_cons+440];
	fma.rn.f64 	%fd4112, %fd4111, %fd246, %fd4110;
	ld.const.f64 	%fd4113, [c_cons+448];
	fma.rn.f64 	%fd4114, %fd4113, %fd247, %fd4112;
	ld.const.f64 	%fd4115, [c_cons+456];
	fma.rn.f64 	%fd4116, %fd4115, %fd248, %fd4114;
	ld.const.f64 	%fd4117, [c_cons+464];
	fma.rn.f64 	%fd4118, %fd4117, %fd249, %fd4116;
	ld.const.f64 	%fd4119, [c_cons+472];
	fma.rn.f64 	%fd4120, %fd4119, %fd250, %fd4118;
	ld.const.f64 	%fd4121, [c_cons+840];
	sub.f64 	%fd4122, %fd4120, %fd4121;
	abs.f64 	%fd4123, %fd4122;
	ld.const.f64 	%fd4124, [c_cons+920];
	setp.gt.f64 	%p784, %fd4123, %fd4124;
	@%p784 bra 	$L__BB6_1230;
	ld.const.f64 	%fd4125, [c_cons+480];
	fma.rn.f64 	%fd4126, %fd4125, %fd241, 0d0000000000000000;
	ld.const.f64 	%fd4127, [c_cons+488];
	fma.rn.f64 	%fd4128, %fd4127, %fd242, %fd4126;
	ld.const.f64 	%fd4129, [c_cons+496];
	fma.rn.f64 	%fd4130, %fd4129, %fd243, %fd4128;
	ld.const.f64 	%fd4131, [c_cons+504];
	fma.rn.f64 	%fd4132, %fd4131, %fd244, %fd4130;
	ld.const.f64 	%fd4133, [c_cons+512];
	fma.rn.f64 	%fd4134, %fd4133, %fd245, %fd4132;
	ld.const.f64 	%fd4135, [c_cons+520];
	fma.rn.f64 	%fd4136, %fd4135, %fd246, %fd4134;
	ld.const.f64 	%fd4137, [c_cons+528];
	fma.rn.f64 	%fd4138, %fd4137, %fd247, %fd4136;
	ld.const.f64 	%fd4139, [c_cons+536];
	fma.rn.f64 	%fd4140, %fd4139, %fd248, %fd4138;
	ld.const.f64 	%fd4141, [c_cons+544];
	fma.rn.f64 	%fd4142, %fd4141, %fd249, %fd4140;
	ld.const.f64 	%fd4143, [c_cons+552];
	fma.rn.f64 	%fd4144, %fd4143, %fd250, %fd4142;
	ld.const.f64 	%fd4145, [c_cons+848];
	sub.f64 	%fd4146, %fd4144, %fd4145;
	abs.f64 	%fd4147, %fd4146;
	ld.const.f64 	%fd4148, [c_cons+928];
	setp.gt.f64 	%p787, %fd4147, %fd4148;
	@%p787 bra 	$L__BB6_1230;
	ld.const.f64 	%fd4149, [c_cons+560];
	fma.rn.f64 	%fd4150, %fd4149, %fd241, 0d0000000000000000;
	ld.const.f64 	%fd4151, [c_cons+568];
	fma.rn.f64 	%fd4152, %fd4151, %fd242, %fd4150;
	ld.const.f64 	%fd4153, [c_cons+576];
	fma.rn.f64 	%fd4154, %fd4153, %fd243, %fd4152;
	ld.const.f64 	%fd4155, [c_cons+584];
	fma.rn.f64 	%fd4156, %fd4155, %fd244, %fd4154;
	ld.const.f64 	%fd4157, [c_cons+592];
	fma.rn.f64 	%fd4158, %fd4157, %fd245, %fd4156;
	ld.const.f64 	%fd4159, [c_cons+600];
	fma.rn.f64 	%fd4160, %fd4159, %fd246, %fd4158;
	ld.const.f64 	%fd4161, [c_cons+608];
	fma.rn.f64 	%fd4162, %fd4161, %fd247, %fd4160;
	ld.const.f64 	%fd4163, [c_cons+616];
	fma.rn.f64 	%fd4164, %fd4163, %fd248, %fd4162;
	ld.const.f64 	%fd4165, [c_cons+624];
	fma.rn.f64 	%fd4166, %fd4165, %fd249, %fd4164;
	ld.const.f64 	%fd4167, [c_cons+632];
	fma.rn.f64 	%fd4168, %fd4167, %fd250, %fd4166;
	ld.const.f64 	%fd4169, [c_cons+856];
	sub.f64 	%fd4170, %fd4168, %fd4169;
	abs.f64 	%fd4171, %fd4170;
	ld.const.f64 	%fd4172, [c_cons+936];
	setp.gt.f64 	%p790, %fd4171, %fd4172;
	@%p790 bra 	$L__BB6_1230;
	ld.const.f64 	%fd4173, [c_cons+640];
	fma.rn.f64 	%fd4174, %fd4173, %fd241, 0d0000000000000000;
	ld.const.f64 	%fd4175, [c_cons+648];
	fma.rn.f64 	%fd4176, %fd4175, %fd242, %fd4174;
	ld.const.f64 	%fd4177, [c_cons+656];
	fma.rn.f64 	%fd4178, %fd4177, %fd243, %fd4176;
	ld.const.f64 	%fd4179, [c_cons+664];
	fma.rn.f64 	%fd4180, %fd4179, %fd244, %fd4178;
	ld.const.f64 	%fd4181, [c_cons+672];
	fma.rn.f64 	%fd4182, %fd4181, %fd245, %fd4180;
	ld.const.f64 	%fd4183, [c_cons+680];
	fma.rn.f64 	%fd4184, %fd4183, %fd246, %fd4182;
	ld.const.f64 	%fd4185, [c_cons+688];
	fma.rn.f64 	%fd4186, %fd4185, %fd247, %fd4184;
	ld.const.f64 	%fd4187, [c_cons+696];
	fma.rn.f64 	%fd4188, %fd4187, %fd248, %fd4186;
	ld.const.f64 	%fd4189, [c_cons+704];
	fma.rn.f64 	%fd4190, %fd4189, %fd249, %fd4188;
	ld.const.f64 	%fd4191, [c_cons+712];
	fma.rn.f64 	%fd4192, %fd4191, %fd250, %fd4190;
	ld.const.f64 	%fd4193, [c_cons+864];
	sub.f64 	%fd4194, %fd4192, %fd4193;
	abs.f64 	%fd4195, %fd4194;
	ld.const.f64 	%fd4196, [c_cons+944];
	setp.gt.f64 	%p793, %fd4195, %fd4196;
	@%p793 bra 	$L__BB6_1230;
	ld.const.f64 	%fd4197, [c_cons+720];
	fma.rn.f64 	%fd4198, %fd4197, %fd241, 0d0000000000000000;
	ld.const.f64 	%fd4199, [c_cons+728];
	fma.rn.f64 	%fd4200, %fd4199, %fd242, %fd4198;
	ld.const.f64 	%fd4201, [c_cons+736];
	fma.rn.f64 	%fd4202, %fd4201, %fd243, %fd4200;
	ld.const.f64 	%fd4203, [c_cons+744];
	fma.rn.f64 	%fd4204, %fd4203, %fd244, %fd4202;
	ld.const.f64 	%fd4205, [c_cons+752];
	fma.rn.f64 	%fd4206, %fd4205, %fd245, %fd4204;
	ld.const.f64 	%fd4207, [c_cons+760];
	fma.rn.f64 	%fd4208, %fd4207, %fd246, %fd4206;
	ld.const.f64 	%fd4209, [c_cons+768];
	fma.rn.f64 	%fd4210, %fd4209, %fd247, %fd4208;
	ld.const.f64 	%fd4211, [c_cons+776];
	fma.rn.f64 	%fd4212, %fd4211, %fd248, %fd4210;
	ld.const.f64 	%fd4213, [c_cons+784];
	fma.rn.f64 	%fd4214, %fd4213, %fd249, %fd4212;
	ld.const.f64 	%fd4215, [c_cons+792];
	fma.rn.f64 	%fd4216, %fd4215, %fd250, %fd4214;
	ld.const.f64 	%fd4217, [c_cons+872];
	sub.f64 	%fd4218, %fd4216, %fd4217;
	abs.f64 	%fd4219, %fd4218;
	ld.const.f64 	%fd4220, [c_cons+952];
	setp.gt.f64 	%p796, %fd4219, %fd4220;
	@%p796 bra 	$L__BB6_1230;
	mov.pred 	%p2044, 0;
	mov.pred 	%p2043, -1;
	mov.u32 	%r4450, %r1978;
$L__BB6_1230:
	add.s32 	%r2046, %r372, 3;
	setp.ge.s32 	%p801, %r2046, %r368;
	mov.b32 	%r2045, 1;
	mov.pred 	%p2046, 0;
	mov.pred 	%p2045, -1;
	mov.u32 	%r4451, %r2045;
	@%p801 bra 	$L__BB6_1272;
	ld.const.v2.u32 	{%r418, %r2047}, [c_grid+192];
	cvt.s64.s32 	%rd1672, %r2047;
	or.b64  	%rd3598, %rd1463, %rd1672;
	and.b64  	%rd3599, %rd3598, -4294967296;
	setp.ne.s64 	%p802, %rd3599, 0;
	@%p802 bra 	$L__BB6_1233;
	cvt.u32.u64 	%r2048, %rd1672;
	cvt.u32.u64 	%r2049, %rd1463;
	div.u32 	%r2050, %r2049, %r2048;
	mul.lo.s32 	%r2051, %r2050, %r2048;
	sub.s32 	%r2052, %r2049, %r2051;
	cvt.u64.u32 	%rd5307, %r2050;
	cvt.u64.u32 	%rd5308, %r2052;
	bra.uni 	$L__BB6_1234;
$L__BB6_1233:
	div.u64 	%rd5307, %rd1463, %rd1672;
	mul.lo.s64 	%rd3600, %rd5307, %rd1672;
	sub.s64 	%rd5308, %rd1463, %rd3600;
$L__BB6_1234:
	cvt.u32.u64 	%r419, %rd5308;
	cvt.s64.s32 	%rd1679, %r418;
	or.b64  	%rd3601, %rd5307, %rd1679;
	and.b64  	%rd3602, %rd3601, -4294967296;
	setp.ne.s64 	%p803, %rd3602, 0;
	@%p803 bra 	$L__BB6_1236;
	cvt.u32.u64 	%r2053, %rd1679;
	cvt.u32.u64 	%r2054, %rd5307;
	div.u32 	%r2055, %r2054, %r2053;
	mul.lo.s32 	%r2056, %r2055, %r2053;
	sub.s32 	%r2057, %r2054, %r2056;
	cvt.u64.u32 	%rd5309, %r2055;
	cvt.u64.u32 	%rd5310, %r2057;
	bra.uni 	$L__BB6_1237;
$L__BB6_1236:
	div.u64 	%rd5309, %rd5307, %rd1679;
	mul.lo.s64 	%rd3603, %rd5309, %rd1679;
	sub.s64 	%rd5310, %rd5307, %rd3603;
$L__BB6_1237:
	cvt.u32.u64 	%r420, %rd5310;
	ld.const.v2.u32 	{%r421, %r2058}, [c_grid+184];
	cvt.s64.s32 	%rd1686, %r2058;
	or.b64  	%rd3604, %rd5309, %rd1686;
	and.b64  	%rd3605, %rd3604, -4294967296;
	setp.ne.s64 	%p804, %rd3605, 0;
	@%p804 bra 	$L__BB6_1239;
	cvt.u32.u64 	%r2059, %rd1686;
	cvt.u32.u64 	%r2060, %rd5309;
	div.u32 	%r2061, %r2060, %r2059;
	mul.lo.s32 	%r2062, %r2061, %r2059;
	sub.s32 	%r2063, %r2060, %r2062;
	cvt.u64.u32 	%rd5311, %r2061;
	cvt.u64.u32 	%rd5312, %r2063;
	bra.uni 	$L__BB6_1240;
$L__BB6_1239:
	div.u64 	%rd5311, %rd5309, %rd1686;
	mul.lo.s64 	%rd3606, %rd5311, %rd1686;
	sub.s64 	%rd5312, %rd5309, %rd3606;
$L__BB6_1240:
	cvt.u32.u64 	%r422, %rd5312;
	cvt.s64.s32 	%rd1693, %r421;
	or.b64  	%rd3607, %rd5311, %rd1693;
	and.b64  	%rd3608, %rd3607, -4294967296;
	setp.ne.s64 	%p805, %rd3608, 0;
	@%p805 bra 	$L__BB6_1242;
	cvt.u32.u64 	%r2064, %rd1693;
	cvt.u32.u64 	%r2065, %rd5311;
	div.u32 	%r2066, %r2065, %r2064;
	mul.lo.s32 	%r2067, %r2066, %r2064;
	sub.s32 	%r2068, %r2065, %r2067;
	cvt.u64.u32 	%rd5313, %r2066;
	cvt.u64.u32 	%rd5314, %r2068;
	bra.uni 	$L__BB6_1243;
$L__BB6_1242:
	div.u64 	%rd5313, %rd5311, %rd1693;
	mul.lo.s64 	%rd3609, %rd5313, %rd1693;
	sub.s64 	%rd5314, %rd5311, %rd3609;
$L__BB6_1243:
	cvt.u32.u64 	%r423, %rd5314;
	ld.const.v2.u32 	{%r424, %r2069}, [c_grid+176];
	cvt.s64.s32 	%rd1700, %r2069;
	or.b64  	%rd3610, %rd5313, %rd1700;
	and.b64  	%rd3611, %rd3610, -4294967296;
	setp.ne.s64 	%p806, %rd3611, 0;
	@%p806 bra 	$L__BB6_1245;
	cvt.u32.u64 	%r2070, %rd1700;
	cvt.u32.u64 	%r2071, %rd5313;
	div.u32 	%r2072, %r2071, %r2070;
	mul.lo.s32 	%r2073, %r2072, %r2070;
	sub.s32 	%r2074, %r2071, %r2073;
	cvt.u64.u32 	%rd5315, %r2072;
	cvt.u64.u32 	%rd5316, %r2074;
	bra.uni 	$L__BB6_1246;
$L__BB6_1245:
	div.u64 	%rd5315, %rd5313, %rd1700;
	mul.lo.s64 	%rd3612, %rd5315, %rd1700;
	sub.s64 	%rd5316, %rd5313, %rd3612;
$L__BB6_1246:
	cvt.u32.u64 	%r425, %rd5316;
	cvt.s64.s32 	%rd1707, %r424;
	or.b64  	%rd3613, %rd5315, %rd1707;
	and.b64  	%rd3614, %rd3613, -4294967296;
	setp.ne.s64 	%p807, %rd3614, 0;
	@%p807 bra 	$L__BB6_1248;
	cvt.u32.u64 	%r2075, %rd1707;
	cvt.u32.u64 	%r2076, %rd5315;
	div.u32 	%r2077, %r2076, %r2075;
	mul.lo.s32 	%r2078, %r2077, %r2075;
	sub.s32 	%r2079, %r2076, %r2078;
	cvt.u64.u32 	%rd5317, %r2077;
	cvt.u64.u32 	%rd5318, %r2079;
	bra.uni 	$L__BB6_1249;
$L__BB6_1248:
	div.u64 	%rd5317, %rd5315, %rd1707;
	mul.lo.s64 	%rd3615, %rd5317, %rd1707;
	sub.s64 	%rd5318, %rd5315, %rd3615;
$L__BB6_1249:
	cvt.u32.u64 	%r426, %rd5318;
	ld.const.v2.u32 	{%r427, %r2080}, [c_grid+168];
	cvt.s64.s32 	%rd1714, %r2080;
	or.b64  	%rd3616, %rd5317, %rd1714;
	and.b64  	%rd3617, %rd3616, -4294967296;
	setp.ne.s64 	%p808, %rd3617, 0;
	@%p808 bra 	$L__BB6_1251;
	cvt.u32.u64 	%r2081, %rd1714;
	cvt.u32.u64 	%r2082, %rd5317;
	div.u32 	%r2083, %r2082, %r2081;
	mul.lo.s32 	%r2084, %r2083, %r2081;
	sub.s32 	%r2085, %r2082, %r2084;
	cvt.u64.u32 	%rd5319, %r2083;
	cvt.u64.u32 	%rd5320, %r2085;
	bra.uni 	$L__BB6_1252;
$L__BB6_1251:
	div.u64 	%rd5319, %rd5317, %rd1714;
	mul.lo.s64 	%rd3618, %rd5319, %rd1714;
	sub.s64 	%rd5320, %rd5317, %rd3618;
$L__BB6_1252:
	cvt.u32.u64 	%r428, %rd5320;
	cvt.s64.s32 	%rd1721, %r427;
	or.b64  	%rd3619, %rd5319, %rd1721;
	and.b64  	%rd3620, %rd3619, -4294967296;
	setp.ne.s64 	%p809, %rd3620, 0;
	@%p809 bra 	$L__BB6_1254;
	cvt.u32.u64 	%r2086, %rd1721;
	cvt.u32.u64 	%r2087, %rd5319;
	div.u32 	%r2088, %r2087, %r2086;
	mul.lo.s32 	%r2089, %r2088, %r2086;
	sub.s32 	%r2090, %r2087, %r2089;
	cvt.u64.u32 	%rd5321, %r2088;
	cvt.u64.u32 	%rd5322, %r2090;
	bra.uni 	$L__BB6_1255;
$L__BB6_1254:
	div.u64 	%rd5321, %rd5319, %rd1721;
	mul.lo.s64 	%rd3621, %rd5321, %rd1721;
	sub.s64 	%rd5322, %rd5319, %rd3621;
$L__BB6_1255:
	cvt.u32.u64 	%r429, %rd5322;
	ld.const.v2.u32 	{%r430, %r2091}, [c_grid+160];
	cvt.s64.s32 	%rd1728, %r2091;
	or.b64  	%rd3622, %rd5321, %rd1728;
	and.b64  	%rd3623, %rd3622, -4294967296;
	setp.ne.s64 	%p810, %rd3623, 0;
	@%p810 bra 	$L__BB6_1257;
	cvt.u32.u64 	%r2092, %rd1728;
	cvt.u32.u64 	%r2093, %rd5321;
	div.u32 	%r2094, %r2093, %r2092;
	mul.lo.s32 	%r2095, %r2094, %r2092;
	sub.s32 	%r2096, %r2093, %r2095;
	cvt.u64.u32 	%rd5323, %r2094;
	cvt.u64.u32 	%rd5324, %r2096;
	bra.uni 	$L__BB6_1258;
$L__BB6_1257:
	div.u64 	%rd5323, %rd5321, %rd1728;
	mul.lo.s64 	%rd3624, %rd5323, %rd1728;
	sub.s64 	%rd5324, %rd5321, %rd3624;
$L__BB6_1258:
	cvt.u32.u64 	%r431, %rd5324;
	cvt.s64.s32 	%rd1735, %r430;
	or.b64  	%rd3625, %rd5323, %rd1735;
	and.b64  	%rd3626, %rd3625, -4294967296;
	setp.ne.s64 	%p811, %rd3626, 0;
	@%p811 bra 	$L__BB6_1260;
	cvt.u32.u64 	%r2097, %rd1735;
	cvt.u32.u64 	%r2098, %rd5323;
	rem.u32 	%r2099, %r2098, %r2097;
	cvt.u64.u32 	%rd5325, %r2099;
	bra.uni 	$L__BB6_1261;
$L__BB6_1260:
	rem.u64 	%rd5325, %rd5323, %rd1735;
$L__BB6_1261:
	cvt.u32.u64 	%r2101, %rd5325;
	ld.const.f64 	%fd4221, [c_grid];
	cvt.rn.f64.s32 	%fd4222, %r2101;
	ld.const.f64 	%fd4223, [c_grid+80];
	fma.rn.f64 	%fd251, %fd4223, %fd4222, %fd4221;
	ld.const.f64 	%fd4224, [c_grid+8];
	cvt.rn.f64.s32 	%fd4225, %r431;
	ld.const.f64 	%fd4226, [c_grid+88];
	fma.rn.f64 	%fd252, %fd4226, %fd4225, %fd4224;
	ld.const.f64 	%fd4227, [c_grid+16];
	cvt.rn.f64.s32 	%fd4228, %r429;
	ld.const.f64 	%fd4229, [c_grid+96];
	fma.rn.f64 	%fd253, %fd4229, %fd4228, %fd4227;
	ld.const.f64 	%fd4230, [c_grid+24];
	cvt.rn.f64.s32 	%fd4231, %r428;
	ld.const.f64 	%fd4232, [c_grid+104];
	fma.rn.f64 	%fd254, %fd4232, %fd4231, %fd4230;
	ld.const.f64 	%fd4233, [c_grid+32];
	cvt.rn.f64.s32 	%fd4234, %r426;
	ld.const.f64 	%fd4235, [c_grid+112];
	fma.rn.f64 	%fd255, %fd4235, %fd4234, %fd4233;
	ld.const.f64 	%fd4236, [c_grid+40];
	cvt.rn.f64.s32 	%fd4237, %r425;
	ld.const.f64 	%fd4238, [c_grid+120];
	fma.rn.f64 	%fd256, %fd4238, %fd4237, %fd4236;
	ld.const.f64 	%fd4239, [c_grid+48];
	cvt.rn.f64.s32 	%fd4240, %r423;
	ld.const.f64 	%fd4241, [c_grid+128];
	fma.rn.f64 	%fd257, %fd4241, %fd4240, %fd4239;
	ld.const.f64 	%fd4242, [c_grid+56];
	cvt.rn.f64.s32 	%fd4243, %r422;
	ld.const.f64 	%fd4244, [c_grid+136];
	fma.rn.f64 	%fd258, %fd4244, %fd4243, %fd4242;
	ld.const.f64 	%fd4245, [c_grid+64];
	cvt.rn.f64.s32 	%fd4246, %r420;
	ld.const.f64 	%fd4247, [c_grid+144];
	fma.rn.f64 	%fd259, %fd4247, %fd4246, %fd4245;
	ld.const.f64 	%fd4248, [c_grid+72];
	cvt.rn.f64.s32 	%fd4249, %r419;
	ld.const.f64 	%fd4250, [c_grid+152];
	fma.rn.f64 	%fd260, %fd4250, %fd4249, %fd4248;
	ld.const.f64 	%fd4251, [c_cons];
	fma.rn.f64 	%fd4252, %fd4251, %fd251, 0d0000000000000000;
	ld.const.f64 	%fd4253, [c_cons+8];
	fma.rn.f64 	%fd4254, %fd4253, %fd252, %fd4252;
	ld.const.f64 	%fd4255, [c_cons+16];
	fma.rn.f64 	%fd4256, %fd4255, %fd253, %fd4254;
	ld.const.f64 	%fd4257, [c_cons+24];
	fma.rn.f64 	%fd4258, %fd4257, %fd254, %fd4256;
	ld.const.f64 	%fd4259, [c_cons+32];
	fma.rn.f64 	%fd4260, %fd4259, %fd255, %fd4258;
	ld.const.f64 	%fd4261, [c_cons+40];
	fma.rn.f64 	%fd4262, %fd4261, %fd256, %fd4260;
	ld.const.f64 	%fd4263, [c_cons+48];
	fma.rn.f64 	%fd4264, %fd4263, %fd257, %fd4262;
	ld.const.f64 	%fd4265, [c_cons+56];
	fma.rn.f64 	%fd4266, %fd4265, %fd258, %fd4264;
	ld.const.f64 	%fd4267, [c_cons+64];
	fma.rn.f64 	%fd4268, %fd4267, %fd259, %fd4266;
	ld.const.f64 	%fd4269, [c_cons+72];
	fma.rn.f64 	%fd4270, %fd4269, %fd260, %fd4268;
	ld.const.f64 	%fd4271, [c_cons+800];
	sub.f64 	%fd4272, %fd4270, %fd4271;
	abs.f64 	%fd4273, %fd4272;
	ld.const.f64 	%fd4274, [c_cons+880];
	setp.gt.f64 	%p814, %fd4273, %fd4274;
	mov.b32 	%r4451, 0;
	mov.pred 	%p2046, -1;
	mov.pred 	%p2045, 0;
	@%p814 bra 	$L__BB6_1272;
	ld.const.f64 	%fd4275, [c_cons+80];
	fma.rn.f64 	%fd4276, %fd4275, %fd251, 0d0000000000000000;
	ld.const.f64 	%fd4277, [c_cons+88];
	fma.rn.f64 	%fd4278, %fd4277, %fd252, %fd4276;
	ld.const.f64 	%fd4279, [c_cons+96];
	fma.rn.f64 	%fd4280, %fd4279, %fd253, %fd4278;
	ld.const.f64 	%fd4281, [c_cons+104];
	fma.rn.f64 	%fd4282, %fd4281, %fd254, %fd4280;
	ld.const.f64 	%fd4283, [c_cons+112];
	fma.rn.f64 	%fd4284, %fd4283, %fd255, %fd4282;
	ld.const.f64 	%fd4285, [c_cons+120];
	fma.rn.f64 	%fd4286, %fd4285, %fd256, %fd4284;
	ld.const.f64 	%fd4287, [c_cons+128];
	fma.rn.f64 	%fd4288, %fd4287, %fd257, %fd4286;
	ld.const.f64 	%fd4289, [c_cons+136];
	fma.rn.f64 	%fd4290, %fd4289, %fd258, %fd4288;
	ld.const.f64 	%fd4291, [c_cons+144];
	fma.rn.f64 	%fd4292, %fd4291, %fd259, %fd4290;
	ld.const.f64 	%fd4293, [c_cons+152];
	fma.rn.f64 	%fd4294, %fd4293, %fd260, %fd4292;
	ld.const.f64 	%fd4295, [c_cons+808];
	sub.f64 	%fd4296, %fd4294, %fd4295;
	abs.f64 	%fd4297, %fd4296;
	ld.const.f64 	%fd4298, [c_cons+888];
	setp.gt.f64 	%p817, %fd4297, %fd4298;
	@%p817 bra 	$L__BB6_1272;
	ld.const.f64 	%fd4299, [c_cons+160];
	fma.rn.f64 	%fd4300, %fd4299, %fd251, 0d0000000000000000;
	ld.const.f64 	%fd4301, [c_cons+168];
	fma.rn.f64 	%fd4302, %fd4301, %fd252, %fd4300;
	ld.const.f64 	%fd4303, [c_cons+176];
	fma.rn.f64 	%fd4304, %fd4303, %fd253, %fd4302;
	ld.const.f64 	%fd4305, [c_cons+184];
	fma.rn.f64 	%fd4306, %fd4305, %fd254, %fd4304;
	ld.const.f64 	%fd4307, [c_cons+192];
	fma.rn.f64 	%fd4308, %fd4307, %fd255, %fd4306;
	ld.const.f64 	%fd4309, [c_cons+200];
	fma.rn.f64 	%fd4310, %fd4309, %fd256, %fd4308;
	ld.const.f64 	%fd4311, [c_cons+208];
	fma.rn.f64 	%fd4312, %fd4311, %fd257, %fd4310;
	ld.const.f64 	%fd4313, [c_cons+216];
	fma.rn.f64 	%fd4314, %fd4313, %fd258, %fd4312;
	ld.const.f64 	%fd4315, [c_cons+224];
	fma.rn.f64 	%fd4316, %fd4315, %fd259, %fd4314;
	ld.const.f64 	%fd4317, [c_cons+232];
	fma.rn.f64 	%fd4318, %fd4317, %fd260, %fd4316;
	ld.const.f64 	%fd4319, [c_cons+816];
	sub.f64 	%fd4320, %fd4318, %fd4319;
	abs.f64 	%fd4321, %fd4320;
	ld.const.f64 	%fd4322, [c_cons+896];
	setp.gt.f64 	%p820, %fd4321, %fd4322;
	@%p820 bra 	$L__BB6_1272;
	ld.const.f64 	%fd4323, [c_cons+240];
	fma.rn.f64 	%fd4324, %fd4323, %fd251, 0d0000000000000000;
	ld.const.f64 	%fd4325, [c_cons+248];
	fma.rn.f64 	%fd4326, %fd4325, %fd252, %fd4324;
	ld.const.f64 	%fd4327, [c_cons+256];
	fma.rn.f64 	%fd4328, %fd4327, %fd253, %fd4326;
	ld.const.f64 	%fd4329, [c_cons+264];
	fma.rn.f64 	%fd4330, %fd4329, %fd254, %fd4328;
	ld.const.f64 	%fd4331, [c_cons+272];
	fma.rn.f64 	%fd4332, %fd4331, %fd255, %fd4330;
	ld.const.f64 	%fd4333, [c_cons+280];
	fma.rn.f64 	%fd4334, %fd4333, %fd256, %fd4332;
	ld.const.f64 	%fd4335, [c_cons+288];
	fma.rn.f64 	%fd4336, %fd4335, %fd257, %fd4334;
	ld.const.f64 	%fd4337, [c_cons+296];
	fma.rn.f64 	%fd4338, %fd4337, %fd258, %fd4336;
	ld.const.f64 	%fd4339, [c_cons+304];
	fma.rn.f64 	%fd4340, %fd4339, %fd259, %fd4338;
	ld.const.f64 	%fd4341, [c_cons+312];
	fma.rn.f64 	%fd4342, %fd4341, %fd260, %fd4340;
	ld.const.f64 	%fd4343, [c_cons+824];
	sub.f64 	%fd4344, %fd4342, %fd4343;
	abs.f64 	%fd4345, %fd4344;
	ld.const.f64 	%fd4346, [c_cons+904];
	setp.gt.f64 	%p823, %fd4345, %fd4346;
	@%p823 bra 	$L__BB6_1272;
	ld.const.f64 	%fd4347, [c_cons+320];
	fma.rn.f64 	%fd4348, %fd4347, %fd251, 0d0000000000000000;
	ld.const.f64 	%fd4349, [c_cons+328];
	fma.rn.f64 	%fd4350, %fd4349, %fd252, %fd4348;
	ld.const.f64 	%fd4351, [c_cons+336];
	fma.rn.f64 	%fd4352, %fd4351, %fd253, %fd4350;
	ld.const.f64 	%fd4353, [c_cons+344];
	fma.rn.f64 	%fd4354, %fd4353, %fd254, %fd4352;
	ld.const.f64 	%fd4355, [c_cons+352];
	fma.rn.f64 	%fd4356, %fd4355, %fd255, %fd4354;
	ld.const.f64 	%fd4357, [c_cons+360];
	fma.rn.f64 	%fd4358, %fd4357, %fd256, %fd4356;
	ld.const.f64 	%fd4359, [c_cons+368];
	fma.rn.f64 	%fd4360, %fd4359, %fd257, %fd4358;
	ld.const.f64 	%fd4361, [c_cons+376];
	fma.rn.f64 	%fd4362, %fd4361, %fd258, %fd4360;
	ld.const.f64 	%fd4363, [c_cons+384];
	fma.rn.f64 	%fd4364, %fd4363, %fd259, %fd4362;
	ld.const.f64 	%fd4365, [c_cons+392];
	fma.rn.f64 	%fd4366, %fd4365, %fd260, %fd4364;
	ld.const.f64 	%fd4367, [c_cons+832];
	sub.f64 	%fd4368, %fd4366, %fd4367;
	abs.f64 	%fd4369, %fd4368;
	ld.const.f64 	%fd4370, [c_cons+912];
	setp.gt.f64 	%p826, %fd4369, %fd4370;
	@%p826 bra 	$L__BB6_1272;
	ld.const.f64 	%fd4371, [c_cons+400];
	fma.rn.f64 	%fd4372, %fd4371, %fd251, 0d0000000000000000;
	ld.const.f64 	%fd4373, [c_cons+408];
	fma.rn.f64 	%fd4374, %fd4373, %fd252, %fd4372;
	ld.const.f64 	%fd4375, [c_cons+416];
	fma.rn.f64 	%fd4376, %fd4375, %fd253, %fd4374;
	ld.const.f64 	%fd4377, [c_cons+424];
	fma.rn.f64 	%fd4378, %fd4377, %fd254, %fd4376;
	ld.const.f64 	%fd4379, [c_cons+432];
	fma.rn.f64 	%fd4380, %fd4379, %fd255, %fd4378;
	ld.const.f64 	%fd4381, [c_cons+440];
	fma.rn.f64 	%fd4382, %fd4381, %fd256, %fd4380;
	ld.const.f64 	%fd4383, [c_cons+448];
	fma.rn.f64 	%fd4384, %fd4383, %fd257, %fd4382;
	ld.const.f64 	%fd4385, [c_cons+456];
	fma.rn.f64 	%fd4386, %fd4385, %fd258, %fd4384;
	ld.const.f64 	%fd4387, [c_cons+464];
	fma.rn.f64 	%fd4388, %fd4387, %fd259, %fd4386;
	ld.const.f64 	%fd4389, [c_cons+472];
	fma.rn.f64 	%fd4390, %fd4389, %fd260, %fd4388;
	ld.const.f64 	%fd4391, [c_cons+840];
	sub.f64 	%fd4392, %fd4390, %fd4391;
	abs.f64 	%fd4393, %fd4392;
	ld.const.f64 	%fd4394, [c_cons+920];
	setp.gt.f64 	%p829, %fd4393, %fd4394;
	@%p829 bra 	$L__BB6_1272;
	ld.const.f64 	%fd4395, [c_cons+480];
	fma.rn.f64 	%fd4396, %fd4395, %fd251, 0d0000000000000000;
	ld.const.f64 	%fd4397, [c_cons+488];
	fma.rn.f64 	%fd4398, %fd4397, %fd252, %fd4396;
	ld.const.f64 	%fd4399, [c_cons+496];
	fma.rn.f64 	%fd4400, %fd4399, %fd253, %fd4398;
	ld.const.f64 	%fd4401, [c_cons+504];
	fma.rn.f64 	%fd4402, %fd4401, %fd254, %fd4400;
	ld.const.f64 	%fd4403, [c_cons+512];
	fma.rn.f64 	%fd4404, %fd4403, %fd255, %fd4402;
	ld.const.f64 	%fd4405, [c_cons+520];
	fma.rn.f64 	%fd4406, %fd4405, %fd256, %fd4404;
	ld.const.f64 	%fd4407, [c_cons+528];
	fma.rn.f64 	%fd4408, %fd4407, %fd257, %fd4406;
	ld.const.f64 	%fd4409, [c_cons+536];
	fma.rn.f64 	%fd4410, %fd4409, %fd258, %fd4408;
	ld.const.f64 	%fd4411, [c_cons+544];
	fma.rn.f64 	%fd4412, %fd4411, %fd259, %fd4410;
	ld.const.f64 	%fd4413, [c_cons+552];
	fma.rn.f64 	%fd4414, %fd4413, %fd260, %fd4412;
	ld.const.f64 	%fd4415, [c_cons+848];
	sub.f64 	%fd4416, %fd4414, %fd4415;
	abs.f64 	%fd4417, %fd4416;
	ld.const.f64 	%fd4418, [c_cons+928];
	setp.gt.f64 	%p832, %fd4417, %fd4418;
	@%p832 bra 	$L__BB6_1272;
	ld.const.f64 	%fd4419, [c_cons+560];
	fma.rn.f64 	%fd4420, %fd4419, %fd251, 0d0000000000000000;
	ld.const.f64 	%fd4421, [c_cons+568];
	fma.rn.f64 	%fd4422, %fd4421, %fd252, %fd4420;
	ld.const.f64 	%fd4423, [c_cons+576];
	fma.rn.f64 	%fd4424, %fd4423, %fd253, %fd4422;
	ld.const.f64 	%fd4425, [c_cons+584];
	fma.rn.f64 	%fd4426, %fd4425, %fd254, %fd4424;
	ld.const.f64 	%fd4427, [c_cons+592];
	fma.rn.f64 	%fd4428, %fd4427, %fd255, %fd4426;
	ld.const.f64 	%fd4429, [c_cons+600];
	fma.rn.f64 	%fd4430, %fd4429, %fd256, %fd4428;
	ld.const.f64 	%fd4431, [c_cons+608];
	fma.rn.f64 	%fd4432, %fd4431, %fd257, %fd4430;
	ld.const.f64 	%fd4433, [c_cons+616];
	fma.rn.f64 	%fd4434, %fd4433, %fd258, %fd4432;
	ld.const.f64 	%fd4435, [c_cons+624];
	fma.rn.f64 	%fd4436, %fd4435, %fd259, %fd4434;
	ld.const.f64 	%fd4437, [c_cons+632];
	fma.rn.f64 	%fd4438, %fd4437, %fd260, %fd4436;
	ld.const.f64 	%fd4439, [c_cons+856];
	sub.f64 	%fd4440, %fd4438, %fd4439;
	abs.f64 	%fd4441, %fd4440;
	ld.const.f64 	%fd4442, [c_cons+936];
	setp.gt.f64 	%p835, %fd4441, %fd4442;
	@%p835 bra 	$L__BB6_1272;
	ld.const.f64 	%fd4443, [c_cons+640];
	fma.rn.f64 	%fd4444, %fd4443, %fd251, 0d0000000000000000;
	ld.const.f64 	%fd4445, [c_cons+648];
	fma.rn.f64 	%fd4446, %fd4445, %fd252, %fd4444;
	ld.const.f64 	%fd4447, [c_cons+656];
	fma.rn.f64 	%fd4448, %fd4447, %fd253, %fd4446;
	ld.const.f64 	%fd4449, [c_cons+664];
	fma.rn.f64 	%fd4450, %fd4449, %fd254, %fd4448;
	ld.const.f64 	%fd4451, [c_cons+672];
	fma.rn.f64 	%fd4452, %fd4451, %fd255, %fd4450;
	ld.const.f64 	%fd4453, [c_cons+680];
	fma.rn.f64 	%fd4454, %fd4453, %fd256, %fd4452;
	ld.const.f64 	%fd4455, [c_cons+688];
	fma.rn.f64 	%fd4456, %fd4455, %fd257, %fd4454;
	ld.const.f64 	%fd4457, [c_cons+696];
	fma.rn.f64 	%fd4458, %fd4457, %fd258, %fd4456;
	ld.const.f64 	%fd4459, [c_cons+704];
	fma.rn.f64 	%fd4460, %fd4459, %fd259, %fd4458;
	ld.const.f64 	%fd4461, [c_cons+712];
	fma.rn.f64 	%fd4462, %fd4461, %fd260, %fd4460;
	ld.const.f64 	%fd4463, [c_cons+864];
	sub.f64 	%fd4464, %fd4462, %fd4463;
	abs.f64 	%fd4465, %fd4464;
	ld.const.f64 	%fd4466, [c_cons+944];
	setp.gt.f64 	%p838, %fd4465, %fd4466;
	@%p838 bra 	$L__BB6_1272;
	ld.const.f64 	%fd4467, [c_cons+720];
	fma.rn.f64 	%fd4468, %fd4467, %fd251, 0d0000000000000000;
	ld.const.f64 	%fd4469, [c_cons+728];
	fma.rn.f64 	%fd4470, %fd4469, %fd252, %fd4468;
	ld.const.f64 	%fd4471, [c_cons+736];
	fma.rn.f64 	%fd4472, %fd4471, %fd253, %fd4470;
	ld.const.f64 	%fd4473, [c_cons+744];
	fma.rn.f64 	%fd4474, %fd4473, %fd254, %fd4472;
	ld.const.f64 	%fd4475, [c_cons+752];
	fma.rn.f64 	%fd4476, %fd4475, %fd255, %fd4474;
	ld.const.f64 	%fd4477, [c_cons+760];
	fma.rn.f64 	%fd4478, %fd4477, %fd256, %fd4476;
	ld.const.f64 	%fd4479, [c_cons+768];
	fma.rn.f64 	%fd4480, %fd4479, %fd257, %fd4478;
	ld.const.f64 	%fd4481, [c_cons+776];
	fma.rn.f64 	%fd4482, %fd4481, %fd258, %fd4480;
	ld.const.f64 	%fd4483, [c_cons+784];
	fma.rn.f64 	%fd4484, %fd4483, %fd259, %fd4482;
	ld.const.f64 	%fd4485, [c_cons+792];
	fma.rn.f64 	%fd4486, %fd4485, %fd260, %fd4484;
	ld.const.f64 	%fd4487, [c_cons+872];
	sub.f64 	%fd4488, %fd4486, %fd4487;
	abs.f64 	%fd4489, %fd4488;
	ld.const.f64 	%fd4490, [c_cons+952];
	setp.gt.f64 	%p841, %fd4489, %fd4490;
	@%p841 bra 	$L__BB6_1272;
	mov.pred 	%p2046, 0;
	mov.pred 	%p2045, -1;
	mov.u32 	%r4451, %r2045;
$L__BB6_1272:
	add.s32 	%r2113, %r372, 4;
	setp.ge.s32 	%p846, %r2113, %r368;
	mov.b32 	%r2112, 1;
	mov.pred 	%p2048, 0;
	mov.pred 	%p2047, -1;
	mov.u32 	%r4452, %r2112;
	@%p846 bra 	$L__BB6_1314;
	ld.const.v2.u32 	{%r433, %r2114}, [c_grid+192];
	cvt.s64.s32 	%rd1739, %r2114;
	or.b64  	%rd3627, %rd1464, %rd1739;
	and.b64  	%rd3628, %rd3627, -4294967296;
	setp.ne.s64 	%p847, %rd3628, 0;
	@%p847 bra 	$L__BB6_1275;
	cvt.u32.u64 	%r2115, %rd1739;
	cvt.u32.u64 	%r2116, %rd1464;
	div.u32 	%r2117, %r2116, %r2115;
	mul.lo.s32 	%r2118, %r2117, %r2115;
	sub.s32 	%r2119, %r2116, %r2118;
	cvt.u64.u32 	%rd5326, %r2117;
	cvt.u64.u32 	%rd5327, %r2119;
	bra.uni 	$L__BB6_1276;
$L__BB6_1275:
	div.u64 	%rd5326, %rd1464, %rd1739;
	mul.lo.s64 	%rd3629, %rd5326, %rd1739;
	sub.s64 	%rd5327, %rd1464, %rd3629;
$L__BB6_1276:
	cvt.u32.u64 	%r434, %rd5327;
	cvt.s64.s32 	%rd1746, %r433;
	or.b64  	%rd3630, %rd5326, %rd1746;
	and.b64  	%rd3631, %rd3630, -4294967296;
	setp.ne.s64 	%p848, %rd3631, 0;
	@%p848 bra 	$L__BB6_1278;
	cvt.u32.u64 	%r2120, %rd1746;
	cvt.u32.u64 	%r2121, %rd5326;
	div.u32 	%r2122, %r2121, %r2120;
	mul.lo.s32 	%r2123, %r2122, %r2120;
	sub.s32 	%r2124, %r2121, %r2123;
	cvt.u64.u32 	%rd5328, %r2122;
	cvt.u64.u32 	%rd5329, %r2124;
	bra.uni 	$L__BB6_1279;
$L__BB6_1278:
	div.u64 	%rd5328, %rd5326, %rd1746;
	mul.lo.s64 	%rd3632, %rd5328, %rd1746;
	sub.s64 	%rd5329, %rd5326, %rd3632;
$L__BB6_1279:
	cvt.u32.u64 	%r435, %rd5329;
	ld.const.v2.u32 	{%r436, %r2125}, [c_grid+184];
	cvt.s64.s32 	%rd1753, %r2125;
	or.b64  	%rd3633, %rd5328, %rd1753;
	and.b64  	%rd3634, %rd3633, -4294967296;
	setp.ne.s64 	%p849, %rd3634, 0;
	@%p849 bra 	$L__BB6_1281;
	cvt.u32.u64 	%r2126, %rd1753;
	cvt.u32.u64 	%r2127, %rd5328;
	div.u32 	%r2128, %r2127, %r2126;
	mul.lo.s32 	%r2129, %r2128, %r2126;
	sub.s32 	%r2130, %r2127, %r2129;
	cvt.u64.u32 	%rd5330, %r2128;
	cvt.u64.u32 	%rd5331, %r2130;
	bra.uni 	$L__BB6_1282;
$L__BB6_1281:
	div.u64 	%rd5330, %rd5328, %rd1753;
	mul.lo.s64 	%rd3635, %rd5330, %rd1753;
	sub.s64 	%rd5331, %rd5328, %rd3635;
$L__BB6_1282:
	cvt.u32.u64 	%r437, %rd5331;
	cvt.s64.s32 	%rd1760, %r436;
	or.b64  	%rd3636, %rd5330, %rd1760;
	and.b64  	%rd3637, %rd3636, -4294967296;
	setp.ne.s64 	%p850, %rd3637, 0;
	@%p850 bra 	$L__BB6_1284;
	cvt.u32.u64 	%r2131, %rd1760;
	cvt.u32.u64 	%r2132, %rd5330;
	div.u32 	%r2133, %r2132, %r2131;
	mul.lo.s32 	%r2134, %r2133, %r2131;
	sub.s32 	%r2135, %r2132, %r2134;
	cvt.u64.u32 	%rd5332, %r2133;
	cvt.u64.u32 	%rd5333, %r2135;
	bra.uni 	$L__BB6_1285;
$L__BB6_1284:
	div.u64 	%rd5332, %rd5330, %rd1760;
	mul.lo.s64 	%rd3638, %rd5332, %rd1760;
	sub.s64 	%rd5333, %rd5330, %rd3638;
$L__BB6_1285:
	cvt.u32.u64 	%r438, %rd5333;
	ld.const.v2.u32 	{%r439, %r2136}, [c_grid+176];
	cvt.s64.s32 	%rd1767, %r2136;
	or.b64  	%rd3639, %rd5332, %rd1767;
	and.b64  	%rd3640, %rd3639, -4294967296;
	setp.ne.s64 	%p851, %rd3640, 0;
	@%p851 bra 	$L__BB6_1287;
	cvt.u32.u64 	%r2137, %rd1767;
	cvt.u32.u64 	%r2138, %rd5332;
	div.u32 	%r2139, %r2138, %r2137;
	mul.lo.s32 	%r2140, %r2139, %r2137;
	sub.s32 	%r2141, %r2138, %r2140;
	cvt.u64.u32 	%rd5334, %r2139;
	cvt.u64.u32 	%rd5335, %r2141;
	bra.uni 	$L__BB6_1288;
$L__BB6_1287:
	div.u64 	%rd5334, %rd5332, %rd1767;
	mul.lo.s64 	%rd3641, %rd5334, %rd1767;
	sub.s64 	%rd5335, %rd5332, %rd3641;
$L__BB6_1288:
	cvt.u32.u64 	%r440, %rd5335;
	cvt.s64.s32 	%rd1774, %r439;
	or.b64  	%rd3642, %rd5334, %rd1774;
	and.b64  	%rd3643, %rd3642, -4294967296;
	setp.ne.s64 	%p852, %rd3643, 0;
	@%p852 bra 	$L__BB6_1290;
	cvt.u32.u64 	%r2142, %rd1774;
	cvt.u32.u64 	%r2143, %rd5334;
	div.u32 	%r2144, %r2143, %r2142;
	mul.lo.s32 	%r2145, %r2144, %r2142;
	sub.s32 	%r2146, %r2143, %r2145;
	cvt.u64.u32 	%rd5336, %r2144;
	cvt.u64.u32 	%rd5337, %r2146;
	bra.uni 	$L__BB6_1291;
$L__BB6_1290:
	div.u64 	%rd5336, %rd5334, %rd1774;
	mul.lo.s64 	%rd3644, %rd5336, %rd1774;
	sub.s64 	%rd5337, %rd5334, %rd3644;
$L__BB6_1291:
	cvt.u32.u64 	%r441, %rd5337;
	ld.const.v2.u32 	{%r442, %r2147}, [c_grid+168];
	cvt.s64.s32 	%rd1781, %r2147;
	or.b64  	%rd3645, %rd5336, %rd1781;
	and.b64  	%rd3646, %rd3645, -4294967296;
	setp.ne.s64 	%p853, %rd3646, 0;
	@%p853 bra 	$L__BB6_1293;
	cvt.u32.u64 	%r2148, %rd1781;
	cvt.u32.u64 	%r2149, %rd5336;
	div.u32 	%r2150, %r2149, %r2148;
	mul.lo.s32 	%r2151, %r2150, %r2148;
	sub.s32 	%r2152, %r2149, %r2151;
	cvt.u64.u32 	%rd5338, %r2150;
	cvt.u64.u32 	%rd5339, %r2152;
	bra.uni 	$L__BB6_1294;
$L__BB6_1293:
	div.u64 	%rd5338, %rd5336, %rd1781;
	mul.lo.s64 	%rd3647, %rd5338, %rd1781;
	sub.s64 	%rd5339, %rd5336, %rd3647;
$L__BB6_1294:
	cvt.u32.u64 	%r443, %rd5339;
	cvt.s64.s32 	%rd1788, %r442;
	or.b64  	%rd3648, %rd5338, %rd1788;
	and.b64  	%rd3649, %rd3648, -4294967296;
	setp.ne.s64 	%p854, %rd3649, 0;
	@%p854 bra 	$L__BB6_1296;
	cvt.u32.u64 	%r2153, %rd1788;
	cvt.u32.u64 	%r2154, %rd5338;
	div.u32 	%r2155, %r2154, %r2153;
	mul.lo.s32 	%r2156, %r2155, %r2153;
	sub.s32 	%r2157, %r2154, %r2156;
	cvt.u64.u32 	%rd5340, %r2155;
	cvt.u64.u32 	%rd5341, %r2157;
	bra.uni 	$L__BB6_1297;
$L__BB6_1296:
	div.u64 	%rd5340, %rd5338, %rd1788;
	mul.lo.s64 	%rd3650, %rd5340, %rd1788;
	sub.s64 	%rd5341, %rd5338, %rd3650;
$L__BB6_1297:
	cvt.u32.u64 	%r444, %rd5341;
	ld.const.v2.u32 	{%r445, %r2158}, [c_grid+160];
	cvt.s64.s32 	%rd1795, %r2158;
	or.b64  	%rd3651, %rd5340, %rd1795;
	and.b64  	%rd3652, %rd3651, -4294967296;
	setp.ne.s64 	%p855, %rd3652, 0;
	@%p855 bra 	$L__BB6_1299;
	cvt.u32.u64 	%r2159, %rd1795;
	cvt.u32.u64 	%r2160, %rd5340;
	div.u32 	%r2161, %r2160, %r2159;
	mul.lo.s32 	%r2162, %r2161, %r2159;
	sub.s32 	%r2163, %r2160, %r2162;
	cvt.u64.u32 	%rd5342, %r2161;
	cvt.u64.u32 	%rd5343, %r2163;
	bra.uni 	$L__BB6_1300;
$L__BB6_1299:
	div.u64 	%rd5342, %rd5340, %rd1795;
	mul.lo.s64 	%rd3653, %rd5342, %rd1795;
	sub.s64 	%rd5343, %rd5340, %rd3653;
$L__BB6_1300:
	cvt.u32.u64 	%r446, %rd5343;
	cvt.s64.s32 	%rd1802, %r445;
	or.b64  	%rd3654, %rd5342, %rd1802;
	and.b64  	%rd3655, %rd3654, -4294967296;
	setp.ne.s64 	%p856, %rd3655, 0;
	@%p856 bra 	$L__BB6_1302;
	cvt.u32.u64 	%r2164, %rd1802;
	cvt.u32.u64 	%r2165, %rd5342;
	rem.u32 	%r2166, %r2165, %r2164;
	cvt.u64.u32 	%rd5344, %r2166;
	bra.uni 	$L__BB6_1303;
$L__BB6_1302:
	rem.u64 	%rd5344, %rd5342, %rd1802;
$L__BB6_1303:
	cvt.u32.u64 	%r2168, %rd5344;
	ld.const.f64 	%fd4491, [c_grid];
	cvt.rn.f64.s32 	%fd4492, %r2168;
	ld.const.f64 	%fd4493, [c_grid+80];
	fma.rn.f64 	%fd261, %fd4493, %fd4492, %fd4491;
	ld.const.f64 	%fd4494, [c_grid+8];
	cvt.rn.f64.s32 	%fd4495, %r446;
	ld.const.f64 	%fd4496, [c_grid+88];
	fma.rn.f64 	%fd262, %fd4496, %fd4495, %fd4494;
	ld.const.f64 	%fd4497, [c_grid+16];
	cvt.rn.f64.s32 	%fd4498, %r444;
	ld.const.f64 	%fd4499, [c_grid+96];
	fma.rn.f64 	%fd263, %fd4499, %fd4498, %fd4497;
	ld.const.f64 	%fd4500, [c_grid+24];
	cvt.rn.f64.s32 	%fd4501, %r443;
	ld.const.f64 	%fd4502, [c_grid+104];
	fma.rn.f64 	%fd264, %fd4502, %fd4501, %fd4500;
	ld.const.f64 	%fd4503, [c_grid+32];
	cvt.rn.f64.s32 	%fd4504, %r441;
	ld.const.f64 	%fd4505, [c_grid+112];
	fma.rn.f64 	%fd265, %fd4505, %fd4504, %fd4503;
	ld.const.f64 	%fd4506, [c_grid+40];
	cvt.rn.f64.s32 	%fd4507, %r440;
	ld.const.f64 	%fd4508, [c_grid+120];
	fma.rn.f64 	%fd266, %fd4508, %fd4507, %fd4506;
	ld.const.f64 	%fd4509, [c_grid+48];
	cvt.rn.f64.s32 	%fd4510, %r438;
	ld.const.f64 	%fd4511, [c_grid+128];
	fma.rn.f64 	%fd267, %fd4511, %fd4510, %fd4509;
	ld.const.f64 	%fd4512, [c_grid+56];
	cvt.rn.f64.s32 	%fd4513, %r437;
	ld.const.f64 	%fd4514, [c_grid+136];
	fma.rn.f64 	%fd268, %fd4514, %fd4513, %fd4512;
	ld.const.f64 	%fd4515, [c_grid+64];
	cvt.rn.f64.s32 	%fd4516, %r435;
	ld.const.f64 	%fd4517, [c_grid+144];
	fma.rn.f64 	%fd269, %fd4517, %fd4516, %fd4515;
	ld.const.f64 	%fd4518, [c_grid+72];
	cvt.rn.f64.s32 	%fd4519, %r434;
	ld.const.f64 	%fd4520, [c_grid+152];
	fma.rn.f64 	%fd270, %fd4520, %fd4519, %fd4518;
	ld.const.f64 	%fd4521, [c_cons];
	fma.rn.f64 	%fd4522, %fd4521, %fd261, 0d0000000000000000;
	ld.const.f64 	%fd4523, [c_cons+8];
	fma.rn.f64 	%fd4524, %fd4523, %fd262, %fd4522;
	ld.const.f64 	%fd4525, [c_cons+16];
	fma.rn.f64 	%fd4526, %fd4525, %fd263, %fd4524;
	ld.const.f64 	%fd4527, [c_cons+24];
	fma.rn.f64 	%fd4528, %fd4527, %fd264, %fd4526;
	ld.const.f64 	%fd4529, [c_cons+32];
	fma.rn.f64 	%fd4530, %fd4529, %fd265, %fd4528;
	ld.const.f64 	%fd4531, [c_cons+40];
	fma.rn.f64 	%fd4532, %fd4531, %fd266, %fd4530;
	ld.const.f64 	%fd4533, [c_cons+48];
	fma.rn.f64 	%fd4534, %fd4533, %fd267, %fd4532;
	ld.const.f64 	%fd4535, [c_cons+56];
	fma.rn.f64 	%fd4536, %fd4535, %fd268, %fd4534;
	ld.const.f64 	%fd4537, [c_cons+64];
	fma.rn.f64 	%fd4538, %fd4537, %fd269, %fd4536;
	ld.const.f64 	%fd4539, [c_cons+72];
	fma.rn.f64 	%fd4540, %fd4539, %fd270, %fd4538;
	ld.const.f64 	%fd4541, [c_cons+800];
	sub.f64 	%fd4542, %fd4540, %fd4541;
	abs.f64 	%fd4543, %fd4542;
	ld.const.f64 	%fd4544, [c_cons+880];
	setp.gt.f64 	%p859, %fd4543, %fd4544;
	mov.b32 	%r4452, 0;
	mov.pred 	%p2048, -1;
	mov.pred 	%p2047, 0;
	@%p859 bra 	$L__BB6_1314;
	ld.const.f64 	%fd4545, [c_cons+80];
	fma.rn.f64 	%fd4546, %fd4545, %fd261, 0d0000000000000000;
	ld.const.f64 	%fd4547, [c_cons+88];
	fma.rn.f64 	%fd4548, %fd4547, %fd262, %fd4546;
	ld.const.f64 	%fd4549, [c_cons+96];
	fma.rn.f64 	%fd4550, %fd4549, %fd263, %fd4548;
	ld.const.f64 	%fd4551, [c_cons+104];
	fma.rn.f64 	%fd4552, %fd4551, %fd264, %fd4550;
	ld.const.f64 	%fd4553, [c_cons+112];
	fma.rn.f64 	%fd4554, %fd4553, %fd265, %fd4552;
	ld.const.f64 	%fd4555, [c_cons+120];
	fma.rn.f64 	%fd4556, %fd4555, %fd266, %fd4554;
	ld.const.f64 	%fd4557, [c_cons+128];
	fma.rn.f64 	%fd4558, %fd4557, %fd267, %fd4556;
	ld.const.f64 	%fd4559, [c_cons+136];
	fma.rn.f64 	%fd4560, %fd4559, %fd268, %fd4558;
	ld.const.f64 	%fd4561, [c_cons+144];
	fma.rn.f64 	%fd4562, %fd4561, %fd269, %fd4560;
	ld.const.f64 	%fd4563, [c_cons+152];
	fma.rn.f64 	%fd4564, %fd4563, %fd270, %fd4562;
	ld.const.f64 	%fd4565, [c_cons+808];
	sub.f64 	%fd4566, %fd4564, %fd4565;
	abs.f64 	%fd4567, %fd4566;
	ld.const.f64 	%fd4568, [c_cons+888];
	setp.gt.f64 	%p862, %fd4567, %fd4568;
	@%p862 bra 	$L__BB6_1314;
	ld.const.f64 	%fd4569, [c_cons+160];
	fma.rn.f64 	%fd4570, %fd4569, %fd261, 0d0000000000000000;
	ld.const.f64 	%fd4571, [c_cons+168];
	fma.rn.f64 	%fd4572, %fd4571, %fd262, %fd4570;
	ld.const.f64 	%fd4573, [c_cons+176];
	fma.rn.f64 	%fd4574, %fd4573, %fd263, %fd4572;
	ld.const.f64 	%fd4575, [c_cons+184];
	fma.rn.f64 	%fd4576, %fd4575, %fd264, %fd4574;
	ld.const.f64 	%fd4577, [c_cons+192];
	fma.rn.f64 	%fd4578, %fd4577, %fd265, %fd4576;
	ld.const.f64 	%fd4579, [c_cons+200];
	fma.rn.f64 	%fd4580, %fd4579, %fd266, %fd4578;
	ld.const.f64 	%fd4581, [c_cons+208];
	fma.rn.f64 	%fd4582, %fd4581, %fd267, %fd4580;
	ld.const.f64 	%fd4583, [c_cons+216];
	fma.rn.f64 	%fd4584, %fd4583, %fd268, %fd4582;
	ld.const.f64 	%fd4585, [c_cons+224];
	fma.rn.f64 	%fd4586, %fd4585, %fd269, %fd4584;
	ld.const.f64 	%fd4587, [c_cons+232];
	fma.rn.f64 	%fd4588, %fd4587, %fd270, %fd4586;
	ld.const.f64 	%fd4589, [c_cons+816];
	sub.f64 	%fd4590, %fd4588, %fd4589;
	abs.f64 	%fd4591, %fd4590;
	ld.const.f64 	%fd4592, [c_cons+896];
	setp.gt.f64 	%p865, %fd4591, %fd4592;
	@%p865 bra 	$L__BB6_1314;
	ld.const.f64 	%fd4593, [c_cons+240];
	fma.rn.f64 	%fd4594, %fd4593, %fd261, 0d0000000000000000;
	ld.const.f64 	%fd4595, [c_cons+248];
	fma.rn.f64 	%fd4596, %fd4595, %fd262, %fd4594;
	ld.const.f64 	%fd4597, [c_cons+256];
	fma.rn.f64 	%fd4598, %fd4597, %fd263, %fd4596;
	ld.const.f64 	%fd4599, [c_cons+264];
	fma.rn.f64 	%fd4600, %fd4599, %fd264, %fd4598;
	ld.const.f64 	%fd4601, [c_cons+272];
	fma.rn.f64 	%fd4602, %fd4601, %fd265, %fd4600;
	ld.const.f64 	%fd4603, [c_cons+280];
	fma.rn.f64 	%fd4604, %fd4603, %fd266, %fd4602;
	ld.const.f64 	%fd4605, [c_cons+288];
	fma.rn.f64 	%fd4606, %fd4605, %fd267, %fd4604;
	ld.const.f64 	%fd4607, [c_cons+296];
	fma.rn.f64 	%fd4608, %fd4607, %fd268, %fd4606;
	ld.const.f64 	%fd4609, [c_cons+304];
	fma.rn.f64 	%fd4610, %fd4609, %fd269, %fd4608;
	ld.const.f64 	%fd4611, [c_cons+312];
	fma.rn.f64 	%fd4612, %fd4611, %fd270, %fd4610;
	ld.const.f64 	%fd4613, [c_cons+824];
	sub.f64 	%fd4614, %fd4612, %fd4613;
	abs.f64 	%fd4615, %fd4614;
	ld.const.f64 	%fd4616, [c_cons+904];
	setp.gt.f64 	%p868, %fd4615, %fd4616;
	@%p868 bra 	$L__BB6_1314;
	ld.const.f64 	%fd4617, [c_cons+320];
	fma.rn.f64 	%fd4618, %fd4617, %fd261, 0d0000000000000000;
	ld.const.f64 	%fd4619, [c_cons+328];
	fma.rn.f64 	%fd4620, %fd4619, %fd262, %fd4618;
	ld.const.f64 	%fd4621, [c_cons+336];
	fma.rn.f64 	%fd4622, %fd4621, %fd263, %fd4620;
	ld.const.f64 	%fd4623, [c_cons+344];
	fma.rn.f64 	%fd4624, %fd4623, %fd264, %fd4622;
	ld.const.f64 	%fd4625, [c_cons+352];
	fma.rn.f64 	%fd4626, %fd4625, %fd265, %fd4624;
	ld.const.f64 	%fd4627, [c_cons+360];
	fma.rn.f64 	%fd4628, %fd4627, %fd266, %fd4626;
	ld.const.f64 	%fd4629, [c_cons+368];
	fma.rn.f64 	%fd4630, %fd4629, %fd267, %fd4628;
	ld.const.f64 	%fd4631, [c_cons+376];
	fma.rn.f64 	%fd4632, %fd4631, %fd268, %fd4630;
	ld.const.f64 	%fd4633, [c_cons+384];
	fma.rn.f64 	%fd4634, %fd4633, %fd269, %fd4632;
	ld.const.f64 	%fd4635, [c_cons+392];
	fma.rn.f64 	%fd4636, %fd4635, %fd270, %fd4634;
	ld.const.f64 	%fd4637, [c_cons+832];
	sub.f64 	%fd4638, %fd4636, %fd4637;
	abs.f64 	%fd4639, %fd4638;
	ld.const.f64 	%fd4640, [c_cons+912];
	setp.gt.f64 	%p871, %fd4639, %fd4640;
	@%p871 bra 	$L__BB6_1314;
	ld.const.f64 	%fd4641, [c_cons+400];
	fma.rn.f64 	%fd4642, %fd4641, %fd261, 0d0000000000000000;
	ld.const.f64 	%fd4643, [c_cons+408];
	fma.rn.f64 	%fd4644, %fd4643, %fd262, %fd4642;
	ld.const.f64 	%fd4645, [c_cons+416];
	fma.rn.f64 	%fd4646, %fd4645, %fd263, %fd4644;
	ld.const.f64 	%fd4647, [c_cons+424];
	fma.rn.f64 	%fd4648, %fd4647, %fd264, %fd4646;
	ld.const.f64 	%fd4649, [c_cons+432];
	fma.rn.f64 	%fd4650, %fd4649, %fd265, %fd4648;
	ld.const.f64 	%fd4651, [c_cons+440];
	fma.rn.f64 	%fd4652, %fd4651, %fd266, %fd4650;
	ld.const.f64 	%fd4653, [c_cons+448];
	fma.rn.f64 	%fd4654, %fd4653, %fd267, %fd4652;
	ld.const.f64 	%fd4655, [c_cons+456];
	fma.rn.f64 	%fd4656, %fd4655, %fd268, %fd4654;
	ld.const.f64 	%fd4657, [c_cons+464];
	fma.rn.f64 	%fd4658, %fd4657, %fd269, %fd4656;
	ld.const.f64 	%fd4659, [c_cons+472];
	fma.rn.f64 	%fd4660, %fd4659, %fd270, %fd4658;
	ld.const.f64 	%fd4661, [c_cons+840];
	sub.f64 	%fd4662, %fd4660, %fd4661;
	abs.f64 	%fd4663, %fd4662;
	ld.const.f64 	%fd4664, [c_cons+920];
	setp.gt.f64 	%p874, %fd4663, %fd4664;
	@%p874 bra 	$L__BB6_1314;
	ld.const.f64 	%fd4665, [c_cons+480];
	fma.rn.f64 	%fd4666, %fd4665, %fd261, 0d0000000000000000;
	ld.const.f64 	%fd4667, [c_cons+488];
	fma.rn.f64 	%fd4668, %fd4667, %fd262, %fd4666;
	ld.const.f64 	%fd4669, [c_cons+496];
	fma.rn.f64 	%fd4670, %fd4669, %fd263, %fd4668;
	ld.const.f64 	%fd4671, [c_cons+504];
	fma.rn.f64 	%fd4672, %fd4671, %fd264, %fd4670;
	ld.const.f64 	%fd4673, [c_cons+512];
	fma.rn.f64 	%fd4674, %fd4673, %fd265, %fd4672;
	ld.const.f64 	%fd4675, [c_cons+520];
	fma.rn.f64 	%fd4676, %fd4675, %fd266, %fd4674;
	ld.const.f64 	%fd4677, [c_cons+528];
	fma.rn.f64 	%fd4678, %fd4677, %fd267, %fd4676;
	ld.const.f64 	%fd4679, [c_cons+536];
	fma.rn.f64 	%fd4680, %fd4679, %fd268, %fd4678;
	ld.const.f64 	%fd4681, [c_cons+544];
	fma.rn.f64 	%fd4682, %fd4681, %fd269, %fd4680;
	ld.const.f64 	%fd4683, [c_cons+552];
	fma.rn.f64 	%fd4684, %fd4683, %fd270, %fd4682;
	ld.const.f64 	%fd4685, [c_cons+848];
	sub.f64 	%fd4686, %fd4684, %fd4685;
	abs.f64 	%fd4687, %fd4686;
	ld.const.f64 	%fd4688, [c_cons+928];
	setp.gt.f64 	%p877, %fd4687, %fd4688;
	@%p877 bra 	$L__BB6_1314;
	ld.const.f64 	%fd4689, [c_cons+560];
	fma.rn.f64 	%fd4690, %fd4689, %fd261, 0d0000000000000000;
	ld.const.f64 	%fd4691, [c_cons+568];
	fma.rn.f64 	%fd4692, %fd4691, %fd262, %fd4690;
	ld.const.f64 	%fd4693, [c_cons+576];
	fma.rn.f64 	%fd4694, %fd4693, %fd263, %fd4692;
	ld.const.f64 	%fd4695, [c_cons+584];
	fma.rn.f64 	%fd4696, %fd4695, %fd264, %fd4694;
	ld.const.f64 	%fd4697, [c_cons+592];
	fma.rn.f64 	%fd4698, %fd4697, %fd265, %fd4696;
	ld.const.f64 	%fd4699, [c_cons+600];
	fma.rn.f64 	%fd4700, %fd4699, %fd266, %fd4698;
	ld.const.f64 	%fd4701, [c_cons+608];
	fma.rn.f64 	%fd4702, %fd4701, %fd267, %fd4700;
	ld.const.f64 	%fd4703, [c_cons+616];
	fma.rn.f64 	%fd4704, %fd4703, %fd268, %fd4702;
	ld.const.f64 	%fd4705, [c_cons+624];
	fma.rn.f64 	%fd4706, %fd4705, %fd269, %fd4704;
	ld.const.f64 	%fd4707, [c_cons+632];
	fma.rn.f64 	%fd4708, %fd4707, %fd270, %fd4706;
	ld.const.f64 	%fd4709, [c_cons+856];
	sub.f64 	%fd4710, %fd4708, %fd4709;
	abs.f64 	%fd4711, %fd4710;
	ld.const.f64 	%fd4712, [c_cons+936];
	setp.gt.f64 	%p880, %fd4711, %fd4712;
	@%p880 bra 	$L__BB6_1314;
	ld.const.f64 	%fd4713, [c_cons+640];
	fma.rn.f64 	%fd4714, %fd4713, %fd261, 0d0000000000000000;
	ld.const.f64 	%fd4715, [c_cons+648];
	fma.rn.f64 	%fd4716, %fd4715, %fd262, %fd4714;
	ld.const.f64 	%fd4717, [c_cons+656];
	fma.rn.f64 	%fd4718, %fd4717, %fd263, %fd4716;
	ld.const.f64 	%fd4719, [c_cons+664];
	fma.rn.f64 	%fd4720, %fd4719, %fd264, %fd4718;
	ld.const.f64 	%fd4721, [c_cons+672];
	fma.rn.f64 	%fd4722, %fd4721, %fd265, %fd4720;
	ld.const.f64 	%fd4723, [c_cons+680];
	fma.rn.f64 	%fd4724, %fd4723, %fd266, %fd4722;
	ld.const.f64 	%fd4725, [c_cons+688];
	fma.rn.f64 	%fd4726, %fd4725, %fd267, %fd4724;
	ld.const.f64 	%fd4727, [c_cons+696];
	fma.rn.f64 	%fd4728, %fd4727, %fd268, %fd4726;
	ld.const.f64 	%fd4729, [c_cons+704];
	fma.rn.f64 	%fd4730, %fd4729, %fd269, %fd4728;
	ld.const.f64 	%fd4731, [c_cons+712];
	fma.rn.f64 	%fd4732, %fd4731, %fd270, %fd4730;
	ld.const.f64 	%fd4733, [c_cons+864];
	sub.f64 	%fd4734, %fd4732, %fd4733;
	abs.f64 	%fd4735, %fd4734;
	ld.const.f64 	%fd4736, [c_cons+944];
	setp.gt.f64 	%p883, %fd4735, %fd4736;
	@%p883 bra 	$L__BB6_1314;
	ld.const.f64 	%fd4737, [c_cons+720];
	fma.rn.f64 	%fd4738, %fd4737, %fd261, 0d0000000000000000;
	ld.const.f64 	%fd4739, [c_cons+728];
	fma.rn.f64 	%fd4740, %fd4739, %fd262, %fd4738;
	ld.const.f64 	%fd4741, [c_cons+736];
	fma.rn.f64 	%fd4742, %fd4741, %fd263, %fd4740;
	ld.const.f64 	%fd4743, [c_cons+744];
	fma.rn.f64 	%fd4744, %fd4743, %fd264, %fd4742;
	ld.const.f64 	%fd4745, [c_cons+752];
	fma.rn.f64 	%fd4746, %fd4745, %fd265, %fd4744;
	ld.const.f64 	%fd4747, [c_cons+760];
	fma.rn.f64 	%fd4748, %fd4747, %fd266, %fd4746;
	ld.const.f64 	%fd4749, [c_cons+768];
	fma.rn.f64 	%fd4750, %fd4749, %fd267, %fd4748;
	ld.const.f64 	%fd4751, [c_cons+776];
	fma.rn.f64 	%fd4752, %fd4751, %fd268, %fd4750;
	ld.const.f64 	%fd4753, [c_cons+784];
	fma.rn.f64 	%fd4754, %fd4753, %fd269, %fd4752;
	ld.const.f64 	%fd4755, [c_cons+792];
	fma.rn.f64 	%fd4756, %fd4755, %fd270, %fd4754;
	ld.const.f64 	%fd4757, [c_cons+872];
	sub.f64 	%fd4758, %fd4756, %fd4757;
	abs.f64 	%fd4759, %fd4758;
	ld.const.f64 	%fd4760, [c_cons+952];
	setp.gt.f64 	%p886, %fd4759, %fd4760;
	@%p886 bra 	$L__BB6_1314;
	mov.pred 	%p2048, 0;
	mov.pred 	%p2047, -1;
	mov.u32 	%r4452, %r2112;
$L__BB6_1314:
	add.s32 	%r2180, %r372, 5;
	setp.ge.s32 	%p891, %r2180, %r368;
	mov.b32 	%r2179, 1;
	mov.pred 	%p2050, 0;
	mov.pred 	%p2049, -1;
	mov.u32 	%r4453, %r2179;
	@%p891 bra 	$L__BB6_1356;
	ld.const.v2.u32 	{%r448, %r2181}, [c_grid+192];
	cvt.s64.s32 	%rd1806, %r2181;
	or.b64  	%rd3656, %rd1465, %rd1806;
	and.b64  	%rd3657, %rd3656, -4294967296;
	setp.ne.s64 	%p892, %rd3657, 0;
	@%p892 bra 	$L__BB6_1317;
	cvt.u32.u64 	%r2182, %rd1806;
	cvt.u32.u64 	%r2183, %rd1465;
	div.u32 	%r2184, %r2183, %r2182;
	mul.lo.s32 	%r2185, %r2184, %r2182;
	sub.s32 	%r2186, %r2183, %r2185;
	cvt.u64.u32 	%rd5345, %r2184;
	cvt.u64.u32 	%rd5346, %r2186;
	bra.uni 	$L__BB6_1318;
$L__BB6_1317:
	div.u64 	%rd5345, %rd1465, %rd1806;
	mul.lo.s64 	%rd3658, %rd5345, %rd1806;
	sub.s64 	%rd5346, %rd1465, %rd3658;
$L__BB6_1318:
	cvt.u32.u64 	%r449, %rd5346;
	cvt.s64.s32 	%rd1813, %r448;
	or.b64  	%rd3659, %rd5345, %rd1813;
	and.b64  	%rd3660, %rd3659, -4294967296;
	setp.ne.s64 	%p893, %rd3660, 0;
	@%p893 bra 	$L__BB6_1320;
	cvt.u32.u64 	%r2187, %rd1813;
	cvt.u32.u64 	%r2188, %rd5345;
	div.u32 	%r2189, %r2188, %r2187;
	mul.lo.s32 	%r2190, %r2189, %r2187;
	sub.s32 	%r2191, %r2188, %r2190;
	cvt.u64.u32 	%rd5347, %r2189;
	cvt.u64.u32 	%rd5348, %r2191;
	bra.uni 	$L__BB6_1321;
$L__BB6_1320:
	div.u64 	%rd5347, %rd5345, %rd1813;
	mul.lo.s64 	%rd3661, %rd5347, %rd1813;
	sub.s64 	%rd5348, %rd5345, %rd3661;
$L__BB6_1321:
	cvt.u32.u64 	%r450, %rd5348;
	ld.const.v2.u32 	{%r451, %r2192}, [c_grid+184];
	cvt.s64.s32 	%rd1820, %r2192;
	or.b64  	%rd3662, %rd5347, %rd1820;
	and.b64  	%rd3663, %rd3662, -4294967296;
	setp.ne.s64 	%p894, %rd3663, 0;
	@%p894 bra 	$L__BB6_1323;
	cvt.u32.u64 	%r2193, %rd1820;
	cvt.u32.u64 	%r2194, %rd5347;
	div.u32 	%r2195, %r2194, %r2193;
	mul.lo.s32 	%r2196, %r2195, %r2193;
	sub.s32 	%r2197, %r2194, %r2196;
	cvt.u64.u32 	%rd5349, %r2195;
	cvt.u64.u32 	%rd5350, %r2197;
	bra.uni 	$L__BB6_1324;
$L__BB6_1323:
	div.u64 	%rd5349, %rd5347, %rd1820;
	mul.lo.s64 	%rd3664, %rd5349, %rd1820;
	sub.s64 	%rd5350, %rd5347, %rd3664;
$L__BB6_1324:
	cvt.u32.u64 	%r452, %rd5350;
	cvt.s64.s32 	%rd1827, %r451;
	or.b64  	%rd3665, %rd5349, %rd1827;
	and.b64  	%rd3666, %rd3665, -4294967296;
	setp.ne.s64 	%p895, %rd3666, 0;
	@%p895 bra 	$L__BB6_1326;
	cvt.u32.u64 	%r2198, %rd1827;
	cvt.u32.u64 	%r2199, %rd5349;
	div.u32 	%r2200, %r2199, %r2198;
	mul.lo.s32 	%r2201, %r2200, %r2198;
	sub.s32 	%r2202, %r2199, %r2201;
	cvt.u64.u32 	%rd5351, %r2200;
	cvt.u64.u32 	%rd5352, %r2202;
	bra.uni 	$L__BB6_1327;
$L__BB6_1326:
	div.u64 	%rd5351, %rd5349, %rd1827;
	mul.lo.s64 	%rd3667, %rd5351, %rd1827;
	sub.s64 	%rd5352, %rd5349, %rd3667;
$L__BB6_1327:
	cvt.u32.u64 	%r453, %rd5352;
	ld.const.v2.u32 	{%r454, %r2203}, [c_grid+176];
	cvt.s64.s32 	%rd1834, %r2203;
	or.b64  	%rd3668, %rd5351, %rd1834;
	and.b64  	%rd3669, %rd3668, -4294967296;
	setp.ne.s64 	%p896, %rd3669, 0;
	@%p896 bra 	$L__BB6_1329;
	cvt.u32.u64 	%r2204, %rd1834;
	cvt.u32.u64 	%r2205, %rd5351;
	div.u32 	%r2206, %r2205, %r2204;
	mul.lo.s32 	%r2207, %r2206, %r2204;
	sub.s32 	%r2208, %r2205, %r2207;
	cvt.u64.u32 	%rd5353, %r2206;
	cvt.u64.u32 	%rd5354, %r2208;
	bra.uni 	$L__BB6_1330;
$L__BB6_1329:
	div.u64 	%rd5353, %rd5351, %rd1834;
	mul.lo.s64 	%rd3670, %rd5353, %rd1834;
	sub.s64 	%rd5354, %rd5351, %rd3670;
$L__BB6_1330:
	cvt.u32.u64 	%r455, %rd5354;
	cvt.s64.s32 	%rd1841, %r454;
	or.b64  	%rd3671, %rd5353, %rd1841;
	and.b64  	%rd3672, %rd3671, -4294967296;
	setp.ne.s64 	%p897, %rd3672, 0;
	@%p897 bra 	$L__BB6_1332;
	cvt.u32.u64 	%r2209, %rd1841;
	cvt.u32.u64 	%r2210, %rd5353;
	div.u32 	%r2211, %r2210, %r2209;
	mul.lo.s32 	%r2212, %r2211, %r2209;
	sub.s32 	%r2213, %r2210, %r2212;
	cvt.u64.u32 	%rd5355, %r2211;
	cvt.u64.u32 	%rd5356, %r2213;
	bra.uni 	$L__BB6_1333;
$L__BB6_1332:
	div.u64 	%rd5355, %rd5353, %rd1841;
	mul.lo.s64 	%rd3673, %rd5355, %rd1841;
	sub.s64 	%rd5356, %rd5353, %rd3673;
$L__BB6_1333:
	cvt.u32.u64 	%r456, %rd5356;
	ld.const.v2.u32 	{%r457, %r2214}, [c_grid+168];
	cvt.s64.s32 	%rd1848, %r2214;
	or.b64  	%rd3674, %rd5355, %rd1848;
	and.b64  	%rd3675, %rd3674, -4294967296;
	setp.ne.s64 	%p898, %rd3675, 0;
	@%p898 bra 	$L__BB6_1335;
	cvt.u32.u64 	%r2215, %rd1848;
	cvt.u32.u64 	%r2216, %rd5355;
	div.u32 	%r2217, %r2216, %r2215;
	mul.lo.s32 	%r2218, %r2217, %r2215;
	sub.s32 	%r2219, %r2216, %r2218;
	cvt.u64.u32 	%rd5357, %r2217;
	cvt.u64.u32 	%rd5358, %r2219;
	bra.uni 	$L__BB6_1336;
$L__BB6_1335:
	div.u64 	%rd5357, %rd5355, %rd1848;
	mul.lo.s64 	%rd3676, %rd5357, %rd1848;
	sub.s64 	%rd5358, %rd5355, %rd3676;
$L__BB6_1336:
	cvt.u32.u64 	%r458, %rd5358;
	cvt.s64.s32 	%rd1855, %r457;
	or.b64  	%rd3677, %rd5357, %rd1855;
	and.b64  	%rd3678, %rd3677, -4294967296;
	setp.ne.s64 	%p899, %rd3678, 0;
	@%p899 bra 	$L__BB6_1338;
	cvt.u32.u64 	%r2220, %rd1855;
	cvt.u32.u64 	%r2221, %rd5357;
	div.u32 	%r2222, %r2221, %r2220;
	mul.lo.s32 	%r2223, %r2222, %r2220;
	sub.s32 	%r2224, %r2221, %r2223;
	cvt.u64.u32 	%rd5359, %r2222;
	cvt.u64.u32 	%rd5360, %r2224;
	bra.uni 	$L__BB6_1339;
$L__BB6_1338:
	div.u64 	%rd5359, %rd5357, %rd1855;
	mul.lo.s64 	%rd3679, %rd5359, %rd1855;
	sub.s64 	%rd5360, %rd5357, %rd3679;
$L__BB6_1339:
	cvt.u32.u64 	%r459, %rd5360;
	ld.const.v2.u32 	{%r460, %r2225}, [c_grid+160];
	cvt.s64.s32 	%rd1862, %r2225;
	or.b64  	%rd3680, %rd5359, %rd1862;
	and.b64  	%rd3681, %rd3680, -4294967296;
	setp.ne.s64 	%p900, %rd3681, 0;
	@%p900 bra 	$L__BB6_1341;
	cvt.u32.u64 	%r2226, %rd1862;
	cvt.u32.u64 	%r2227, %rd5359;
	div.u32 	%r2228, %r2227, %r2226;
	mul.lo.s32 	%r2229, %r2228, %r2226;
	sub.s32 	%r2230, %r2227, %r2229;
	cvt.u64.u32 	%rd5361, %r2228;
	cvt.u64.u32 	%rd5362, %r2230;
	bra.uni 	$L__BB6_1342;
$L__BB6_1341:
	div.u64 	%rd5361, %rd5359, %rd1862;
	mul.lo.s64 	%rd3682, %rd5361, %rd1862;
	sub.s64 	%rd5362, %rd5359, %rd3682;
$L__BB6_1342:
	cvt.u32.u64 	%r461, %rd5362;
	cvt.s64.s32 	%rd1869, %r460;
	or.b64  	%rd3683, %rd5361, %rd1869;
	and.b64  	%rd3684, %rd3683, -4294967296;
	setp.ne.s64 	%p901, %rd3684, 0;
	@%p901 bra 	$L__BB6_1344;
	cvt.u32.u64 	%r2231, %rd1869;
	cvt.u32.u64 	%r2232, %rd5361;
	rem.u32 	%r2233, %r2232, %r2231;
	cvt.u64.u32 	%rd5363, %r2233;
	bra.uni 	$L__BB6_1345;
$L__BB6_1344:
	rem.u64 	%rd5363, %rd5361, %rd1869;
$L__BB6_1345:
	cvt.u32.u64 	%r2235, %rd5363;
	ld.const.f64 	%fd4761, [c_grid];
	cvt.rn.f64.s32 	%fd4762, %r2235;
	ld.const.f64 	%fd4763, [c_grid+80];
	fma.rn.f64 	%fd271, %fd4763, %fd4762, %fd4761;
	ld.const.f64 	%fd4764, [c_grid+8];
	cvt.rn.f64.s32 	%fd4765, %r461;
	ld.const.f64 	%fd4766, [c_grid+88];
	fma.rn.f64 	%fd272, %fd4766, %fd4765, %fd4764;
	ld.const.f64 	%fd4767, [c_grid+16];
	cvt.rn.f64.s32 	%fd4768, %r459;
	ld.const.f64 	%fd4769, [c_grid+96];
	fma.rn.f64 	%fd273, %fd4769, %fd4768, %fd4767;
	ld.const.f64 	%fd4770, [c_grid+24];
	cvt.rn.f64.s32 	%fd4771, %r458;
	ld.const.f64 	%fd4772, [c_grid+104];
	fma.rn.f64 	%fd274, %fd4772, %fd4771, %fd4770;
	ld.const.f64 	%fd4773, [c_grid+32];
	cvt.rn.f64.s32 	%fd4774, %r456;
	ld.const.f64 	%fd4775, [c_grid+112];
	fma.rn.f64 	%fd275, %fd4775, %fd4774, %fd4773;
	ld.const.f64 	%fd4776, [c_grid+40];
	cvt.rn.f64.s32 	%fd4777, %r455;
	ld.const.f64 	%fd4778, [c_grid+120];
	fma.rn.f64 	%fd276, %fd4778, %fd4777, %fd4776;
	ld.const.f64 	%fd4779, [c_grid+48];
	cvt.rn.f64.s32 	%fd4780, %r453;
	ld.const.f64 	%fd4781, [c_grid+128];
	fma.rn.f64 	%fd277, %fd4781, %fd4780, %fd4779;
	ld.const.f64 	%fd4782, [c_grid+56];
	cvt.rn.f64.s32 	%fd4783, %r452;
	ld.const.f64 	%fd4784, [c_grid+136];
	fma.rn.f64 	%fd278, %fd4784, %fd4783, %fd4782;
	ld.const.f64 	%fd4785, [c_grid+64];
	cvt.rn.f64.s32 	%fd4786, %r450;
	ld.const.f64 	%fd4787, [c_grid+144];
	fma.rn.f64 	%fd279, %fd4787, %fd4786, %fd4785;
	ld.const.f64 	%fd4788, [c_grid+72];
	cvt.rn.f64.s32 	%fd4789, %r449;
	ld.const.f64 	%fd4790, [c_grid+152];
	fma.rn.f64 	%fd280, %fd4790, %fd4789, %fd4788;
	ld.const.f64 	%fd4791, [c_cons];
	fma.rn.f64 	%fd4792, %fd4791, %fd271, 0d0000000000000000;
	ld.const.f64 	%fd4793, [c_cons+8];
	fma.rn.f64 	%fd4794, %fd4793, %fd272, %fd4792;
	ld.const.f64 	%fd4795, [c_cons+16];
	fma.rn.f64 	%fd4796, %fd4795, %fd273, %fd4794;
	ld.const.f64 	%fd4797, [c_cons+24];
	fma.rn.f64 	%fd4798, %fd4797, %fd274, %fd4796;
	ld.const.f64 	%fd4799, [c_cons+32];
	fma.rn.f64 	%fd4800, %fd4799, %fd275, %fd4798;
	ld.const.f64 	%fd4801, [c_cons+40];
	fma.rn.f64 	%fd4802, %fd4801, %fd276, %fd4800;
	ld.const.f64 	%fd4803, [c_cons+48];
	fma.rn.f64 	%fd4804, %fd4803, %fd277, %fd4802;
	ld.const.f64 	%fd4805, [c_cons+56];
	fma.rn.f64 	%fd4806, %fd4805, %fd278, %fd4804;
	ld.const.f64 	%fd4807, [c_cons+64];
	fma.rn.f64 	%fd4808, %fd4807, %fd279, %fd4806;
	ld.const.f64 	%fd4809, [c_cons+72];
	fma.rn.f64 	%fd4810, %fd4809, %fd280, %fd4808;
	ld.const.f64 	%fd4811, [c_cons+800];
	sub.f64 	%fd4812, %fd4810, %fd4811;
	abs.f64 	%fd4813, %fd4812;
	ld.const.f64 	%fd4814, [c_cons+880];
	setp.gt.f64 	%p904, %fd4813, %fd4814;
	mov.b32 	%r4453, 0;
	mov.pred 	%p2050, -1;
	mov.pred 	%p2049, 0;
	@%p904 bra 	$L__BB6_1356;
	ld.const.f64 	%fd4815, [c_cons+80];
	fma.rn.f64 	%fd4816, %fd4815, %fd271, 0d0000000000000000;
	ld.const.f64 	%fd4817, [c_cons+88];
	fma.rn.f64 	%fd4818, %fd4817, %fd272, %fd4816;
	ld.const.f64 	%fd4819, [c_cons+96];
	fma.rn.f64 	%fd4820, %fd4819, %fd273, %fd4818;
	ld.const.f64 	%fd4821, [c_cons+104];
	fma.rn.f64 	%fd4822, %fd4821, %fd274, %fd4820;
	ld.const.f64 	%fd4823, [c_cons+112];
	fma.rn.f64 	%fd4824, %fd4823, %fd275, %fd4822;
	ld.const.f64 	%fd4825, [c_cons+120];
	fma.rn.f64 	%fd4826, %fd4825, %fd276, %fd4824;
	ld.const.f64 	%fd4827, [c_cons+128];
	fma.rn.f64 	%fd4828, %fd4827, %fd277, %fd4826;
	ld.const.f64 	%fd4829, [c_cons+136];
	fma.rn.f64 	%fd4830, %fd4829, %fd278, %fd4828;
	ld.const.f64 	%fd4831, [c_cons+144];
	fma.rn.f64 	%fd4832, %fd4831, %fd279, %fd4830;
	ld.const.f64 	%fd4833, [c_cons+152];
	fma.rn.f64 	%fd4834, %fd4833, %fd280, %fd4832;
	ld.const.f64 	%fd4835, [c_cons+808];
	sub.f64 	%fd4836, %fd4834, %fd4835;
	abs.f64 	%fd4837, %fd4836;
	ld.const.f64 	%fd4838, [c_cons+888];
	setp.gt.f64 	%p907, %fd4837, %fd4838;
	@%p907 bra 	$L__BB6_1356;
	ld.const.f64 	%fd4839, [c_cons+160];
	fma.rn.f64 	%fd4840, %fd4839, %fd271, 0d0000000000000000;
	ld.const.f64 	%fd4841, [c_cons+168];
	fma.rn.f64 	%fd4842, %fd4841, %fd272, %fd4840;
	ld.const.f64 	%fd4843, [c_cons+176];
	fma.rn.f64 	%fd4844, %fd4843, %fd273, %fd4842;
	ld.const.f64 	%fd4845, [c_cons+184];
	fma.rn.f64 	%fd4846, %fd4845, %fd274, %fd4844;
	ld.const.f64 	%fd4847, [c_cons+192];
	fma.rn.f64 	%fd4848, %fd4847, %fd275, %fd4846;
	ld.const.f64 	%fd4849, [c_cons+200];
	fma.rn.f64 	%fd4850, %fd4849, %fd276, %fd4848;
	ld.const.f64 	%fd4851, [c_cons+208];
	fma.rn.f64 	%fd4852, %fd4851, %fd277, %fd4850;
	ld.const.f64 	%fd4853, [c_cons+216];
	fma.rn.f64 	%fd4854, %fd4853, %fd278, %fd4852;
	ld.const.f64 	%fd4855, [c_cons+224];
	fma.rn.f64 	%fd4856, %fd4855, %fd279, %fd4854;
	ld.const.f64 	%fd4857, [c_cons+232];
	fma.rn.f64 	%fd4858, %fd4857, %fd280, %fd4856;
	ld.const.f64 	%fd4859, [c_cons+816];
	sub.f64 	%fd4860, %fd4858, %fd4859;
	abs.f64 	%fd4861, %fd4860;
	ld.const.f64 	%fd4862, [c_cons+896];
	setp.gt.f64 	%p910, %fd4861, %fd4862;
	@%p910 bra 	$L__BB6_1356;
	ld.const.f64 	%fd4863, [c_cons+240];
	fma.rn.f64 	%fd4864, %fd4863, %fd271, 0d0000000000000000;
	ld.const.f64 	%fd4865, [c_cons+248];
	fma.rn.f64 	%fd4866, %fd4865, %fd272, %fd4864;
	ld.const.f64 	%fd4867, [c_cons+256];
	fma.rn.f64 	%fd4868, %fd4867, %fd273, %fd4866;
	ld.const.f64 	%fd4869, [c_cons+264];
	fma.rn.f64 	%fd4870, %fd4869, %fd274, %fd4868;
	ld.const.f64 	%fd4871, [c_cons+272];
	fma.rn.f64 	%fd4872, %fd4871, %fd275, %fd4870;
	ld.const.f64 	%fd4873, [c_cons+280];
	fma.rn.f64 	%fd4874, %fd4873, %fd276, %fd4872;
	ld.const.f64 	%fd4875, [c_cons+288];
	fma.rn.f64 	%fd4876, %fd4875, %fd277, %fd4874;
	ld.const.f64 	%fd4877, [c_cons+296];
	fma.rn.f64 	%fd4878, %fd4877, %fd278, %fd4876;
	ld.const.f64 	%fd4879, [c_cons+304];
	fma.rn.f64 	%fd4880, %fd4879, %fd279, %fd4878;
	ld.const.f64 	%fd4881, [c_cons+312];
	fma.rn.f64 	%fd4882, %fd4881, %fd280, %fd4880;
	ld.const.f64 	%fd4883, [c_cons+824];
	sub.f64 	%fd4884, %fd4882, %fd4883;
	abs.f64 	%fd4885, %fd4884;
	ld.const.f64 	%fd4886, [c_cons+904];
	setp.gt.f64 	%p913, %fd4885, %fd4886;
	@%p913 bra 	$L__BB6_1356;
	ld.const.f64 	%fd4887, [c_cons+320];
	fma.rn.f64 	%fd4888, %fd4887, %fd271, 0d0000000000000000;
	ld.const.f64 	%fd4889, [c_cons+328];
	fma.rn.f64 	%fd4890, %fd4889, %fd272, %fd4888;
	ld.const.f64 	%fd4891, [c_cons+336];
	fma.rn.f64 	%fd4892, %fd4891, %fd273, %fd4890;
	ld.const.f64 	%fd4893, [c_cons+344];
	fma.rn.f64 	%fd4894, %fd4893, %fd274, %fd4892;
	ld.const.f64 	%fd4895, [c_cons+352];
	fma.rn.f64 	%fd4896, %fd4895, %fd275, %fd4894;
	ld.const.f64 	%fd4897, [c_cons+360];
	fma.rn.f64 	%fd4898, %fd4897, %fd276, %fd4896;
	ld.const.f64 	%fd4899, [c_cons+368];
	fma.rn.f64 	%fd4900, %fd4899, %fd277, %fd4898;
	ld.const.f64 	%fd4901, [c_cons+376];
	fma.rn.f64 	%fd4902, %fd4901, %fd278, %fd4900;
	ld.const.f64 	%fd4903, [c_cons+384];
	fma.rn.f64 	%fd4904, %fd4903, %fd279, %fd4902;
	ld.const.f64 	%fd4905, [c_cons+392];
	fma.rn.f64 	%fd4906, %fd4905, %fd280, %fd4904;
	ld.const.f64 	%fd4907, [c_cons+832];
	sub.f64 	%fd4908, %fd4906, %fd4907;
	abs.f64 	%fd4909, %fd4908;
	ld.const.f64 	%fd4910, [c_cons+912];
	setp.gt.f64 	%p916, %fd4909, %fd4910;
	@%p916 bra 	$L__BB6_1356;
	ld.const.f64 	%fd4911, [c_cons+400];
	fma.rn.f64 	%fd4912, %fd4911, %fd271, 0d0000000000000000;
	ld.const.f64 	%fd4913, [c_cons+408];
	fma.rn.f64 	%fd4914, %fd4913, %fd272, %fd4912;
	ld.const.f64 	%fd4915, [c_cons+416];
	fma.rn.f64 	%fd4916, %fd4915, %fd273, %fd4914;
	ld.const.f64 	%fd4917, [c_cons+424];
	fma.rn.f64 	%fd4918, %fd4917, %fd274, %fd4916;
	ld.const.f64 	%fd4919, [c_cons+432];
	fma.rn.f64 	%fd4920, %fd4919, %fd275, %fd4918;
	ld.const.f64 	%fd4921, [c_cons+440];
	fma.rn.f64 	%fd4922, %fd4921, %fd276, %fd4920;
	ld.const.f64 	%fd4923, [c_cons+448];
	fma.rn.f64 	%fd4924, %fd4923, %fd277, %fd4922;
	ld.const.f64 	%fd4925, [c_cons+456];
	fma.rn.f64 	%fd4926, %fd4925, %fd278, %fd4924;
	ld.const.f64 	%fd4927, [c_cons+464];
	fma.rn.f64 	%fd4928, %fd4927, %fd279, %fd4926;
	ld.const.f64 	%fd4929, [c_cons+472];
	fma.rn.f64 	%fd4930, %fd4929, %fd280, %fd4928;
	ld.const.f64 	%fd4931, [c_cons+840];
	sub.f64 	%fd4932, %fd4930, %fd4931;
	abs.f64 	%fd4933, %fd4932;
	ld.const.f64 	%fd4934, [c_cons+920];
	setp.gt.f64 	%p919, %fd4933, %fd4934;
	@%p919 bra 	$L__BB6_1356;
	ld.const.f64 	%fd4935, [c_cons+480];
	fma.rn.f64 	%fd4936, %fd4935, %fd271, 0d0000000000000000;
	ld.const.f64 	%fd4937, [c_cons+488];
	fma.rn.f64 	%fd4938, %fd4937, %fd272, %fd4936;
	ld.const.f64 	%fd4939, [c_cons+496];
	fma.rn.f64 	%fd4940, %fd4939, %fd273, %fd4938;
	ld.const.f64 	%fd4941, [c_cons+504];
	fma.rn.f64 	%fd4942, %fd4941, %fd274, %fd4940;
	ld.const.f64 	%fd4943, [c_cons+512];
	fma.rn.f64 	%fd4944, %fd4943, %fd275, %fd4942;
	ld.const.f64 	%fd4945, [c_cons+520];
	fma.rn.f64 	%fd4946, %fd4945, %fd276, %fd4944;
	ld.const.f64 	%fd4947, [c_cons+528];
	fma.rn.f64 	%fd4948, %fd4947, %fd277, %fd4946;
	ld.const.f64 	%fd4949, [c_cons+536];
	fma.rn.f64 	%fd4950, %fd4949, %fd278, %fd4948;
	ld.const.f64 	%fd4951, [c_cons+544];
	fma.rn.f64 	%fd4952, %fd4951, %fd279, %fd4950;
	ld.const.f64 	%fd4953, [c_cons+552];
	fma.rn.f64 	%fd4954, %fd4953, %fd280, %fd4952;
	ld.const.f64 	%fd4955, [c_cons+848];
	sub.f64 	%fd4956, %fd4954, %fd4955;
	abs.f64 	%fd4957, %fd4956;
	ld.const.f64 	%fd4958, [c_cons+928];
	setp.gt.f64 	%p922, %fd4957, %fd4958;
	@%p922 bra 	$L__BB6_1356;
	ld.const.f64 	%fd4959, [c_cons+560];
	fma.rn.f64 	%fd4960, %fd4959, %fd271, 0d0000000000000000;
	ld.const.f64 	%fd4961, [c_cons+568];
	fma.rn.f64 	%fd4962, %fd4961, %fd272, %fd4960;
	ld.const.f64 	%fd4963, [c_cons+576];
	fma.rn.f64 	%fd4964, %fd4963, %fd273, %fd4962;
	ld.const.f64 	%fd4965, [c_cons+584];
	fma.rn.f64 	%fd4966, %fd4965, %fd274, %fd4964;
	ld.const.f64 	%fd4967, [c_cons+592];
	fma.rn.f64 	%fd4968, %fd4967, %fd275, %fd4966;
	ld.const.f64 	%fd4969, [c_cons+600];
	fma.rn.f64 	%fd4970, %fd4969, %fd276, %fd4968;
	ld.const.f64 	%fd4971, [c_cons+608];
	fma.rn.f64 	%fd4972, %fd4971, %fd277, %fd4970;
	ld.const.f64 	%fd4973, [c_cons+616];
	fma.rn.f64 	%fd4974, %fd4973, %fd278, %fd4972;
	ld.const.f64 	%fd4975, [c_cons+624];
	fma.rn.f64 	%fd4976, %fd4975, %fd279, %fd4974;
	ld.const.f64 	%fd4977, [c_cons+632];
	fma.rn.f64 	%fd4978, %fd4977, %fd280, %fd4976;
	ld.const.f64 	%fd4979, [c_cons+856];
	sub.f64 	%fd4980, %fd4978, %fd4979;
	abs.f64 	%fd4981, %fd4980;
	ld.const.f64 	%fd4982, [c_cons+936];
	setp.gt.f64 	%p925, %fd4981, %fd4982;
	@%p925 bra 	$L__BB6_1356;
	ld.const.f64 	%fd4983, [c_cons+640];
	fma.rn.f64 	%fd4984, %fd4983, %fd271, 0d0000000000000000;
	ld.const.f64 	%fd4985, [c_cons+648];
	fma.rn.f64 	%fd4986, %fd4985, %fd272, %fd4984;
	ld.const.f64 	%fd4987, [c_cons+656];
	fma.rn.f64 	%fd4988, %fd4987, %fd273, %fd4986;
	ld.const.f64 	%fd4989, [c_cons+664];
	fma.rn.f64 	%fd4990, %fd4989, %fd274, %fd4988;
	ld.const.f64 	%fd4991, [c_cons+672];
	fma.rn.f64 	%fd4992, %fd4991, %fd275, %fd4990;
	ld.const.f64 	%fd4993, [c_cons+680];
	fma.rn.f64 	%fd4994, %fd4993, %fd276, %fd4992;
	ld.const.f64 	%fd4995, [c_cons+688];
	fma.rn.f64 	%fd4996, %fd4995, %fd277, %fd4994;
	ld.const.f64 	%fd4997, [c_cons+696];
	fma.rn.f64 	%fd4998, %fd4997, %fd278, %fd4996;
	ld.const.f64 	%fd4999, [c_cons+704];
	fma.rn.f64 	%fd5000, %fd4999, %fd279, %fd4998;
	ld.const.f64 	%fd5001, [c_cons+712];
	fma.rn.f64 	%fd5002, %fd5001, %fd280, %fd5000;
	ld.const.f64 	%fd5003, [c_cons+864];
	sub.f64 	%fd5004, %fd5002, %fd5003;
	abs.f64 	%fd5005, %fd5004;
	ld.const.f64 	%fd5006, [c_cons+944];
	setp.gt.f64 	%p928, %fd5005, %fd5006;
	@%p928 bra 	$L__BB6_1356;
	ld.const.f64 	%fd5007, [c_cons+720];
	fma.rn.f64 	%fd5008, %fd5007, %fd271, 0d0000000000000000;
	ld.const.f64 	%fd5009, [c_cons+728];
	fma.rn.f64 	%fd5010, %fd5009, %fd272, %fd5008;
	ld.const.f64 	%fd5011, [c_cons+736];
	fma.rn.f64 	%fd5012, %fd5011, %fd273, %fd5010;
	ld.const.f64 	%fd5013, [c_cons+744];
	fma.rn.f64 	%fd5014, %fd5013, %fd274, %fd5012;
	ld.const.f64 	%fd5015, [c_cons+752];
	fma.rn.f64 	%fd5016, %fd5015, %fd275, %fd5014;
	ld.const.f64 	%fd5017, [c_cons+760];
	fma.rn.f64 	%fd5018, %fd5017, %fd276, %fd5016;
	ld.const.f64 	%fd5019, [c_cons+768];
	fma.rn.f64 	%fd5020, %fd5019, %fd277, %fd5018;
	ld.const.f64 	%fd5021, [c_cons+776];
	fma.rn.f64 	%fd5022, %fd5021, %fd278, %fd5020;
	ld.const.f64 	%fd5023, [c_cons+784];
	fma.rn.f64 	%fd5024, %fd5023, %fd279, %fd5022;
	ld.const.f64 	%fd5025, [c_cons+792];
	fma.rn.f64 	%fd5026, %fd5025, %fd280, %fd5024;
	ld.const.f64 	%fd5027, [c_cons+872];
	sub.f64 	%fd5028, %fd5026, %fd5027;
	abs.f64 	%fd5029, %fd5028;
	ld.const.f64 	%fd5030, [c_cons+952];
	setp.gt.f64 	%p931, %fd5029, %fd5030;
	@%p931 bra 	$L__BB6_1356;
	mov.pred 	%p2050, 0;
	mov.pred 	%p2049, -1;
	mov.u32 	%r4453, %r2179;
$L__BB6_1356:
	add.s32 	%r2247, %r372, 6;
	setp.ge.s32 	%p936, %r2247, %r368;
	mov.b32 	%r2246, 1;
	mov.pred 	%p2052, 0;
	mov.pred 	%p2051, -1;
	mov.u32 	%r4454, %r2246;
	@%p936 bra 	$L__BB6_1398;
	ld.const.v2.u32 	{%r463, %r2248}, [c_grid+192];
	cvt.s64.s32 	%rd1873, %r2248;
	or.b64  	%rd3685, %rd1466, %rd1873;
	and.b64  	%rd3686, %rd3685, -4294967296;
	setp.ne.s64 	%p937, %rd3686, 0;
	@%p937 bra 	$L__BB6_1359;
	cvt.u32.u64 	%r2249, %rd1873;
	cvt.u32.u64 	%r2250, %rd1466;
	div.u32 	%r2251, %r2250, %r2249;
	mul.lo.s32 	%r2252, %r2251, %r2249;
	sub.s32 	%r2253, %r2250, %r2252;
	cvt.u64.u32 	%rd5364, %r2251;
	cvt.u64.u32 	%rd5365, %r2253;
	bra.uni 	$L__BB6_1360;
$L__BB6_1359:
	div.u64 	%rd5364, %rd1466, %rd1873;
	mul.lo.s64 	%rd3687, %rd5364, %rd1873;
	sub.s64 	%rd5365, %rd1466, %rd3687;
$L__BB6_1360:
	cvt.u32.u64 	%r464, %rd5365;
	cvt.s64.s32 	%rd1880, %r463;
	or.b64  	%rd3688, %rd5364, %rd1880;
	and.b64  	%rd3689, %rd3688, -4294967296;
	setp.ne.s64 	%p938, %rd3689, 0;
	@%p938 bra 	$L__BB6_1362;
	cvt.u32.u64 	%r2254, %rd1880;
	cvt.u32.u64 	%r2255, %rd5364;
	div.u32 	%r2256, %r2255, %r2254;
	mul.lo.s32 	%r2257, %r2256, %r2254;
	sub.s32 	%r2258, %r2255, %r2257;
	cvt.u64.u32 	%rd5366, %r2256;
	cvt.u64.u32 	%rd5367, %r2258;
	bra.uni 	$L__BB6_1363;
$L__BB6_1362:
	div.u64 	%rd5366, %rd5364, %rd1880;
	mul.lo.s64 	%rd3690, %rd5366, %rd1880;
	sub.s64 	%rd5367, %rd5364, %rd3690;
$L__BB6_1363:
	cvt.u32.u64 	%r465, %rd5367;
	ld.const.v2.u32 	{%r466, %r2259}, [c_grid+184];
	cvt.s64.s32 	%rd1887, %r2259;
	or.b64  	%rd3691, %rd5366, %rd1887;
	and.b64  	%rd3692, %rd3691, -4294967296;
	setp.ne.s64 	%p939, %rd3692, 0;
	@%p939 bra 	$L__BB6_1365;
	cvt.u32.u64 	%r2260, %rd1887;
	cvt.u32.u64 	%r2261, %rd5366;
	div.u32 	%r2262, %r2261, %r2260;
	mul.lo.s32 	%r2263, %r2262, %r2260;
	sub.s32 	%r2264, %r2261, %r2263;
	cvt.u64.u32 	%rd5368, %r2262;
	cvt.u64.u32 	%rd5369, %r2264;
	bra.uni 	$L__BB6_1366;
$L__BB6_1365:
	div.u64 	%rd5368, %rd5366, %rd1887;
	mul.lo.s64 	%rd3693, %rd5368, %rd1887;
	sub.s64 	%rd5369, %rd5366, %rd3693;
$L__BB6_1366:
	cvt.u32.u64 	%r467, %rd5369;
	cvt.s64.s32 	%rd1894, %r466;
	or.b64  	%rd3694, %rd5368, %rd1894;
	and.b64  	%rd3695, %rd3694, -4294967296;
	setp.ne.s64 	%p940, %rd3695, 0;
	@%p940 bra 	$L__BB6_1368;
	cvt.u32.u64 	%r2265, %rd1894;
	cvt.u32.u64 	%r2266, %rd5368;
	div.u32 	%r2267, %r2266, %r2265;
	mul.lo.s32 	%r2268, %r2267, %r2265;
	sub.s32 	%r2269, %r2266, %r2268;
	cvt.u64.u32 	%rd5370, %r2267;
	cvt.u64.u32 	%rd5371, %r2269;
	bra.uni 	$L__BB6_1369;
$L__BB6_1368:
	div.u64 	%rd5370, %rd5368, %rd1894;
	mul.lo.s64 	%rd3696, %rd5370, %rd1894;
	sub.s64 	%rd5371, %rd5368, %rd3696;
$L__BB6_1369:
	cvt.u32.u64 	%r468, %rd5371;
	ld.const.v2.u32 	{%r469, %r2270}, [c_grid+176];
	cvt.s64.s32 	%rd1901, %r2270;
	or.b64  	%rd3697, %rd5370, %rd1901;
	and.b64  	%rd3698, %rd3697, -4294967296;
	setp.ne.s64 	%p941, %rd3698, 0;
	@%p941 bra 	$L__BB6_1371;
	cvt.u32.u64 	%r2271, %rd1901;
	cvt.u32.u64 	%r2272, %rd5370;
	div.u32 	%r2273, %r2272, %r2271;
	mul.lo.s32 	%r2274, %r2273, %r2271;
	sub.s32 	%r2275, %r2272, %r2274;
	cvt.u64.u32 	%rd5372, %r2273;
	cvt.u64.u32 	%rd5373, %r2275;
	bra.uni 	$L__BB6_1372;
$L__BB6_1371:
	div.u64 	%rd5372, %rd5370, %rd1901;
	mul.lo.s64 	%rd3699, %rd5372, %rd1901;
	sub.s64 	%rd5373, %rd5370, %rd3699;
$L__BB6_1372:
	cvt.u32.u64 	%r470, %rd5373;
	cvt.s64.s32 	%rd1908, %r469;
	or.b64  	%rd3700, %rd5372, %rd1908;
	and.b64  	%rd3701, %rd3700, -4294967296;
	setp.ne.s64 	%p942, %rd3701, 0;
	@%p942 bra 	$L__BB6_1374;
	cvt.u32.u64 	%r2276, %rd1908;
	cvt.u32.u64 	%r2277, %rd5372;
	div.u32 	%r2278, %r2277, %r2276;
	mul.lo.s32 	%r2279, %r2278, %r2276;
	sub.s32 	%r2280, %r2277, %r2279;
	cvt.u64.u32 	%rd5374, %r2278;
	cvt.u64.u32 	%rd5375, %r2280;
	bra.uni 	$L__BB6_1375;
$L__BB6_1374:
	div.u64 	%rd5374, %rd5372, %rd1908;
	mul.lo.s64 	%rd3702, %rd5374, %rd1908;
	sub.s64 	%rd5375, %rd5372, %rd3702;
$L__BB6_1375:
	cvt.u32.u64 	%r471, %rd5375;
	ld.const.v2.u32 	{%r472, %r2281}, [c_grid+168];
	cvt.s64.s32 	%rd1915, %r2281;
	or.b64  	%rd3703, %rd5374, %rd1915;
	and.b64  	%rd3704, %rd3703, -4294967296;
	setp.ne.s64 	%p943, %rd3704, 0;
	@%p943 bra 	$L__BB6_1377;
	cvt.u32.u64 	%r2282, %rd1915;
	cvt.u32.u64 	%r2283, %rd5374;
	div.u32 	%r2284, %r2283, %r2282;
	mul.lo.s32 	%r2285, %r2284, %r2282;
	sub.s32 	%r2286, %r2283, %r2285;
	cvt.u64.u32 	%rd5376, %r2284;
	cvt.u64.u32 	%rd5377, %r2286;
	bra.uni 	$L__BB6_1378;
$L__BB6_1377:
	div.u64 	%rd5376, %rd5374, %rd1915;
	mul.lo.s64 	%rd3705, %rd5376, %rd1915;
	sub.s64 	%rd5377, %rd5374, %rd3705;
$L__BB6_1378:
	cvt.u32.u64 	%r473, %rd5377;
	cvt.s64.s32 	%rd1922, %r472;
	or.b64  	%rd3706, %rd5376, %rd1922;
	and.b64  	%rd3707, %rd3706, -4294967296;
	setp.ne.s64 	%p944, %rd3707, 0;
	@%p944 bra 	$L__BB6_1380;
	cvt.u32.u64 	%r2287, %rd1922;
	cvt.u32.u64 	%r2288, %rd5376;
	div.u32 	%r2289, %r2288, %r2287;
	mul.lo.s32 	%r2290, %r2289, %r2287;
	sub.s32 	%r2291, %r2288, %r2290;
	cvt.u64.u32 	%rd5378, %r2289;
	cvt.u64.u32 	%rd5379, %r2291;
	bra.uni 	$L__BB6_1381;
$L__BB6_1380:
	div.u64 	%rd5378, %rd5376, %rd1922;
	mul.lo.s64 	%rd3708, %rd5378, %rd1922;
	sub.s64 	%rd5379, %rd5376, %rd3708;
$L__BB6_1381:
	cvt.u32.u64 	%r474, %rd5379;
	ld.const.v2.u32 	{%r475, %r2292}, [c_grid+160];
	cvt.s64.s32 	%rd1929, %r2292;
	or.b64  	%rd3709, %rd5378, %rd1929;
	and.b64  	%rd3710, %rd3709, -4294967296;
	setp.ne.s64 	%p945, %rd3710, 0;
	@%p945 bra 	$L__BB6_1383;
	cvt.u32.u64 	%r2293, %rd1929;
	cvt.u32.u64 	%r2294, %rd5378;
	div.u32 	%r2295, %r2294, %r2293;
	mul.lo.s32 	%r2296, %r2295, %r2293;
	sub.s32 	%r2297, %r2294, %r2296;
	cvt.u64.u32 	%rd5380, %r2295;
	cvt.u64.u32 	%rd5381, %r2297;
	bra.uni 	$L__BB6_1384;
$L__BB6_1383:
	div.u64 	%rd5380, %rd5378, %rd1929;
	mul.lo.s64 	%rd3711, %rd5380, %rd1929;
	sub.s64 	%rd5381, %rd5378, %rd3711;
$L__BB6_1384:
	cvt.u32.u64 	%r476, %rd5381;
	cvt.s64.s32 	%rd1936, %r475;
	or.b64  	%rd3712, %rd5380, %rd1936;
	and.b64  	%rd3713, %rd3712, -4294967296;
	setp.ne.s64 	%p946, %rd3713, 0;
	@%p946 bra 	$L__BB6_1386;
	cvt.u32.u64 	%r2298, %rd1936;
	cvt.u32.u64 	%r2299, %rd5380;
	rem.u32 	%r2300, %r2299, %r2298;
	cvt.u64.u32 	%rd5382, %r2300;
	bra.uni 	$L__BB6_1387;
$L__BB6_1386:
	rem.u64 	%rd5382, %rd5380, %rd1936;
$L__BB6_1387:
	cvt.u32.u64 	%r2302, %rd5382;
	ld.const.f64 	%fd5031, [c_grid];
	cvt.rn.f64.s32 	%fd5032, %r2302;
	ld.const.f64 	%fd5033, [c_grid+80];
	fma.rn.f64 	%fd281, %fd5033, %fd5032, %fd5031;
	ld.const.f64 	%fd5034, [c_grid+8];
	cvt.rn.f64.s32 	%fd5035, %r476;
	ld.const.f64 	%fd5036, [c_grid+88];
	fma.rn.f64 	%fd282, %fd5036, %fd5035, %fd5034;
	ld.const.f64 	%fd5037, [c_grid+16];
	cvt.rn.f64.s32 	%fd5038, %r474;
	ld.const.f64 	%fd5039, [c_grid+96];
	fma.rn.f64 	%fd283, %fd5039, %fd5038, %fd5037;
	ld.const.f64 	%fd5040, [c_grid+24];
	cvt.rn.f64.s32 	%fd5041, %r473;
	ld.const.f64 	%fd5042, [c_grid+104];
	fma.rn.f64 	%fd284, %fd5042, %fd5041, %fd5040;
	ld.const.f64 	%fd5043, [c_grid+32];
	cvt.rn.f64.s32 	%fd5044, %r471;
	ld.const.f64 	%fd5045, [c_grid+112];
	fma.rn.f64 	%fd285, %fd5045, %fd5044, %fd5043;
	ld.const.f64 	%fd5046, [c_grid+40];
	cvt.rn.f64.s32 	%fd5047, %r470;
	ld.const.f64 	%fd5048, [c_grid+120];
	fma.rn.f64 	%fd286, %fd5048, %fd5047, %fd5046;
	ld.const.f64 	%fd5049, [c_grid+48];
	cvt.rn.f64.s32 	%fd5050, %r468;
	ld.const.f64 	%fd5051, [c_grid+128];
	fma.rn.f64 	%fd287, %fd5051, %fd5050, %fd5049;
	ld.const.f64 	%fd5052, [c_grid+56];
	cvt.rn.f64.s32 	%fd5053, %r467;
	ld.const.f64 	%fd5054, [c_grid+136];
	fma.rn.f64 	%fd288, %fd5054, %fd5053, %fd5052;
	ld.const.f64 	%fd5055, [c_grid+64];
	cvt.rn.f64.s32 	%fd5056, %r465;
	ld.const.f64 	%fd5057, [c_grid+144];
	fma.rn.f64 	%fd289, %fd5057, %fd5056, %fd5055;
	ld.const.f64 	%fd5058, [c_grid+72];
	cvt.rn.f64.s32 	%fd5059, %r464;
	ld.const.f64 	%fd5060, [c_grid+152];
	fma.rn.f64 	%fd290, %fd5060, %fd5059, %fd5058;
	ld.const.f64 	%fd5061, [c_cons];
	fma.rn.f64 	%fd5062, %fd5061, %fd281, 0d0000000000000000;
	ld.const.f64 	%fd5063, [c_cons+8];
	fma.rn.f64 	%fd5064, %fd5063, %fd282, %fd5062;
	ld.const.f64 	%fd5065, [c_cons+16];
	fma.rn.f64 	%fd5066, %fd5065, %fd283, %fd5064;
	ld.const.f64 	%fd5067, [c_cons+24];
	fma.rn.f64 	%fd5068, %fd5067, %fd284, %fd5066;
	ld.const.f64 	%fd5069, [c_cons+32];
	fma.rn.f64 	%fd5070, %fd5069, %fd285, %fd5068;
	ld.const.f64 	%fd5071, [c_cons+40];
	fma.rn.f64 	%fd5072, %fd5071, %fd286, %fd5070;
	ld.const.f64 	%fd5073, [c_cons+48];
	fma.rn.f64 	%fd5074, %fd5073, %fd287, %fd5072;
	ld.const.f64 	%fd5075, [c_cons+56];
	fma.rn.f64 	%fd5076, %fd5075, %fd288, %fd5074;
	ld.const.f64 	%fd5077, [c_cons+64];
	fma.rn.f64 	%fd5078, %fd5077, %fd289, %fd5076;
	ld.const.f64 	%fd5079, [c_cons+72];
	fma.rn.f64 	%fd5080, %fd5079, %fd290, %fd5078;
	ld.const.f64 	%fd5081, [c_cons+800];
	sub.f64 	%fd5082, %fd5080, %fd5081;
	abs.f64 	%fd5083, %fd5082;
	ld.const.f64 	%fd5084, [c_cons+880];
	setp.gt.f64 	%p949, %fd5083, %fd5084;
	mov.b32 	%r4454, 0;
	mov.pred 	%p2052, -1;
	mov.pred 	%p2051, 0;
	@%p949 bra 	$L__BB6_1398;
	ld.const.f64 	%fd5085, [c_cons+80];
	fma.rn.f64 	%fd5086, %fd5085, %fd281, 0d0000000000000000;
	ld.const.f64 	%fd5087, [c_cons+88];
	fma.rn.f64 	%fd5088, %fd5087, %fd282, %fd5086;
	ld.const.f64 	%fd5089, [c_cons+96];
	fma.rn.f64 	%fd5090, %fd5089, %fd283, %fd5088;
	ld.const.f64 	%fd5091, [c_cons+104];
	fma.rn.f64 	%fd5092, %fd5091, %fd284, %fd5090;
	ld.const.f64 	%fd5093, [c_cons+112];
	fma.rn.f64 	%fd5094, %fd5093, %fd285, %fd5092;
	ld.const.f64 	%fd5095, [c_cons+120];
	fma.rn.f64 	%fd5096, %fd5095, %fd286, %fd5094;
	ld.const.f64 	%fd5097, [c_cons+128];
	fma.rn.f64 	%fd5098, %fd5097, %fd287, %fd5096;
	ld.const.f64 	%fd5099, [c_cons+136];
	fma.rn.f64 	%fd5100, %fd5099, %fd288, %fd5098;
	ld.const.f64 	%fd5101, [c_cons+144];
	fma.rn.f64 	%fd5102, %fd5101, %fd289, %fd5100;
	ld.const.f64 	%fd5103, [c_cons+152];
	fma.rn.f64 	%fd5104, %fd5103, %fd290, %fd5102;
	ld.const.f64 	%fd5105, [c_cons+808];
	sub.f64 	%fd5106, %fd5104, %fd5105;
	abs.f64 	%fd5107, %fd5106;
	ld.const.f64 	%fd5108, [c_cons+888];
	setp.gt.f64 	%p952, %fd5107, %fd5108;
	@%p952 bra 	$L__BB6_1398;
	ld.const.f64 	%fd5109, [c_cons+160];
	fma.rn.f64 	%fd5110, %fd5109, %fd281, 0d0000000000000000;
	ld.const.f64 	%fd5111, [c_cons+168];
	fma.rn.f64 	%fd5112, %fd5111, %fd282, %fd5110;
	ld.const.f64 	%fd5113, [c_cons+176];
	fma.rn.f64 	%fd5114, %fd5113, %fd283, %fd5112;
	ld.const.f64 	%fd5115, [c_cons+184];
	fma.rn.f64 	%fd5116, %fd5115, %fd284, %fd5114;
	ld.const.f64 	%fd5117, [c_cons+192];
	fma.rn.f64 	%fd5118, %fd5117, %fd285, %fd5116;
	ld.const.f64 	%fd5119, [c_cons+200];
	fma.rn.f64 	%fd5120, %fd5119, %fd286, %fd5118;
	ld.const.f64 	%fd5121, [c_cons+208];
	fma.rn.f64 	%fd5122, %fd5121, %fd287, %fd5120;
	ld.const.f64 	%fd5123, [c_cons+216];
	fma.rn.f64 	%fd5124, %fd5123, %fd288, %fd5122;
	ld.const.f64 	%fd5125, [c_cons+224];
	fma.rn.f64 	%fd5126, %fd5125, %fd289, %fd5124;
	ld.const.f64 	%fd5127, [c_cons+232];
	fma.rn.f64 	%fd5128, %fd5127, %fd290, %fd5126;
	ld.const.f64 	%fd5129, [c_cons+816];
	sub.f64 	%fd5130, %fd5128, %fd5129;
	abs.f64 	%fd5131, %fd5130;
	ld.const.f64 	%fd5132, [c_cons+896];
	setp.gt.f64 	%p955, %fd5131, %fd5132;
	@%p955 bra 	$L__BB6_1398;
	ld.const.f64 	%fd5133, [c_cons+240];
	fma.rn.f64 	%fd5134, %fd5133, %fd281, 0d0000000000000000;
	ld.const.f64 	%fd5135, [c_cons+248];
	fma.rn.f64 	%fd5136, %fd5135, %fd282, %fd5134;
	ld.const.f64 	%fd5137, [c_cons+256];
	fma.rn.f64 	%fd5138, %fd5137, %fd283, %fd5136;
	ld.const.f64 	%fd5139, [c_cons+264];
	fma.rn.f64 	%fd5140, %fd5139, %fd284, %fd5138;
	ld.const.f64 	%fd5141, [c_cons+272];
	fma.rn.f64 	%fd5142, %fd5141, %fd285, %fd5140;
	ld.const.f64 	%fd5143, [c_cons+280];
	fma.rn.f64 	%fd5144, %fd5143, %fd286, %fd5142;
	ld.const.f64 	%fd5145, [c_cons+288];
	fma.rn.f64 	%fd5146, %fd5145, %fd287, %fd5144;
	ld.const.f64 	%fd5147, [c_cons+296];
	fma.rn.f64 	%fd5148, %fd5147, %fd288, %fd5146;
	ld.const.f64 	%fd5149, [c_cons+304];
	fma.rn.f64 	%fd5150, %fd5149, %fd289, %fd5148;
	ld.const.f64 	%fd5151, [c_cons+312];
	fma.rn.f64 	%fd5152, %fd5151, %fd290, %fd5150;
	ld.const.f64 	%fd5153, [c_cons+824];
	sub.f64 	%fd5154, %fd5152, %fd5153;
	abs.f64 	%fd5155, %fd5154;
	ld.const.f64 	%fd5156, [c_cons+904];
	setp.gt.f64 	%p958, %fd5155, %fd5156;
	@%p958 bra 	$L__BB6_1398;
	ld.const.f64 	%fd5157, [c_cons+320];
	fma.rn.f64 	%fd5158, %fd5157, %fd281, 0d0000000000000000;
	ld.const.f64 	%fd5159, [c_cons+328];
	fma.rn.f64 	%fd5160, %fd5159, %fd282, %fd5158;
	ld.const.f64 	%fd5161, [c_cons+336];
	fma.rn.f64 	%fd5162, %fd5161, %fd283, %fd5160;
	ld.const.f64 	%fd5163, [c_cons+344];
	fma.rn.f64 	%fd5164, %fd5163, %fd284, %fd5162;
	ld.const.f64 	%fd5165, [c_cons+352];
	fma.rn.f64 	%fd5166, %fd5165, %fd285, %fd5164;
	ld.const.f64 	%fd5167, [c_cons+360];
	fma.rn.f64 	%fd5168, %fd5167, %fd286, %fd5166;
	ld.const.f64 	%fd5169, [c_cons+368];
	fma.rn.f64 	%fd5170, %fd5169, %fd287, %fd5168;
	ld.const.f64 	%fd5171, [c_cons+376];
	fma.rn.f64 	%fd5172, %fd5171, %fd288, %fd5170;
	ld.const.f64 	%fd5173, [c_cons+384];
	fma.rn.f64 	%fd5174, %fd5173, %fd289, %fd5172;
	ld.const.f64 	%fd5175, [c_cons+392];
	fma.rn.f64 	%fd5176, %fd5175, %fd290, %fd5174;
	ld.const.f64 	%fd5177, [c_cons+832];
	sub.f64 	%fd5178, %fd5176, %fd5177;
	abs.f64 	%fd5179, %fd5178;
	ld.const.f64 	%fd5180, [c_cons+912];
	setp.gt.f64 	%p961, %fd5179, %fd5180;
	@%p961 bra 	$L__BB6_1398;
	ld.const.f64 	%fd5181, [c_cons+400];
	fma.rn.f64 	%fd5182, %fd5181, %fd281, 0d0000000000000000;
	ld.const.f64 	%fd5183, [c_cons+408];
	fma.rn.f64 	%fd5184, %fd5183, %fd282, %fd5182;
	ld.const.f64 	%fd5185, [c_cons+416];
	fma.rn.f64 	%fd5186, %fd5185, %fd283, %fd5184;
	ld.const.f64 	%fd5187, [c_cons+424];
	fma.rn.f64 	%fd5188, %fd5187, %fd284, %fd5186;
	ld.const.f64 	%fd5189, [c_cons+432];
	fma.rn.f64 	%fd5190, %fd5189, %fd285, %fd5188;
	ld.const.f64 	%fd5191, [c_cons+440];
	fma.rn.f64 	%fd5192, %fd5191, %fd286, %fd5190;
	ld.const.f64 	%fd5193, [c_cons+448];
	fma.rn.f64 	%fd5194, %fd5193, %fd287, %fd5192;
	ld.const.f64 	%fd5195, [c_cons+456];
	fma.rn.f64 	%fd5196, %fd5195, %fd288, %fd5194;
	ld.const.f64 	%fd5197, [c_cons+464];
	fma.rn.f64 	%fd5198, %fd5197, %fd289, %fd5196;
	ld.const.f64 	%fd5199, [c_cons+472];
	fma.rn.f64 	%fd5200, %fd5199, %fd290, %fd5198;
	ld.const.f64 	%fd5201, [c_cons+840];
	sub.f64 	%fd5202, %fd5200, %fd5201;
	abs.f64 	%fd5203, %fd5202;
	ld.const.f64 	%fd5204, [c_cons+920];
	setp.gt.f64 	%p964, %fd5203, %fd5204;
	@%p964 bra 	$L__BB6_1398;
	ld.const.f64 	%fd5205, [c_cons+480];
	fma.rn.f64 	%fd5206, %fd5205, %fd281, 0d0000000000000000;
	ld.const.f64 	%fd5207, [c_cons+488];
	fma.rn.f64 	%fd5208, %fd5207, %fd282, %fd5206;
	ld.const.f64 	%fd5209, [c_cons+496];
	fma.rn.f64 	%fd5210, %fd5209, %fd283, %fd5208;
	ld.const.f64 	%fd5211, [c_cons+504];
	fma.rn.f64 	%fd5212, %fd5211, %fd284, %fd5210;
	ld.const.f64 	%fd5213, [c_cons+512];
	fma.rn.f64 	%fd5214, %fd5213, %fd285, %fd5212;
	ld.const.f64 	%fd5215, [c_cons+520];
	fma.rn.f64 	%fd5216, %fd5215, %fd286, %fd5214;
	ld.const.f64 	%fd5217, [c_cons+528];
	fma.rn.f64 	%fd5218, %fd5217, %fd287, %fd5216;
	ld.const.f64 	%fd5219, [c_cons+536];
	fma.rn.f64 	%fd5220, %fd5219, %fd288, %fd5218;
	ld.const.f64 	%fd5221, [c_cons+544];
	fma.rn.f64 	%fd5222, %fd5221, %fd289, %fd5220;
	ld.const.f64 	%fd5223, [c_cons+552];
	fma.rn.f64 	%fd5224, %fd5223, %fd290, %fd5222;
	ld.const.f64 	%fd5225, [c_cons+848];
	sub.f64 	%fd5226, %fd5224, %fd5225;
	abs.f64 	%fd5227, %fd5226;
	ld.const.f64 	%fd5228, [c_cons+928];
	setp.gt.f64 	%p967, %fd5227, %fd5228;
	@%p967 bra 	$L__BB6_1398;
	ld.const.f64 	%fd5229, [c_cons+560];
	fma.rn.f64 	%fd5230, %fd5229, %fd281, 0d0000000000000000;
	ld.const.f64 	%fd5231, [c_cons+568];
	fma.rn.f64 	%fd5232, %fd5231, %fd282, %fd5230;
	ld.const.f64 	%fd5233, [c_cons+576];
	fma.rn.f64 	%fd5234, %fd5233, %fd283, %fd5232;
	ld.const.f64 	%fd5235, [c_cons+584];
	fma.rn.f64 	%fd5236, %fd5235, %fd284, %fd5234;
	ld.const.f64 	%fd5237, [c_cons+592];
	fma.rn.f64 	%fd5238, %fd5237, %fd285, %fd5236;
	ld.const.f64 	%fd5239, [c_cons+600];
	fma.rn.f64 	%fd5240, %fd5239, %fd286, %fd5238;
	ld.const.f64 	%fd5241, [c_cons+608];
	fma.rn.f64 	%fd5242, %fd5241, %fd287, %fd5240;
	ld.const.f64 	%fd5243, [c_cons+616];
	fma.rn.f64 	%fd5244, %fd5243, %fd288, %fd5242;
	ld.const.f64 	%fd5245, [c_cons+624];
	fma.rn.f64 	%fd5246, %fd5245, %fd289, %fd5244;
	ld.const.f64 	%fd5247, [c_cons+632];
	fma.rn.f64 	%fd5248, %fd5247, %fd290, %fd5246;
	ld.const.f64 	%fd5249, [c_cons+856];
	sub.f64 	%fd5250, %fd5248, %fd5249;
	abs.f64 	%fd5251, %fd5250;
	ld.const.f64 	%fd5252, [c_cons+936];
	setp.gt.f64 	%p970, %fd5251, %fd5252;
	@%p970 bra 	$L__BB6_1398;
	ld.const.f64 	%fd5253, [c_cons+640];
	fma.rn.f64 	%fd5254, %fd5253, %fd281, 0d0000000000000000;
	ld.const.f64 	%fd5255, [c_cons+648];
	fma.rn.f64 	%fd5256, %fd5255, %fd282, %fd5254;
	ld.const.f64 	%fd5257, [c_cons+656];
	fma.rn.f64 	%fd5258, %fd5257, %fd283, %fd5256;
	ld.const.f64 	%fd5259, [c_cons+664];
	fma.rn.f64 	%fd5260, %fd5259, %fd284, %fd5258;
	ld.const.f64 	%fd5261, [c_cons+672];
	fma.rn.f64 	%fd5262, %fd5261, %fd285, %fd5260;
	ld.const.f64 	%fd5263, [c_cons+680];
	fma.rn.f64 	%fd5264, %fd5263, %fd286, %fd5262;
	ld.const.f64 	%fd5265, [c_cons+688];
	fma.rn.f64 	%fd5266, %fd5265, %fd287, %fd5264;
	ld.const.f64 	%fd5267, [c_cons+696];
	fma.rn.f64 	%fd5268, %fd5267, %fd288, %fd5266;
	ld.const.f64 	%fd5269, [c_cons+704];
	fma.rn.f64 	%fd5270, %fd5269, %fd289, %fd5268;
	ld.const.f64 	%fd5271, [c_cons+712];
	fma.rn.f64 	%fd5272, %fd5271, %fd290, %fd5270;
	ld.const.f64 	%fd5273, [c_cons+864];
	sub.f64 	%fd5274, %fd5272, %fd5273;
	abs.f64 	%fd5275, %fd5274;
	ld.const.f64 	%fd5276, [c_cons+944];
	setp.gt.f64 	%p973, %fd5275, %fd5276;
	@%p973 bra 	$L__BB6_1398;
	ld.const.f64 	%fd5277, [c_cons+720];
	fma.rn.f64 	%fd5278, %fd5277, %fd281, 0d0000000000000000;
	ld.const.f64 	%fd5279, [c_cons+728];
	fma.rn.f64 	%fd5280, %fd5279, %fd282, %fd5278;
	ld.const.f64 	%fd5281, [c_cons+736];
	fma.rn.f64 	%fd5282, %fd5281, %fd283, %fd5280;
	ld.const.f64 	%fd5283, [c_cons+744];
	fma.rn.f64 	%fd5284, %fd5283, %fd284, %fd5282;
	ld.const.f64 	%fd5285, [c_cons+752];
	fma.rn.f64 	%fd5286, %fd5285, %fd285, %fd5284;
	ld.const.f64 	%fd5287, [c_cons+760];
	fma.rn.f64 	%fd5288, %fd5287, %fd286, %fd5286;
	ld.const.f64 	%fd5289, [c_cons+768];
	fma.rn.f64 	%fd5290, %fd5289, %fd287, %fd5288;
	ld.const.f64 	%fd5291, [c_cons+776];
	fma.rn.f64 	%fd5292, %fd5291, %fd288, %fd5290;
	ld.const.f64 	%fd5293, [c_cons+784];
	fma.rn.f64 	%fd5294, %fd5293, %fd289, %fd5292;
	ld.const.f64 	%fd5295, [c_cons+792];
	fma.rn.f64 	%fd5296, %fd5295, %fd290, %fd5294;
	ld.const.f64 	%fd5297, [c_cons+872];
	sub.f64 	%fd5298, %fd5296, %fd5297;
	abs.f64 	%fd5299, %fd5298;
	ld.const.f64 	%fd5300, [c_cons+952];
	setp.gt.f64 	%p976, %fd5299, %fd5300;
	@%p976 bra 	$L__BB6_1398;
	mov.pred 	%p2052, 0;
	mov.pred 	%p2051, -1;
	mov.u32 	%r4454, %r2246;
$L__BB6_1398:
	add.s32 	%r2314, %r372, 7;
	setp.ge.s32 	%p981, %r2314, %r368;
	mov.b32 	%r2313, 1;
	mov.pred 	%p2054, 0;
	mov.pred 	%p2053, -1;
	mov.u32 	%r4455, %r2313;
	@%p981 bra 	$L__BB6_1440;
	ld.const.v2.u32 	{%r478, %r2315}, [c_grid+192];
	cvt.s64.s32 	%rd1940, %r2315;
	or.b64  	%rd3714, %rd1467, %rd1940;
	and.b64  	%rd3715, %rd3714, -4294967296;
	setp.ne.s64 	%p982, %rd3715, 0;
	@%p982 bra 	$L__BB6_1401;
	cvt.u32.u64 	%r2316, %rd1940;
	cvt.u32.u64 	%r2317, %rd1467;
	div.u32 	%r2318, %r2317, %r2316;
	mul.lo.s32 	%r2319, %r2318, %r2316;
	sub.s32 	%r2320, %r2317, %r2319;
	cvt.u64.u32 	%rd5383, %r2318;
	cvt.u64.u32 	%rd5384, %r2320;
	bra.uni 	$L__BB6_1402;
$L__BB6_1401:
	div.u64 	%rd5383, %rd1467, %rd1940;
	mul.lo.s64 	%rd3716, %rd5383, %rd1940;
	sub.s64 	%rd5384, %rd1467, %rd3716;
$L__BB6_1402:
	cvt.u32.u64 	%r479, %rd5384;
	cvt.s64.s32 	%rd1947, %r478;
	or.b64  	%rd3717, %rd5383, %rd1947;
	and.b64  	%rd3718, %rd3717, -4294967296;
	setp.ne.s64 	%p983, %rd3718, 0;
	@%p983 bra 	$L__BB6_1404;
	cvt.u32.u64 	%r2321, %rd1947;
	cvt.u32.u64 	%r2322, %rd5383;
	div.u32 	%r2323, %r2322, %r2321;
	mul.lo.s32 	%r2324, %r2323, %r2321;
	sub.s32 	%r2325, %r2322, %r2324;
	cvt.u64.u32 	%rd5385, %r2323;
	cvt.u64.u32 	%rd5386, %r2325;
	bra.uni 	$L__BB6_1405;
$L__BB6_1404:
	div.u64 	%rd5385, %rd5383, %rd1947;
	mul.lo.s64 	%rd3719, %rd5385, %rd1947;
	sub.s64 	%rd5386, %rd5383, %rd3719;
$L__BB6_1405:
	cvt.u32.u64 	%r480, %rd5386;
	ld.const.v2.u32 	{%r481, %r2326}, [c_grid+184];
	cvt.s64.s32 	%rd1954, %r2326;
	or.b64  	%rd3720, %rd5385, %rd1954;
	and.b64  	%rd3721, %rd3720, -4294967296;
	setp.ne.s64 	%p984, %rd3721, 0;
	@%p984 bra 	$L__BB6_1407;
	cvt.u32.u64 	%r2327, %rd1954;
	cvt.u32.u64 	%r2328, %rd5385;
	div.u32 	%r2329, %r2328, %r2327;
	mul.lo.s32 	%r2330, %r2329, %r2327;
	sub.s32 	%r2331, %r2328, %r2330;
	cvt.u64.u32 	%rd5387, %r2329;
	cvt.u64.u32 	%rd5388, %r2331;
	bra.uni 	$L__BB6_1408;
$L__BB6_1407:
	div.u64 	%rd5387, %rd5385, %rd1954;
	mul.lo.s64 	%rd3722, %rd5387, %rd1954;
	sub.s64 	%rd5388, %rd5385, %rd3722;
$L__BB6_1408:
	cvt.u32.u64 	%r482, %rd5388;
	cvt.s64.s32 	%rd1961, %r481;
	or.b64  	%rd3723, %rd5387, %rd1961;
	and.b64  	%rd3724, %rd3723, -4294967296;
	setp.ne.s64 	%p985, %rd3724, 0;
	@%p985 bra 	$L__BB6_1410;
	cvt.u32.u64 	%r2332, %rd1961;
	cvt.u32.u64 	%r2333, %rd5387;
	div.u32 	%r2334, %r2333, %r2332;
	mul.lo.s32 	%r2335, %r2334, %r2332;
	sub.s32 	%r2336, %r2333, %r2335;
	cvt.u64.u32 	%rd5389, %r2334;
	cvt.u64.u32 	%rd5390, %r2336;
	bra.uni 	$L__BB6_1411;
$L__BB6_1410:
	div.u64 	%rd5389, %rd5387, %rd1961;
	mul.lo.s64 	%rd3725, %rd5389, %rd1961;
	sub.s64 	%rd5390, %rd5387, %rd3725;
$L__BB6_1411:
	cvt.u32.u64 	%r483, %rd5390;
	ld.const.v2.u32 	{%r484, %r2337}, [c_grid+176];
	cvt.s64.s32 	%rd1968, %r2337;
	or.b64  	%rd3726, %rd5389, %rd1968;
	and.b64  	%rd3727, %rd3726, -4294967296;
	setp.ne.s64 	%p986, %rd3727, 0;
	@%p986 bra 	$L__BB6_1413;
	cvt.u32.u64 	%r2338, %rd1968;
	cvt.u32.u64 	%r2339, %rd5389;
	div.u32 	%r2340, %r2339, %r2338;
	mul.lo.s32 	%r2341, %r2340, %r2338;
	sub.s32 	%r2342, %r2339, %r2341;
	cvt.u64.u32 	%rd5391, %r2340;
	cvt.u64.u32 	%rd5392, %r2342;
	bra.uni 	$L__BB6_1414;
$L__BB6_1413:
	div.u64 	%rd5391, %rd5389, %rd1968;
	mul.lo.s64 	%rd3728, %rd5391, %rd1968;
	sub.s64 	%rd5392, %rd5389, %rd3728;
$L__BB6_1414:
	cvt.u32.u64 	%r485, %rd5392;
	cvt.s64.s32 	%rd1975, %r484;
	or.b64  	%rd3729, %rd5391, %rd1975;
	and.b64  	%rd3730, %rd3729, -4294967296;
	setp.ne.s64 	%p987, %rd3730, 0;
	@%p987 bra 	$L__BB6_1416;
	cvt.u32.u64 	%r2343, %rd1975;
	cvt.u32.u64 	%r2344, %rd5391;
	div.u32 	%r2345, %r2344, %r2343;
	mul.lo.s32 	%r2346, %r2345, %r2343;
	sub.s32 	%r2347, %r2344, %r2346;
	cvt.u64.u32 	%rd5393, %r2345;
	cvt.u64.u32 	%rd5394, %r2347;
	bra.uni 	$L__BB6_1417;
$L__BB6_1416:
	div.u64 	%rd5393, %rd5391, %rd1975;
	mul.lo.s64 	%rd3731, %rd5393, %rd1975;
	sub.s64 	%rd5394, %rd5391, %rd3731;
$L__BB6_1417:
	cvt.u32.u64 	%r486, %rd5394;
	ld.const.v2.u32 	{%r487, %r2348}, [c_grid+168];
	cvt.s64.s32 	%rd1982, %r2348;
	or.b64  	%rd3732, %rd5393, %rd1982;
	and.b64  	%rd3733, %rd3732, -4294967296;
	setp.ne.s64 	%p988, %rd3733, 0;
	@%p988 bra 	$L__BB6_1419;
	cvt.u32.u64 	%r2349, %rd1982;
	cvt.u32.u64 	%r2350, %rd5393;
	div.u32 	%r2351, %r2350, %r2349;
	mul.lo.s32 	%r2352, %r2351, %r2349;
	sub.s32 	%r2353, %r2350, %r2352;
	cvt.u64.u32 	%rd5395, %r2351;
	cvt.u64.u32 	%rd5396, %r2353;
	bra.uni 	$L__BB6_1420;
$L__BB6_1419:
	div.u64 	%rd5395, %rd5393, %rd1982;
	mul.lo.s64 	%rd3734, %rd5395, %rd1982;
	sub.s64 	%rd5396, %rd5393, %rd3734;
$L__BB6_1420:
	cvt.u32.u64 	%r488, %rd5396;
	cvt.s64.s32 	%rd1989, %r487;
	or.b64  	%rd3735, %rd5395, %rd1989;
	and.b64  	%rd3736, %rd3735, -4294967296;
	setp.ne.s64 	%p989, %rd3736, 0;
	@%p989 bra 	$L__BB6_1422;
	cvt.u32.u64 	%r2354, %rd1989;
	cvt.u32.u64 	%r2355, %rd5395;
	div.u32 	%r2356, %r2355, %r2354;
	mul.lo.s32 	%r2357, %r2356, %r2354;
	sub.s32 	%r2358, %r2355, %r2357;
	cvt.u64.u32 	%rd5397, %r2356;
	cvt.u64.u32 	%rd5398, %r2358;
	bra.uni 	$L__BB6_1423;
$L__BB6_1422:
	div.u64 	%rd5397, %rd5395, %rd1989;
	mul.lo.s64 	%rd3737, %rd5397, %rd1989;
	sub.s64 	%rd5398, %rd5395, %rd3737;
$L__BB6_1423:
	cvt.u32.u64 	%r489, %rd5398;
	ld.const.v2.u32 	{%r490, %r2359}, [c_grid+160];
	cvt.s64.s32 	%rd1996, %r2359;
	or.b64  	%rd3738, %rd5397, %rd1996;
	and.b64  	%rd3739, %rd3738, -4294967296;
	setp.ne.s64 	%p990, %rd3739, 0;
	@%p990 bra 	$L__BB6_1425;
	cvt.u32.u64 	%r2360, %rd1996;
	cvt.u32.u64 	%r2361, %rd5397;
	div.u32 	%r2362, %r2361, %r2360;
	mul.lo.s32 	%r2363, %r2362, %r2360;
	sub.s32 	%r2364, %r2361, %r2363;
	cvt.u64.u32 	%rd5399, %r2362;
	cvt.u64.u32 	%rd5400, %r2364;
	bra.uni 	$L__BB6_1426;
$L__BB6_1425:
	div.u64 	%rd5399, %rd5397, %rd1996;
	mul.lo.s64 	%rd3740, %rd5399, %rd1996;
	sub.s64 	%rd5400, %rd5397, %rd3740;
$L__BB6_1426:
	cvt.u32.u64 	%r491, %rd5400;
	cvt.s64.s32 	%rd2003, %r490;
	or.b64  	%rd3741, %rd5399, %rd2003;
	and.b64  	%rd3742, %rd3741, -4294967296;
	setp.ne.s64 	%p991, %rd3742, 0;
	@%p991 bra 	$L__BB6_1428;
	cvt.u32.u64 	%r2365, %rd2003;
	cvt.u32.u64 	%r2366, %rd5399;
	rem.u32 	%r2367, %r2366, %r2365;
	cvt.u64.u32 	%rd5401, %r2367;
	bra.uni 	$L__BB6_1429;
$L__BB6_1428:
	rem.u64 	%rd5401, %rd5399, %rd2003;
$L__BB6_1429:
	cvt.u32.u64 	%r2369, %rd5401;
	ld.const.f64 	%fd5301, [c_grid];
	cvt.rn.f64.s32 	%fd5302, %r2369;
	ld.const.f64 	%fd5303, [c_grid+80];
	fma.rn.f64 	%fd291, %fd5303, %fd5302, %fd5301;
	ld.const.f64 	%fd5304, [c_grid+8];
	cvt.rn.f64.s32 	%fd5305, %r491;
	ld.const.f64 	%fd5306, [c_grid+88];
	fma.rn.f64 	%fd292, %fd5306, %fd5305, %fd5304;
	ld.const.f64 	%fd5307, [c_grid+16];
	cvt.rn.f64.s32 	%fd5308, %r489;
	ld.const.f64 	%fd5309, [c_grid+96];
	fma.rn.f64 	%fd293, %fd5309, %fd5308, %fd5307;
	ld.const.f64 	%fd5310, [c_grid+24];
	cvt.rn.f64.s32 	%fd5311, %r488;
	ld.const.f64 	%fd5312, [c_grid+104];
	fma.rn.f64 	%fd294, %fd5312, %fd5311, %fd5310;
	ld.const.f64 	%fd5313, [c_grid+32];
	cvt.rn.f64.s32 	%fd5314, %r486;
	ld.const.f64 	%fd5315, [c_grid+112];
	fma.rn.f64 	%fd295, %fd5315, %fd5314, %fd5313;
	ld.const.f64 	%fd5316, [c_grid+40];
	cvt.rn.f64.s32 	%fd5317, %r485;
	ld.const.f64 	%fd5318, [c_grid+120];
	fma.rn.f64 	%fd296, %fd5318, %fd5317, %fd5316;
	ld.const.f64 	%fd5319, [c_grid+48];
	cvt.rn.f64.s32 	%fd5320, %r483;
	ld.const.f64 	%fd5321, [c_grid+128];
	fma.rn.f64 	%fd297, %fd5321, %fd5320, %fd5319;
	ld.const.f64 	%fd5322, [c_grid+56];
	cvt.rn.f64.s32 	%fd5323, %r482;
	ld.const.f64 	%fd5324, [c_grid+136];
	fma.rn.f64 	%fd298, %fd5324, %fd5323, %fd5322;
	ld.const.f64 	%fd5325, [c_grid+64];
	cvt.rn.f64.s32 	%fd5326, %r480;
	ld.const.f64 	%fd5327, [c_grid+144];
	fma.rn.f64 	%fd299, %fd5327, %fd5326, %fd5325;
	ld.const.f64 	%fd5328, [c_grid+72];
	cvt.rn.f64.s32 	%fd5329, %r479;
	ld.const.f64 	%fd5330, [c_grid+152];
	fma.rn.f64 	%fd300, %fd5330, %fd5329, %fd5328;
	ld.const.f64 	%fd5331, [c_cons];
	fma.rn.f64 	%fd5332, %fd5331, %fd291, 0d0000000000000000;
	ld.const.f64 	%fd5333, [c_cons+8];
	fma.rn.f64 	%fd5334, %fd5333, %fd292, %fd5332;
	ld.const.f64 	%fd5335, [c_cons+16];
	fma.rn.f64 	%fd5336, %fd5335, %fd293, %fd5334;
	ld.const.f64 	%fd5337, [c_cons+24];
	fma.rn.f64 	%fd5338, %fd5337, %fd294, %fd5336;
	ld.const.f64 	%fd5339, [c_cons+32];
	fma.rn.f64 	%fd5340, %fd5339, %fd295, %fd5338;
	ld.const.f64 	%fd5341, [c_cons+40];
	fma.rn.f64 	%fd5342, %fd5341, %fd296, %fd5340;
	ld.const.f64 	%fd5343, [c_cons+48];
	fma.rn.f64 	%fd5344, %fd5343, %fd297, %fd5342;
	ld.const.f64 	%fd5345, [c_cons+56];
	fma.rn.f64 	%fd5346, %fd5345, %fd298, %fd5344;
	ld.const.f64 	%fd5347, [c_cons+64];
	fma.rn.f64 	%fd5348, %fd5347, %fd299, %fd5346;
	ld.const.f64 	%fd5349, [c_cons+72];
	fma.rn.f64 	%fd5350, %fd5349, %fd300, %fd5348;
	ld.const.f64 	%fd5351, [c_cons+800];
	sub.f64 	%fd5352, %fd5350, %fd5351;
	abs.f64 	%fd5353, %fd5352;
	ld.const.f64 	%fd5354, [c_cons+880];
	setp.gt.f64 	%p994, %fd5353, %fd5354;
	mov.b32 	%r4455, 0;
	mov.pred 	%p2054, -1;
	mov.pred 	%p2053, 0;
	@%p994 bra 	$L__BB6_1440;
	ld.const.f64 	%fd5355, [c_cons+80];
	fma.rn.f64 	%fd5356, %fd5355, %fd291, 0d0000000000000000;
	ld.const.f64 	%fd5357, [c_cons+88];
	fma.rn.f64 	%fd5358, %fd5357, %fd292, %fd5356;
	ld.const.f64 	%fd5359, [c_cons+96];
	fma.rn.f64 	%fd5360, %fd5359, %fd293, %fd5358;
	ld.const.f64 	%fd5361, [c_cons+104];
	fma.rn.f64 	%fd5362, %fd5361, %fd294, %fd5360;
	ld.const.f64 	%fd5363, [c_cons+112];
	fma.rn.f64 	%fd5364, %fd5363, %fd295, %fd5362;
	ld.const.f64 	%fd5365, [c_cons+120];
	fma.rn.f64 	%fd5366, %fd5365, %fd296, %fd5364;
	ld.const.f64 	%fd5367, [c_cons+128];
	fma.rn.f64 	%fd5368, %fd5367, %fd297, %fd5366;
	ld.const.f64 	%fd5369, [c_cons+136];
	fma.rn.f64 	%fd5370, %fd5369, %fd298, %fd5368;
	ld.const.f64 	%fd5371, [c_cons+144];
	fma.rn.f64 	%fd5372, %fd5371, %fd299, %fd5370;
	ld.const.f64 	%fd5373, [c_cons+152];
	fma.rn.f64 	%fd5374, %fd5373, %fd300, %fd5372;
	ld.const.f64 	%fd5375, [c_cons+808];
	sub.f64 	%fd5376, %fd5374, %fd5375;
	abs.f64 	%fd5377, %fd5376;
	ld.const.f64 	%fd5378, [c_cons+888];
	setp.gt.f64 	%p997, %fd5377, %fd5378;
	@%p997 bra 	$L__BB6_1440;
	ld.const.f64 	%fd5379, [c_cons+160];
	fma.rn.f64 	%fd5380, %fd5379, %fd291, 0d0000000000000000;
	ld.const.f64 	%fd5381, [c_cons+168];
	fma.rn.f64 	%fd5382, %fd5381, %fd292, %fd5380;
	ld.const.f64 	%fd5383, [c_cons+176];
	fma.rn.f64 	%fd5384, %fd5383, %fd293, %fd5382;
	ld.const.f64 	%fd5385, [c_cons+184];
	fma.rn.f64 	%fd5386, %fd5385, %fd294, %fd5384;
	ld.const.f64 	%fd5387, [c_cons+192];
	fma.rn.f64 	%fd5388, %fd5387, %fd295, %fd5386;
	ld.const.f64 	%fd5389, [c_cons+200];
	fma.rn.f64 	%fd5390, %fd5389, %fd296, %fd5388;
	ld.const.f64 	%fd5391, [c_cons+208];
	fma.rn.f64 	%fd5392, %fd5391, %fd297, %fd5390;
	ld.const.f64 	%fd5393, [c_cons+216];
	fma.rn.f64 	%fd5394, %fd5393, %fd298, %fd5392;
	ld.const.f64 	%fd5395, [c_cons+224];
	fma.rn.f64 	%fd5396, %fd5395, %fd299, %fd5394;
	ld.const.f64 	%fd5397, [c_cons+232];
	fma.rn.f64 	%fd5398, %fd5397, %fd300, %fd5396;
	ld.const.f64 	%fd5399, [c_cons+816];
	sub.f64 	%fd5400, %fd5398, %fd5399;
	abs.f64 	%fd5401, %fd5400;
	ld.const.f64 	%fd5402, [c_cons+896];
	setp.gt.f64 	%p1000, %fd5401, %fd5402;
	@%p1000 bra 	$L__BB6_1440;
	ld.const.f64 	%fd5403, [c_cons+240];
	fma.rn.f64 	%fd5404, %fd5403, %fd291, 0d0000000000000000;
	ld.const.f64 	%fd5405, [c_cons+248];
	fma.rn.f64 	%fd5406, %fd5405, %fd292, %fd5404;
	ld.const.f64 	%fd5407, [c_cons+256];
	fma.rn.f64 	%fd5408, %fd5407, %fd293, %fd5406;
	ld.const.f64 	%fd5409, [c_cons+264];
	fma.rn.f64 	%fd5410, %fd5409, %fd294, %fd5408;
	ld.const.f64 	%fd5411, [c_cons+272];
	fma.rn.f64 	%fd5412, %fd5411, %fd295, %fd5410;
	ld.const.f64 	%fd5413, [c_cons+280];
	fma.rn.f64 	%fd5414, %fd5413, %fd296, %fd5412;
	ld.const.f64 	%fd5415, [c_cons+288];
	fma.rn.f64 	%fd5416, %fd5415, %fd297, %fd5414;
	ld.const.f64 	%fd5417, [c_cons+296];
	fma.rn.f64 	%fd5418, %fd5417, %fd298, %fd5416;
	ld.const.f64 	%fd5419, [c_cons+304];
	fma.rn.f64 	%fd5420, %fd5419, %fd299, %fd5418;
	ld.const.f64 	%fd5421, [c_cons+312];
	fma.rn.f64 	%fd5422, %fd5421, %fd300, %fd5420;
	ld.const.f64 	%fd5423, [c_cons+824];
	sub.f64 	%fd5424, %fd5422, %fd5423;
	abs.f64 	%fd5425, %fd5424;
	ld.const.f64 	%fd5426, [c_cons+904];
	setp.gt.f64 	%p1003, %fd5425, %fd5426;
	@%p1003 bra 	$L__BB6_1440;
	ld.const.f64 	%fd5427, [c_cons+320];
	fma.rn.f64 	%fd5428, %fd5427, %fd291, 0d0000000000000000;
	ld.const.f64 	%fd5429, [c_cons+328];
	fma.rn.f64 	%fd5430, %fd5429, %fd292, %fd5428;
	ld.const.f64 	%fd5431, [c_cons+336];
	fma.rn.f64 	%fd5432, %fd5431, %fd293, %fd5430;
	ld.const.f64 	%fd5433, [c_cons+344];
	fma.rn.f64 	%fd5434, %fd5433, %fd294, %fd5432;
	ld.const.f64 	%fd5435, [c_cons+352];
	fma.rn.f64 	%fd5436, %fd5435, %fd295, %fd5434;
	ld.const.f64 	%fd5437, [c_cons+360];
	fma.rn.f64 	%fd5438, %fd5437, %fd296, %fd5436;
	ld.const.f64 	%fd5439, [c_cons+368];
	fma.rn.f64 	%fd5440, %fd5439, %fd297, %fd5438;
	ld.const.f64 	%fd5441, [c_cons+376];
	fma.rn.f64 	%fd5442, %fd5441, %fd298, %fd5440;
	ld.const.f64 	%fd5443, [c_cons+384];
	fma.rn.f64 	%fd5444, %fd5443, %fd299, %fd5442;
	ld.const.f64 	%fd5445, [c_cons+392];
	fma.rn.f64 	%fd5446, %fd5445, %fd300, %fd5444;
	ld.const.f64 	%fd5447, [c_cons+832];
	sub.f64 	%fd5448, %fd5446, %fd5447;
	abs.f64 	%fd5449, %fd5448;
	ld.const.f64 	%fd5450, [c_cons+912];
	setp.gt.f64 	%p1006, %fd5449, %fd5450;
	@%p1006 bra 	$L__BB6_1440;
	ld.const.f64 	%fd5451, [c_cons+400];
	fma.rn.f64 	%fd5452, %fd5451, %fd291, 0d0000000000000000;
	ld.const.f64 	%fd5453, [c_cons+408];
	fma.rn.f64 	%fd5454, %fd5453, %fd292, %fd5452;
	ld.const.f64 	%fd5455, [c_cons+416];
	fma.rn.f64 	%fd5456, %fd5455, %fd293, %fd5454;
	ld.const.f64 	%fd5457, [c_cons+424];
	fma.rn.f64 	%fd5458, %fd5457, %fd294, %fd5456;
	ld.const.f64 	%fd5459, [c_cons+432];
	fma.rn.f64 	%fd5460, %fd5459, %fd295, %fd5458;
	ld.const.f64 	%fd5461, [c_cons+440];
	fma.rn.f64 	%fd5462, %fd5461, %fd296, %fd5460;
	ld.const.f64 	%fd5463, [c_cons+448];
	fma.rn.f64 	%fd5464, %fd5463, %fd297, %fd5462;
	ld.const.f64 	%fd5465, [c_cons+456];
	fma.rn.f64 	%fd5466, %fd5465, %fd298, %fd5464;
	ld.const.f64 	%fd5467, [c_cons+464];
	fma.rn.f64 	%fd5468, %fd5467, %fd299, %fd5466;
	ld.const.f64 	%fd5469, [c_cons+472];
	fma.rn.f64 	%fd5470, %fd5469, %fd300, %fd5468;
	ld.const.f64 	%fd5471, [c_cons+840];
	sub.f64 	%fd5472, %fd5470, %fd5471;
	abs.f64 	%fd5473, %fd5472;
	ld.const.f64 	%fd5474, [c_cons+920];
	setp.gt.f64 	%p1009, %fd5473, %fd5474;
	@%p1009 bra 	$L__BB6_1440;
	ld.const.f64 	%fd5475, [c_cons+480];
	fma.rn.f64 	%fd5476, %fd5475, %fd291, 0d0000000000000000;
	ld.const.f64 	%fd5477, [c_cons+488];
	fma.rn.f64 	%fd5478, %fd5477, %fd292, %fd5476;
	ld.const.f64 	%fd5479, [c_cons+496];
	fma.rn.f64 	%fd5480, %fd5479, %fd293, %fd5478;
	ld.const.f64 	%fd5481, [c_cons+504];
	fma.rn.f64 	%fd5482, %fd5481, %fd294, %fd5480;
	ld.const.f64 	%fd5483, [c_cons+512];
	fma.rn.f64 	%fd5484, %fd5483, %fd295, %fd5482;
	ld.const.f64 	%fd5485, [c_cons+520];
	fma.rn.f64 	%fd5486, %fd5485, %fd296, %fd5484;
	ld.const.f64 	%fd5487, [c_cons+528];
	fma.rn.f64 	%fd5488, %fd5487, %fd297, %fd5486;
	ld.const.f64 	%fd5489, [c_cons+536];
	fma.rn.f64 	%fd5490, %fd5489, %fd298, %fd5488;
	ld.const.f64 	%fd5491, [c_cons+544];
	fma.rn.f64 	%fd5492, %fd5491, %fd299, %fd5490;
	ld.const.f64 	%fd5493, [c_cons+552];
	fma.rn.f64 	%fd5494, %fd5493, %fd300, %fd5492;
	ld.const.f64 	%fd5495, [c_cons+848];
	sub.f64 	%fd5496, %fd5494, %fd5495;
	abs.f64 	%fd5497, %fd5496;
	ld.const.f64 	%fd5498, [c_cons+928];
	setp.gt.f64 	%p1012, %fd5497, %fd5498;
	@%p1012 bra 	$L__BB6_1440;
	ld.const.f64 	%fd5499, [c_cons+560];
	fma.rn.f64 	%fd5500, %fd5499, %fd291, 0d0000000000000000;
	ld.const.f64 	%fd5501, [c_cons+568];
	fma.rn.f64 	%fd5502, %fd5501, %fd292, %fd5500;
	ld.const.f64 	%fd5503, [c_cons+576];
	fma.rn.f64 	%fd5504, %fd5503, %fd293, %fd5502;
	ld.const.f64 	%fd5505, [c_cons+584];
	fma.rn.f64 	%fd5506, %fd5505, %fd294, %fd5504;
	ld.const.f64 	%fd5507, [c_cons+592];
	fma.rn.f64 	%fd5508, %fd5507, %fd295, %fd5506;
	ld.const.f64 	%fd5509, [c_cons+600];
	fma.rn.f64 	%fd5510, %fd5509, %fd296, %fd5508;
	ld.const.f64 	%fd5511, [c_cons+608];
	fma.rn.f64 	%fd5512, %fd5511, %fd297, %fd5510;
	ld.const.f64 	%fd5513, [c_cons+616];
	fma.rn.f64 	%fd5514, %fd5513, %fd298, %fd5512;
	ld.const.f64 	%fd5515, [c_cons+624];
	fma.rn.f64 	%fd5516, %fd5515, %fd299, %fd5514;
	ld.const.f64 	%fd5517, [c_cons+632];
	fma.rn.f64 	%fd5518, %fd5517, %fd300, %fd5516;
	ld.const.f64 	%fd5519, [c_cons+856];
	sub.f64 	%fd5520, %fd5518, %fd5519;
	abs.f64 	%fd5521, %fd5520;
	ld.const.f64 	%fd5522, [c_cons+936];
	setp.gt.f64 	%p1015, %fd5521, %fd5522;
	@%p1015 bra 	$L__BB6_1440;
	ld.const.f64 	%fd5523, [c_cons+640];
	fma.rn.f64 	%fd5524, %fd5523, %fd291, 0d0000000000000000;
	ld.const.f64 	%fd5525, [c_cons+648];
	fma.rn.f64 	%fd5526, %fd5525, %fd292, %fd5524;
	ld.const.f64 	%fd5527, [c_cons+656];
	fma.rn.f64 	%fd5528, %fd5527, %fd293, %fd5526;
	ld.const.f64 	%fd5529, [c_cons+664];
	fma.rn.f64 	%fd5530, %fd5529, %fd294, %fd5528;
	ld.const.f64 	%fd5531, [c_cons+672];
	fma.rn.f64 	%fd5532, %fd5531, %fd295, %fd5530;
	ld.const.f64 	%fd5533, [c_cons+680];
	fma.rn.f64 	%fd5534, %fd5533, %fd296, %fd5532;
	ld.const.f64 	%fd5535, [c_cons+688];
	fma.rn.f64 	%fd5536, %fd5535, %fd297, %fd5534;
	ld.const.f64 	%fd5537, [c_cons+696];
	fma.rn.f64 	%fd5538, %fd5537, %fd298, %fd5536;
	ld.const.f64 	%fd5539, [c_cons+704];
	fma.rn.f64 	%fd5540, %fd5539, %fd299, %fd5538;
	ld.const.f64 	%fd5541, [c_cons+712];
	fma.rn.f64 	%fd5542, %fd5541, %fd300, %fd5540;
	ld.const.f64 	%fd5543, [c_cons+864];
	sub.f64 	%fd5544, %fd5542, %fd5543;
	abs.f64 	%fd5545, %fd5544;
	ld.const.f64 	%fd5546, [c_cons+944];
	setp.gt.f64 	%p1018, %fd5545, %fd5546;
	@%p1018 bra 	$L__BB6_1440;
	ld.const.f64 	%fd5547, [c_cons+720];
	fma.rn.f64 	%fd5548, %fd5547, %fd291, 0d0000000000000000;
	ld.const.f64 	%fd5549, [c_cons+728];
	fma.rn.f64 	%fd5550, %fd5549, %fd292, %fd5548;
	ld.const.f64 	%fd5551, [c_cons+736];
	fma.rn.f64 	%fd5552, %fd5551, %fd293, %fd5550;
	ld.const.f64 	%fd5553, [c_cons+744];
	fma.rn.f64 	%fd5554, %fd5553, %fd294, %fd5552;
	ld.const.f64 	%fd5555, [c_cons+752];
	fma.rn.f64 	%fd5556, %fd5555, %fd295, %fd5554;
	ld.const.f64 	%fd5557, [c_cons+760];
	fma.rn.f64 	%fd5558, %fd5557, %fd296, %fd5556;
	ld.const.f64 	%fd5559, [c_cons+768];
	fma.rn.f64 	%fd5560, %fd5559, %fd297, %fd5558;
	ld.const.f64 	%fd5561, [c_cons+776];
	fma.rn.f64 	%fd5562, %fd5561, %fd298, %fd5560;
	ld.const.f64 	%fd5563, [c_cons+784];
	fma.rn.f64 	%fd5564, %fd5563, %fd299, %fd5562;
	ld.const.f64 	%fd5565, [c_cons+792];
	fma.rn.f64 	%fd5566, %fd5565, %fd300, %fd5564;
	ld.const.f64 	%fd5567, [c_cons+872];
	sub.f64 	%fd5568, %fd5566, %fd5567;
	abs.f64 	%fd5569, %fd5568;
	ld.const.f64 	%fd5570, [c_cons+952];
	setp.gt.f64 	%p1021, %fd5569, %fd5570;
	@%p1021 bra 	$L__BB6_1440;
	mov.pred 	%p2054, 0;
	mov.pred 	%p2053, -1;
	mov.u32 	%r4455, %r2313;
$L__BB6_1440:
	add.s32 	%r2381, %r372, 8;
	setp.ge.s32 	%p1026, %r2381, %r368;
	mov.b32 	%r2380, 1;
	mov.pred 	%p2056, 0;
	mov.pred 	%p2055, -1;
	mov.u32 	%r4456, %r2380;
	@%p1026 bra 	$L__BB6_1482;
	ld.const.v2.u32 	{%r493, %r2382}, [c_grid+192];
	cvt.s64.s32 	%rd2007, %r2382;
	or.b64  	%rd3743, %rd1468, %rd2007;
	and.b64  	%rd3744, %rd3743, -4294967296;
	setp.ne.s64 	%p1027, %rd3744, 0;
	@%p1027 bra 	$L__BB6_1443;
	cvt.u32.u64 	%r2383, %rd2007;
	cvt.u32.u64 	%r2384, %rd1468;
	div.u32 	%r2385, %r2384, %r2383;
	mul.lo.s32 	%r2386, %r2385, %r2383;
	sub.s32 	%r2387, %r2384, %r2386;
	cvt.u64.u32 	%rd5402, %r2385;
	cvt.u64.u32 	%rd5403, %r2387;
	bra.uni 	$L__BB6_1444;
$L__BB6_1443:
	div.u64 	%rd5402, %rd1468, %rd2007;
	mul.lo.s64 	%rd3745, %rd5402, %rd2007;
	sub.s64 	%rd5403, %rd1468, %rd3745;
$L__BB6_1444:
	cvt.u32.u64 	%r494, %rd5403;
	cvt.s64.s32 	%rd2014, %r493;
	or.b64  	%rd3746, %rd5402, %rd2014;
	and.b64  	%rd3747, %rd3746, -4294967296;
	setp.ne.s64 	%p1028, %rd3747, 0;
	@%p1028 bra 	$L__BB6_1446;
	cvt.u32.u64 	%r2388, %rd2014;
	cvt.u32.u64 	%r2389, %rd5402;
	div.u32 	%r2390, %r2389, %r2388;
	mul.lo.s32 	%r2391, %r2390, %r2388;
	sub.s32 	%r2392, %r2389, %r2391;
	cvt.u64.u32 	%rd5404, %r2390;
	cvt.u64.u32 	%rd5405, %r2392;
	bra.uni 	$L__BB6_1447;
$L__BB6_1446:
	div.u64 	%rd5404, %rd5402, %rd2014;
	mul.lo.s64 	%rd3748, %rd5404, %rd2014;
	sub.s64 	%rd5405, %rd5402, %rd3748;
$L__BB6_1447:
	cvt.u32.u64 	%r495, %rd5405;
	ld.const.v2.u32 	{%r496, %r2393}, [c_grid+184];
	cvt.s64.s32 	%rd2021, %r2393;
	or.b64  	%rd3749, %rd5404, %rd2021;
	and.b64  	%rd3750, %rd3749, -4294967296;
	setp.ne.s64 	%p1029, %rd3750, 0;
	@%p1029 bra 	$L__BB6_1449;
	cvt.u32.u64 	%r2394, %rd2021;
	cvt.u32.u64 	%r2395, %rd5404;
	div.u32 	%r2396, %r2395, %r2394;
	mul.lo.s32 	%r2397, %r2396, %r2394;
	sub.s32 	%r2398, %r2395, %r2397;
	cvt.u64.u32 	%rd5406, %r2396;
	cvt.u64.u32 	%rd5407, %r2398;
	bra.uni 	$L__BB6_1450;
$L__BB6_1449:
	div.u64 	%rd5406, %rd5404, %rd2021;
	mul.lo.s64 	%rd3751, %rd5406, %rd2021;
	sub.s64 	%rd5407, %rd5404, %rd3751;
$L__BB6_1450:
	cvt.u32.u64 	%r497, %rd5407;
	cvt.s64.s32 	%rd2028, %r496;
	or.b64  	%rd3752, %rd5406, %rd2028;
	and.b64  	%rd3753, %rd3752, -4294967296;
	setp.ne.s64 	%p1030, %rd3753, 0;
	@%p1030 bra 	$L__BB6_1452;
	cvt.u32.u64 	%r2399, %rd2028;
	cvt.u32.u64 	%r2400, %rd5406;
	div.u32 	%r2401, %r2400, %r2399;
	mul.lo.s32 	%r2402, %r2401, %r2399;
	sub.s32 	%r2403, %r2400, %r2402;
	cvt.u64.u32 	%rd5408, %r2401;
	cvt.u64.u32 	%rd5409, %r2403;
	bra.uni 	$L__BB6_1453;
$L__BB6_1452:
	div.u64 	%rd5408, %rd5406, %rd2028;
	mul.lo.s64 	%rd3754, %rd5408, %rd2028;
	sub.s64 	%rd5409, %rd5406, %rd3754;
$L__BB6_1453:
	cvt.u32.u64 	%r498, %rd5409;
	ld.const.v2.u32 	{%r499, %r2404}, [c_grid+176];
	cvt.s64.s32 	%rd2035, %r2404;
	or.b64  	%rd3755, %rd5408, %rd2035;
	and.b64  	%rd3756, %rd3755, -4294967296;
	setp.ne.s64 	%p1031, %rd3756, 0;
	@%p1031 bra 	$L__BB6_1455;
	cvt.u32.u64 	%r2405, %rd2035;
	cvt.u32.u64 	%r2406, %rd5408;
	div.u32 	%r2407, %r2406, %r2405;
	mul.lo.s32 	%r2408, %r2407, %r2405;
	sub.s32 	%r2409, %r2406, %r2408;
	cvt.u64.u32 	%rd5410, %r2407;
	cvt.u64.u32 	%rd5411, %r2409;
	bra.uni 	$L__BB6_1456;
$L__BB6_1455:
	div.u64 	%rd5410, %rd5408, %rd2035;
	mul.lo.s64 	%rd3757, %rd5410, %rd2035;
	sub.s64 	%rd5411, %rd5408, %rd3757;
$L__BB6_1456:
	cvt.u32.u64 	%r500, %rd5411;
	cvt.s64.s32 	%rd2042, %r499;
	or.b64  	%rd3758, %rd5410, %rd2042;
	and.b64  	%rd3759, %rd3758, -4294967296;
	setp.ne.s64 	%p1032, %rd3759, 0;
	@%p1032 bra 	$L__BB6_1458;
	cvt.u32.u64 	%r2410, %rd2042;
	cvt.u32.u64 	%r2411, %rd5410;
	div.u32 	%r2412, %r2411, %r2410;
	mul.lo.s32 	%r2413, %r2412, %r2410;
	sub.s32 	%r2414, %r2411, %r2413;
	cvt.u64.u32 	%rd5412, %r2412;
	cvt.u64.u32 	%rd5413, %r2414;
	bra.uni 	$L__BB6_1459;
$L__BB6_1458:
	div.u64 	%rd5412, %rd5410, %rd2042;
	mul.lo.s64 	%rd3760, %rd5412, %rd2042;
	sub.s64 	%rd5413, %rd5410, %rd3760;
$L__BB6_1459:
	cvt.u32.u64 	%r501, %rd5413;
	ld.const.v2.u32 	{%r502, %r2415}, [c_grid+168];
	cvt.s64.s32 	%rd2049, %r2415;
	or.b64  	%rd3761, %rd5412, %rd2049;
	and.b64  	%rd3762, %rd3761, -4294967296;
	setp.ne.s64 	%p1033, %rd3762, 0;
	@%p1033 bra 	$L__BB6_1461;
	cvt.u32.u64 	%r2416, %rd2049;
	cvt.u32.u64 	%r2417, %rd5412;
	div.u32 	%r2418, %r2417, %r2416;
	mul.lo.s32 	%r2419, %r2418, %r2416;
	sub.s32 	%r2420, %r2417, %r2419;
	cvt.u64.u32 	%rd5414, %r2418;
	cvt.u64.u32 	%rd5415, %r2420;
	bra.uni 	$L__BB6_1462;
$L__BB6_1461:
	div.u64 	%rd5414, %rd5412, %rd2049;
	mul.lo.s64 	%rd3763, %rd5414, %rd2049;
	sub.s64 	%rd5415, %rd5412, %rd3763;
$L__BB6_1462:
	cvt.u32.u64 	%r503, %rd5415;
	cvt.s64.s32 	%rd2056, %r502;
	or.b64  	%rd3764, %rd5414, %rd2056;
	and.b64  	%rd3765, %rd3764, -4294967296;
	setp.ne.s64 	%p1034, %rd3765, 0;
	@%p1034 bra 	$L__BB6_1464;
	cvt.u32.u64 	%r2421, %rd2056;
	cvt.u32.u64 	%r2422, %rd5414;
	div.u32 	%r2423, %r2422, %r2421;
	mul.lo.s32 	%r2424, %r2423, %r2421;
	sub.s32 	%r2425, %r2422, %r2424;
	cvt.u64.u32 	%rd5416, %r2423;
	cvt.u64.u32 	%rd5417, %r2425;
	bra.uni 	$L__BB6_1465;
$L__BB6_1464:
	div.u64 	%rd5416, %rd5414, %rd2056;
	mul.lo.s64 	%rd3766, %rd5416, %rd2056;
	sub.s64 	%rd5417, %rd5414, %rd3766;
$L__BB6_1465:
	cvt.u32.u64 	%r504, %rd5417;
	ld.const.v2.u32 	{%r505, %r2426}, [c_grid+160];
	cvt.s64.s32 	%rd2063, %r2426;
	or.b64  	%rd3767, %rd5416, %rd2063;
	and.b64  	%rd3768, %rd3767, -4294967296;
	setp.ne.s64 	%p1035, %rd3768, 0;
	@%p1035 bra 	$L__BB6_1467;
	cvt.u32.u64 	%r2427, %rd2063;
	cvt.u32.u64 	%r2428, %rd5416;
	div.u32 	%r2429, %r2428, %r2427;
	mul.lo.s32 	%r2430, %r2429, %r2427;
	sub.s32 	%r2431, %r2428, %r2430;
	cvt.u64.u32 	%rd5418, %r2429;
	cvt.u64.u32 	%rd5419, %r2431;
	bra.uni 	$L__BB6_1468;
$L__BB6_1467:
	div.u64 	%rd5418, %rd5416, %rd2063;
	mul.lo.s64 	%rd3769, %rd5418, %rd2063;
	sub.s64 	%rd5419, %rd5416, %rd3769;
$L__BB6_1468:
	cvt.u32.u64 	%r506, %rd5419;
	cvt.s64.s32 	%rd2070, %r505;
	or.b64  	%rd3770, %rd5418, %rd2070;
	and.b64  	%rd3771, %rd3770, -4294967296;
	setp.ne.s64 	%p1036, %rd3771, 0;
	@%p1036 bra 	$L__BB6_1470;
	cvt.u32.u64 	%r2432, %rd2070;
	cvt.u32.u64 	%r2433, %rd5418;
	rem.u32 	%r2434, %r2433, %r2432;
	cvt.u64.u32 	%rd5420, %r2434;
	bra.uni 	$L__BB6_1471;
$L__BB6_1470:
	rem.u64 	%rd5420, %rd5418, %rd2070;
$L__BB6_1471:
	cvt.u32.u64 	%r2436, %rd5420;
	ld.const.f64 	%fd5571, [c_grid];
	cvt.rn.f64.s32 	%fd5572, %r2436;
	ld.const.f64 	%fd5573, [c_grid+80];
	fma.rn.f64 	%fd301, %fd5573, %fd5572, %fd5571;
	ld.const.f64 	%fd5574, [c_grid+8];
	cvt.rn.f64.s32 	%fd5575, %r506;
	ld.const.f64 	%fd5576, [c_grid+88];
	fma.rn.f64 	%fd302, %fd5576, %fd5575, %fd5574;
	ld.const.f64 	%fd5577, [c_grid+16];
	cvt.rn.f64.s32 	%fd5578, %r504;
	ld.const.f64 	%fd5579, [c_grid+96];
	fma.rn.f64 	%fd303, %fd5579, %fd5578, %fd5577;
	ld.const.f64 	%fd5580, [c_grid+24];
	cvt.rn.f64.s32 	%fd5581, %r503;
	ld.const.f64 	%fd5582, [c_grid+104];
	fma.rn.f64 	%fd304, %fd5582, %fd5581, %fd5580;
	ld.const.f64 	%fd5583, [c_grid+32];
	cvt.rn.f64.s32 	%fd5584, %r501;
	ld.const.f64 	%fd5585, [c_grid+112];
	fma.rn.f64 	%fd305, %fd5585, %fd5584, %fd5583;
	ld.const.f64 	%fd5586, [c_grid+40];
	cvt.rn.f64.s32 	%fd5587, %r500;
	ld.const.f64 	%fd5588, [c_grid+120];
	fma.rn.f64 	%fd306, %fd5588, %fd5587, %fd5586;
	ld.const.f64 	%fd5589, [c_grid+48];
	cvt.rn.f64.s32 	%fd5590, %r498;
	ld.const.f64 	%fd5591, [c_grid+128];
	fma.rn.f64 	%fd307, %fd5591, %fd5590, %fd5589;
	ld.const.f64 	%fd5592, [c_grid+56];
	cvt.rn.f64.s32 	%fd5593, %r497;
	ld.const.f64 	%fd5594, [c_grid+136];
	fma.rn.f64 	%fd308, %fd5594, %fd5593, %fd5592;
	ld.const.f64 	%fd5595, [c_grid+64];
	cvt.rn.f64.s32 	%fd5596, %r495;
	ld.const.f64 	%fd5597, [c_grid+144];
	fma.rn.f64 	%fd309, %fd5597, %fd5596, %fd5595;
	ld.const.f64 	%fd5598, [c_grid+72];
	cvt.rn.f64.s32 	%fd5599, %r494;
	ld.const.f64 	%fd5600, [c_grid+152];
	fma.rn.f64 	%fd310, %fd5600, %fd5599, %fd5598;
	ld.const.f64 	%fd5601, [c_cons];
	fma.rn.f64 	%fd5602, %fd5601, %fd301, 0d0000000000000000;
	ld.const.f64 	%fd5603, [c_cons+8];
	fma.rn.f64 	%fd5604, %fd5603, %fd302, %fd5602;
	ld.const.f64 	%fd5605, [c_cons+16];
	fma.rn.f64 	%fd5606, %fd5605, %fd303, %fd5604;
	ld.const.f64 	%fd5607, [c_cons+24];
	fma.rn.f64 	%fd5608, %fd5607, %fd304, %fd5606;
	ld.const.f64 	%fd5609, [c_cons+32];
	fma.rn.f64 	%fd5610, %fd5609, %fd305, %fd5608;
	ld.const.f64 	%fd5611, [c_cons+40];
	fma.rn.f64 	%fd5612, %fd5611, %fd306, %fd5610;
	ld.const.f64 	%fd5613, [c_cons+48];
	fma.rn.f64 	%fd5614, %fd5613, %fd307, %fd5612;
	ld.const.f64 	%fd5615, [c_cons+56];
	fma.rn.f64 	%fd5616, %fd5615, %fd308, %fd5614;
	ld.const.f64 	%fd5617, [c_cons+64];
	fma.rn.f64 	%fd5618, %fd5617, %fd309, %fd5616;
	ld.const.f64 	%fd5619, [c_cons+72];
	fma.rn.f64 	%fd5620, %fd5619, %fd310, %fd5618;
	ld.const.f64 	%fd5621, [c_cons+800];
	sub.f64 	%fd5622, %fd5620, %fd5621;
	abs.f64 	%fd5623, %fd5622;
	ld.const.f64 	%fd5624, [c_cons+880];
	setp.gt.f64 	%p1039, %fd5623, %fd5624;
	mov.b32 	%r4456, 0;
	mov.pred 	%p2056, -1;
	mov.pred 	%p2055, 0;
	@%p1039 bra 	$L__BB6_1482;
	ld.const.f64 	%fd5625, [c_cons+80];
	fma.rn.f64 	%fd5626, %fd5625, %fd301, 0d0000000000000000;
	ld.const.f64 	%fd5627, [c_cons+88];
	fma.rn.f64 	%fd5628, %fd5627, %fd302, %fd5626;
	ld.const.f64 	%fd5629, [c_cons+96];
	fma.rn.f64 	%fd5630, %fd5629, %fd303, %fd5628;
	ld.const.f64 	%fd5631, [c_cons+104];
	fma.rn.f64 	%fd5632, %fd5631, %fd304, %fd5630;
	ld.const.f64 	%fd5633, [c_cons+112];
	fma.rn.f64 	%fd5634, %fd5633, %fd305, %fd5632;
	ld.const.f64 	%fd5635, [c_cons+120];
	fma.rn.f64 	%fd5636, %fd5635, %fd306, %fd5634;
	ld.const.f64 	%fd5637, [c_cons+128];
	fma.rn.f64 	%fd5638, %fd5637, %fd307, %fd5636;
	ld.const.f64 	%fd5639, [c_cons+136];
	fma.rn.f64 	%fd5640, %fd5639, %fd308, %fd5638;
	ld.const.f64 	%fd5641, [c_cons+144];
	fma.rn.f64 	%fd5642, %fd5641, %fd309, %fd5640;
	ld.const.f64 	%fd5643, [c_cons+152];
	fma.rn.f64 	%fd5644, %fd5643, %fd310, %fd5642;
	ld.const.f64 	%fd5645, [c_cons+808];
	sub.f64 	%fd5646, %fd5644, %fd5645;
	abs.f64 	%fd5647, %fd5646;
	ld.const.f64 	%fd5648, [c_cons+888];
	setp.gt.f64 	%p1042, %fd5647, %fd5648;
	@%p1042 bra 	$L__BB6_1482;
	ld.const.f64 	%fd5649, [c_cons+160];
	fma.rn.f64 	%fd5650, %fd5649, %fd301, 0d0000000000000000;
	ld.const.f64 	%fd5651, [c_cons+168];
	fma.rn.f64 	%fd5652, %fd5651, %fd302, %fd5650;
	ld.const.f64 	%fd5653, [c_cons+176];
	fma.rn.f64 	%fd5654, %fd5653, %fd303, %fd5652;
	ld.const.f64 	%fd5655, [c_cons+184];
	fma.rn.f64 	%fd5656, %fd5655, %fd304, %fd5654;
	ld.const.f64 	%fd5657, [c_cons+192];
	fma.rn.f64 	%fd5658, %fd5657, %fd305, %fd5656;
	ld.const.f64 	%fd5659, [c_cons+200];
	fma.rn.f64 	%fd5660, %fd5659, %fd306, %fd5658;
	ld.const.f64 	%fd5661, [c_cons+208];
	fma.rn.f64 	%fd5662, %fd5661, %fd307, %fd5660;
	ld.const.f64 	%fd5663, [c_cons+216];
	fma.rn.f64 	%fd5664, %fd5663, %fd308, %fd5662;
	ld.const.f64 	%fd5665, [c_cons+224];
	fma.rn.f64 	%fd5666, %fd5665, %fd309, %fd5664;
	ld.const.f64 	%fd5667, [c_cons+232];
	fma.rn.f64 	%fd5668, %fd5667, %fd310, %fd5666;
	ld.const.f64 	%fd5669, [c_cons+816];
	sub.f64 	%fd5670, %fd5668, %fd5669;
	abs.f64 	%fd5671, %fd5670;
	ld.const.f64 	%fd5672, [c_cons+896];
	setp.gt.f64 	%p1045, %fd5671, %fd5672;
	@%p1045 bra 	$L__BB6_1482;
	ld.const.f64 	%fd5673, [c_cons+240];
	fma.rn.f64 	%fd5674, %fd5673, %fd301, 0d0000000000000000;
	ld.const.f64 	%fd5675, [c_cons+248];
	fma.rn.f64 	%fd5676, %fd5675, %fd302, %fd5674;
	ld.const.f64 	%fd5677, [c_cons+256];
	fma.rn.f64 	%fd5678, %fd5677, %fd303, %fd5676;
	ld.const.f64 	%fd5679, [c_cons+264];
	fma.rn.f64 	%fd5680, %fd5679, %fd304, %fd5678;
	ld.const.f64 	%fd5681, [c_cons+272];
	fma.rn.f64 	%fd5682, %fd5681, %fd305, %fd5680;
	ld.const.f64 	%fd5683, [c_cons+280];
	fma.rn.f64 	%fd5684, %fd5683, %fd306, %fd5682;
	ld.const.f64 	%fd5685, [c_cons+288];
	fma.rn.f64 	%fd5686, %fd5685, %fd307, %fd5684;
	ld.const.f64 	%fd5687, [c_cons+296];
	fma.rn.f64 	%fd5688, %fd5687, %fd308, %fd5686;
	ld.const.f64 	%fd5689, [c_cons+304];
	fma.rn.f64 	%fd5690, %fd5689, %fd309, %fd5688;
	ld.const.f64 	%fd5691, [c_cons+312];
	fma.rn.f64 	%fd5692, %fd5691, %fd310, %fd5690;
	ld.const.f64 	%fd5693, [c_cons+824];
	sub.f64 	%fd5694, %fd5692, %fd5693;
	abs.f64 	%fd5695, %fd5694;
	ld.const.f64 	%fd5696, [c_cons+904];
	setp.gt.f64 	%p1048, %fd5695, %fd5696;
	@%p1048 bra 	$L__BB6_1482;
	ld.const.f64 	%fd5697, [c_cons+320];
	fma.rn.f64 	%fd5698, %fd5697, %fd301, 0d0000000000000000;
	ld.const.f64 	%fd5699, [c_cons+328];
	fma.rn.f64 	%fd5700, %fd5699, %fd302, %fd5698;
	ld.const.f64 	%fd5701, [c_cons+336];
	fma.rn.f64 	%fd5702, %fd5701, %fd303, %fd5700;
	ld.const.f64 	%fd5703, [c_cons+344];
	fma.rn.f64 	%fd5704, %fd5703, %fd304, %fd5702;
	ld.const.f64 	%fd5705, [c_cons+352];
	fma.rn.f64 	%fd5706, %fd5705, %fd305, %fd5704;
	ld.const.f64 	%fd5707, [c_cons+360];
	fma.rn.f64 	%fd5708, %fd5707, %fd306, %fd5706;
	ld.const.f64 	%fd5709, [c_cons+368];
	fma.rn.f64 	%fd5710, %fd5709, %fd307, %fd5708;
	ld.const.f64 	%fd5711, [c_cons+376];
	fma.rn.f64 	%fd5712, %fd5711, %fd308, %fd5710;
	ld.const.f64 	%fd5713, [c_cons+384];
	fma.rn.f64 	%fd5714, %fd5713, %fd309, %fd5712;
	ld.const.f64 	%fd5715, [c_cons+392];
	fma.rn.f64 	%fd5716, %fd5715, %fd310, %fd5714;
	ld.const.f64 	%fd5717, [c_cons+832];
	sub.f64 	%fd5718, %fd5716, %fd5717;
	abs.f64 	%fd5719, %fd5718;
	ld.const.f64 	%fd5720, [c_cons+912];
	setp.gt.f64 	%p1051, %fd5719, %fd5720;
	@%p1051 bra 	$L__BB6_1482;
	ld.const.f64 	%fd5721, [c_cons+400];
	fma.rn.f64 	%fd5722, %fd5721, %fd301, 0d0000000000000000;
	ld.const.f64 	%fd5723, [c_cons+408];
	fma.rn.f64 	%fd5724, %fd5723, %fd302, %fd5722;
	ld.const.f64 	%fd5725, [c_cons+416];
	fma.rn.f64 	%fd5726, %fd5725, %fd303, %fd5724;
	ld.const.f64 	%fd5727, [c_cons+424];
	fma.rn.f64 	%fd5728, %fd5727, %fd304, %fd5726;
	ld.const.f64 	%fd5729, [c_cons+432];
	fma.rn.f64 	%fd5730, %fd5729, %fd305, %fd5728;
	ld.const.f64 	%fd5731, [c_cons+440];
	fma.rn.f64 	%fd5732, %fd5731, %fd306, %fd5730;
	ld.const.f64 	%fd5733, [c_cons+448];
	fma.rn.f64 	%fd5734, %fd5733, %fd307, %fd5732;
	ld.const.f64 	%fd5735, [c_cons+456];
	fma.rn.f64 	%fd5736, %fd5735, %fd308, %fd5734;
	ld.const.f64 	%fd5737, [c_cons+464];
	fma.rn.f64 	%fd5738, %fd5737, %fd309, %fd5736;
	ld.const.f64 	%fd5739, [c_cons+472];
	fma.rn.f64 	%fd5740, %fd5739, %fd310, %fd5738;
	ld.const.f64 	%fd5741, [c_cons+840];
	sub.f64 	%fd5742, %fd5740, %fd5741;
	abs.f64 	%fd5743, %fd5742;
	ld.const.f64 	%fd5744, [c_cons+920];
	setp.gt.f64 	%p1054, %fd5743, %fd5744;
	@%p1054 bra 	$L__BB6_1482;
	ld.const.f64 	%fd5745, [c_cons+480];
	fma.rn.f64 	%fd5746, %fd5745, %fd301, 0d0000000000000000;
	ld.const.f64 	%fd5747, [c_cons+488];
	fma.rn.f64 	%fd5748, %fd5747, %fd302, %fd5746;
	ld.const.f64 	%fd5749, [c_cons+496];
	fma.rn.f64 	%fd5750, %fd5749, %fd303, %fd5748;
	ld.const.f64 	%fd5751, [c_cons+504];
	fma.rn.f64 	%fd5752, %fd5751, %fd304, %fd5750;
	ld.const.f64 	%fd5753, [c_cons+512];
	fma.rn.f64 	%fd5754, %fd5753, %fd305, %fd5752;
	ld.const.f64 	%fd5755, [c_cons+520];
	fma.rn.f64 	%fd5756, %fd5755, %fd306, %fd5754;
	ld.const.f64 	%fd5757, [c_cons+528];
	fma.rn.f64 	%fd5758, %fd5757, %fd307, %fd5756;
	ld.const.f64 	%fd5759, [c_cons+536];
	fma.rn.f64 	%fd5760, %fd5759, %fd308, %fd5758;
	ld.const.f64 	%fd5761, [c_cons+544];
	fma.rn.f64 	%fd5762, %fd5761, %fd309, %fd5760;
	ld.const.f64 	%fd5763, [c_cons+552];
	fma.rn.f64 	%fd5764, %fd5763, %fd310, %fd5762;
	ld.const.f64 	%fd5765, [c_cons+848];
	sub.f64 	%fd5766, %fd5764, %fd5765;
	abs.f64 	%fd5767, %fd5766;
	ld.const.f64 	%fd5768, [c_cons+928];
	setp.gt.f64 	%p1057, %fd5767, %fd5768;
	@%p1057 bra 	$L__BB6_1482;
	ld.const.f64 	%fd5769, [c_cons+560];
	fma.rn.f64 	%fd5770, %fd5769, %fd301, 0d0000000000000000;
	ld.const.f64 	%fd5771, [c_cons+568];
	fma.rn.f64 	%fd5772, %fd5771, %fd302, %fd5770;
	ld.const.f64 	%fd5773, [c_cons+576];
	fma.rn.f64 	%fd5774, %fd5773, %fd303, %fd5772;
	ld.const.f64 	%fd5775, [c_cons+584];
	fma.rn.f64 	%fd5776, %fd5775, %fd304, %fd5774;
	ld.const.f64 	%fd5777, [c_cons+592];
	fma.rn.f64 	%fd5778, %fd5777, %fd305, %fd5776;
	ld.const.f64 	%fd5779, [c_cons+600];
	fma.rn.f64 	%fd5780, %fd5779, %fd306, %fd5778;
	ld.const.f64 	%fd5781, [c_cons+608];
	fma.rn.f64 	%fd5782, %fd5781, %fd307, %fd5780;
	ld.const.f64 	%fd5783, [c_cons+616];
	fma.rn.f64 	%fd5784, %fd5783, %fd308, %fd5782;
	ld.const.f64 	%fd5785, [c_cons+624];
	fma.rn.f64 	%fd5786, %fd5785, %fd309, %fd5784;
	ld.const.f64 	%fd5787, [c_cons+632];
	fma.rn.f64 	%fd5788, %fd5787, %fd310, %fd5786;
	ld.const.f64 	%fd5789, [c_cons+856];
	sub.f64 	%fd5790, %fd5788, %fd5789;
	abs.f64 	%fd5791, %fd5790;
	ld.const.f64 	%fd5792, [c_cons+936];
	setp.gt.f64 	%p1060, %fd5791, %fd5792;
	@%p1060 bra 	$L__BB6_1482;
	ld.const.f64 	%fd5793, [c_cons+640];
	fma.rn.f64 	%fd5794, %fd5793, %fd301, 0d0000000000000000;
	ld.const.f64 	%fd5795, [c_cons+648];
	fma.rn.f64 	%fd5796, %fd5795, %fd302, %fd5794;
	ld.const.f64 	%fd5797, [c_cons+656];
	fma.rn.f64 	%fd5798, %fd5797, %fd303, %fd5796;
	ld.const.f64 	%fd5799, [c_cons+664];
	fma.rn.f64 	%fd5800, %fd5799, %fd304, %fd5798;
	ld.const.f64 	%fd5801, [c_cons+672];
	fma.rn.f64 	%fd5802, %fd5801, %fd305, %fd5800;
	ld.const.f64 	%fd5803, [c_cons+680];
	fma.rn.f64 	%fd5804, %fd5803, %fd306, %fd5802;
	ld.const.f64 	%fd5805, [c_cons+688];
	fma.rn.f64 	%fd5806, %fd5805, %fd307, %fd5804;
	ld.const.f64 	%fd5807, [c_cons+696];
	fma.rn.f64 	%fd5808, %fd5807, %fd308, %fd5806;
	ld.const.f64 	%fd5809, [c_cons+704];
	fma.rn.f64 	%fd5810, %fd5809, %fd309, %fd5808;
	ld.const.f64 	%fd5811, [c_cons+712];
	fma.rn.f64 	%fd5812, %fd5811, %fd310, %fd5810;
	ld.const.f64 	%fd5813, [c_cons+864];
	sub.f64 	%fd5814, %fd5812, %fd5813;
	abs.f64 	%fd5815, %fd5814;
	ld.const.f64 	%fd5816, [c_cons+944];
	setp.gt.f64 	%p1063, %fd5815, %fd5816;
	@%p1063 bra 	$L__BB6_1482;
	ld.const.f64 	%fd5817, [c_cons+720];
	fma.rn.f64 	%fd5818, %fd5817, %fd301, 0d0000000000000000;
	ld.const.f64 	%fd5819, [c_cons+728];
	fma.rn.f64 	%fd5820, %fd5819, %fd302, %fd5818;
	ld.const.f64 	%fd5821, [c_cons+736];
	fma.rn.f64 	%fd5822, %fd5821, %fd303, %fd5820;
	ld.const.f64 	%fd5823, [c_cons+744];
	fma.rn.f64 	%fd5824, %fd5823, %fd304, %fd5822;
	ld.const.f64 	%fd5825, [c_cons+752];
	fma.rn.f64 	%fd5826, %fd5825, %fd305, %fd5824;
	ld.const.f64 	%fd5827, [c_cons+760];
	fma.rn.f64 	%fd5828, %fd5827, %fd306, %fd5826;
	ld.const.f64 	%fd5829, [c_cons+768];
	fma.rn.f64 	%fd5830, %fd5829, %fd307, %fd5828;
	ld.const.f64 	%fd5831, [c_cons+776];
	fma.rn.f64 	%fd5832, %fd5831, %fd308, %fd5830;
	ld.const.f64 	%fd5833, [c_cons+784];
	fma.rn.f64 	%fd5834, %fd5833, %fd309, %fd5832;
	ld.const.f64 	%fd5835, [c_cons+792];
	fma.rn.f64 	%fd5836, %fd5835, %fd310, %fd5834;
	ld.const.f64 	%fd5837, [c_cons+872];
	sub.f64 	%fd5838, %fd5836, %fd5837;
	abs.f64 	%fd5839, %fd5838;
	ld.const.f64 	%fd5840, [c_cons+952];
	setp.gt.f64 	%p1066, %fd5839, %fd5840;
	@%p1066 bra 	$L__BB6_1482;
	mov.pred 	%p2056, 0;
	mov.pred 	%p2055, -1;
	mov.u32 	%r4456, %r2380;
$L__BB6_1482:
	add.s32 	%r2448, %r372, 9;
	setp.ge.s32 	%p1071, %r2448, %r368;
	mov.b32 	%r2447, 1;
	mov.pred 	%p2058, 0;
	mov.pred 	%p2057, -1;
	mov.u32 	%r4457, %r2447;
	@%p1071 bra 	$L__BB6_1524;
	ld.const.v2.u32 	{%r508, %r2449}, [c_grid+192];
	cvt.s64.s32 	%rd2074, %r2449;
	or.b64  	%rd3772, %rd1469, %rd2074;
	and.b64  	%rd3773, %rd3772, -4294967296;
	setp.ne.s64 	%p1072, %rd3773, 0;
	@%p1072 bra 	$L__BB6_1485;
	cvt.u32.u64 	%r2450, %rd2074;
	cvt.u32.u64 	%r2451, %rd1469;
	div.u32 	%r2452, %r2451, %r2450;
	mul.lo.s32 	%r2453, %r2452, %r2450;
	sub.s32 	%r2454, %r2451, %r2453;
	cvt.u64.u32 	%rd5421, %r2452;
	cvt.u64.u32 	%rd5422, %r2454;
	bra.uni 	$L__BB6_1486;
$L__BB6_1485:
	div.u64 	%rd5421, %rd1469, %rd2074;
	mul.lo.s64 	%rd3774, %rd5421, %rd2074;
	sub.s64 	%rd5422, %rd1469, %rd3774;
$L__BB6_1486:
	cvt.u32.u64 	%r509, %rd5422;
	cvt.s64.s32 	%rd2081, %r508;
	or.b64  	%rd3775, %rd5421, %rd2081;
	and.b64  	%rd3776, %rd3775, -4294967296;
	setp.ne.s64 	%p1073, %rd3776, 0;
	@%p1073 bra 	$L__BB6_1488;
	cvt.u32.u64 	%r2455, %rd2081;
	cvt.u32.u64 	%r2456, %rd5421;
	div.u32 	%r2457, %r2456, %r2455;
	mul.lo.s32 	%r2458, %r2457, %r2455;
	sub.s32 	%r2459, %r2456, %r2458;
	cvt.u64.u32 	%rd5423, %r2457;
	cvt.u64.u32 	%rd5424, %r2459;
	bra.uni 	$L__BB6_1489;
$L__BB6_1488:
	div.u64 	%rd5423, %rd5421, %rd2081;
	mul.lo.s64 	%rd3777, %rd5423, %rd2081;
	sub.s64 	%rd5424, %rd5421, %rd3777;
$L__BB6_1489:
	cvt.u32.u64 	%r510, %rd5424;
	ld.const.v2.u32 	{%r511, %r2460}, [c_grid+184];
	cvt.s64.s32 	%rd2088, %r2460;
	or.b64  	%rd3778, %rd5423, %rd2088;
	and.b64  	%rd3779, %rd3778, -4294967296;
	setp.ne.s64 	%p1074, %rd3779, 0;
	@%p1074 bra 	$L__BB6_1491;
	cvt.u32.u64 	%r2461, %rd2088;
	cvt.u32.u64 	%r2462, %rd5423;
	div.u32 	%r2463, %r2462, %r2461;
	mul.lo.s32 	%r2464, %r2463, %r2461;
	sub.s32 	%r2465, %r2462, %r2464;
	cvt.u64.u32 	%rd5425, %r2463;
	cvt.u64.u32 	%rd5426, %r2465;
	bra.uni 	$L__BB6_1492;
$L__BB6_1491:
	div.u64 	%rd5425, %rd5423, %rd2088;
	mul.lo.s64 	%rd3780, %rd5425, %rd2088;
	sub.s64 	%rd5426, %rd5423, %rd3780;
$L__BB6_1492:
	cvt.u32.u64 	%r512, %rd5426;
	cvt.s64.s32 	%rd2095, %r511;
	or.b64  	%rd3781, %rd5425, %rd2095;
	and.b64  	%rd3782, %rd3781, -4294967296;
	setp.ne.s64 	%p1075, %rd3782, 0;
	@%p1075 bra 	$L__BB6_1494;
	cvt.u32.u64 	%r2466, %rd2095;
	cvt.u32.u64 	%r2467, %rd5425;
	div.u32 	%r2468, %r2467, %r2466;
	mul.lo.s32 	%r2469, %r2468, %r2466;
	sub.s32 	%r2470, %r2467, %r2469;
	cvt.u64.u32 	%rd5427, %r2468;
	cvt.u64.u32 	%rd5428, %r2470;
	bra.uni 	$L__BB6_1495;
$L__BB6_1494:
	div.u64 	%rd5427, %rd5425, %rd2095;
	mul.lo.s64 	%rd3783, %rd5427, %rd2095;
	sub.s64 	%rd5428, %rd5425, %rd3783;
$L__BB6_1495:
	cvt.u32.u64 	%r513, %rd5428;
	ld.const.v2.u32 	{%r514, %r2471}, [c_grid+176];
	cvt.s64.s32 	%rd2102, %r2471;
	or.b64  	%rd3784, %rd5427, %rd2102;
	and.b64  	%rd3785, %rd3784, -4294967296;
	setp.ne.s64 	%p1076, %rd3785, 0;
	@%p1076 bra 	$L__BB6_1497;
	cvt.u32.u64 	%r2472, %rd2102;
	cvt.u32.u64 	%r2473, %rd5427;
	div.u32 	%r2474, %r2473, %r2472;
	mul.lo.s32 	%r2475, %r2474, %r2472;
	sub.s32 	%r2476, %r2473, %r2475;
	cvt.u64.u32 	%rd5429, %r2474;
	cvt.u64.u32 	%rd5430, %r2476;
	bra.uni 	$L__BB6_1498;
$L__BB6_1497:
	div.u64 	%rd5429, %rd5427, %rd2102;
	mul.lo.s64 	%rd3786, %rd5429, %rd2102;
	sub.s64 	%rd5430, %rd5427, %rd3786;
$L__BB6_1498:
	cvt.u32.u64 	%r515, %rd5430;
	cvt.s64.s32 	%rd2109, %r514;
	or.b64  	%rd3787, %rd5429, %rd2109;
	and.b64  	%rd3788, %rd3787, -4294967296;
	setp.ne.s64 	%p1077, %rd3788, 0;
	@%p1077 bra 	$L__BB6_1500;
	cvt.u32.u64 	%r2477, %rd2109;
	cvt.u32.u64 	%r2478, %rd5429;
	div.u32 	%r2479, %r2478, %r2477;
	mul.lo.s32 	%r2480, %r2479, %r2477;
	sub.s32 	%r2481, %r2478, %r2480;
	cvt.u64.u32 	%rd5431, %r2479;
	cvt.u64.u32 	%rd5432, %r2481;
	bra.uni 	$L__BB6_1501;
$L__BB6_1500:
	div.u64 	%rd5431, %rd5429, %rd2109;
	mul.lo.s64 	%rd3789, %rd5431, %rd2109;
	sub.s64 	%rd5432, %rd5429, %rd3789;
$L__BB6_1501:
	cvt.u32.u64 	%r516, %rd5432;
	ld.const.v2.u32 	{%r517, %r2482}, [c_grid+168];
	cvt.s64.s32 	%rd2116, %r2482;
	or.b64  	%rd3790, %rd5431, %rd2116;
	and.b64  	%rd3791, %rd3790, -4294967296;
	setp.ne.s64 	%p1078, %rd3791, 0;
	@%p1078 bra 	$L__BB6_1503;
	cvt.u32.u64 	%r2483, %rd2116;
	cvt.u32.u64 	%r2484, %rd5431;
	div.u32 	%r2485, %r2484, %r2483;
	mul.lo.s32 	%r2486, %r2485, %r2483;
	sub.s32 	%r2487, %r2484, %r2486;
	cvt.u64.u32 	%rd5433, %r2485;
	cvt.u64.u32 	%rd5434, %r2487;
	bra.uni 	$L__BB6_1504;
$L__BB6_1503:
	div.u64 	%rd5433, %rd5431, %rd2116;
	mul.lo.s64 	%rd3792, %rd5433, %rd2116;
	sub.s64 	%rd5434, %rd5431, %rd3792;
$L__BB6_1504:
	cvt.u32.u64 	%r518, %rd5434;
	cvt.s64.s32 	%rd2123, %r517;
	or.b64  	%rd3793, %rd5433, %rd2123;
	and.b64  	%rd3794, %rd3793, -4294967296;
	setp.ne.s64 	%p1079, %rd3794, 0;
	@%p1079 bra 	$L__BB6_1506;
	cvt.u32.u64 	%r2488, %rd2123;
	cvt.u32.u64 	%r2489, %rd5433;
	div.u32 	%r2490, %r2489, %r2488;
	mul.lo.s32 	%r2491, %r2490, %r2488;
	sub.s32 	%r2492, %r2489, %r2491;
	cvt.u64.u32 	%rd5435, %r2490;
	cvt.u64.u32 	%rd5436, %r2492;
	bra.uni 	$L__BB6_1507;
$L__BB6_1506:
	div.u64 	%rd5435, %rd5433, %rd2123;
	mul.lo.s64 	%rd3795, %rd5435, %rd2123;
	sub.s64 	%rd5436, %rd5433, %rd3795;
$L__BB6_1507:
	cvt.u32.u64 	%r519, %rd5436;
	ld.const.v2.u32 	{%r520, %r2493}, [c_grid+160];
	cvt.s64.s32 	%rd2130, %r2493;
	or.b64  	%rd3796, %rd5435, %rd2130;
	and.b64  	%rd3797, %rd3796, -4294967296;
	setp.ne.s64 	%p1080, %rd3797, 0;
	@%p1080 bra 	$L__BB6_1509;
	cvt.u32.u64 	%r2494, %rd2130;
	cvt.u32.u64 	%r2495, %rd5435;
	div.u32 	%r2496, %r2495, %r2494;
	mul.lo.s32 	%r2497, %r2496, %r2494;
	sub.s32 	%r2498, %r2495, %r2497;
	cvt.u64.u32 	%rd5437, %r2496;
	cvt.u64.u32 	%rd5438, %r2498;
	bra.uni 	$L__BB6_1510;
$L__BB6_1509:
	div.u64 	%rd5437, %rd5435, %rd2130;
	mul.lo.s64 	%rd3798, %rd5437, %rd2130;
	sub.s64 	%rd5438, %rd5435, %rd3798;
$L__BB6_1510:
	cvt.u32.u64 	%r521, %rd5438;
	cvt.s64.s32 	%rd2137, %r520;
	or.b64  	%rd3799, %rd5437, %rd2137;
	and.b64  	%rd3800, %rd3799, -4294967296;
	setp.ne.s64 	%p1081, %rd3800, 0;
	@%p1081 bra 	$L__BB6_1512;
	cvt.u32.u64 	%r2499, %rd2137;
	cvt.u32.u64 	%r2500, %rd5437;
	rem.u32 	%r2501, %r2500, %r2499;
	cvt.u64.u32 	%rd5439, %r2501;
	bra.uni 	$L__BB6_1513;
$L__BB6_1512:
	rem.u64 	%rd5439, %rd5437, %rd2137;
$L__BB6_1513:
	cvt.u32.u64 	%r2503, %rd5439;
	ld.const.f64 	%fd5841, [c_grid];
	cvt.rn.f64.s32 	%fd5842, %r2503;
	ld.const.f64 	%fd5843, [c_grid+80];
	fma.rn.f64 	%fd311, %fd5843, %fd5842, %fd5841;
	ld.const.f64 	%fd5844, [c_grid+8];
	cvt.rn.f64.s32 	%fd5845, %r521;
	ld.const.f64 	%fd5846, [c_grid+88];
	fma.rn.f64 	%fd312, %fd5846, %fd5845, %fd5844;
	ld.const.f64 	%fd5847, [c_grid+16];
	cvt.rn.f64.s32 	%fd5848, %r519;
	ld.const.f64 	%fd5849, [c_grid+96];
	fma.rn.f64 	%fd313, %fd5849, %fd5848, %fd5847;
	ld.const.f64 	%fd5850, [c_grid+24];
	cvt.rn.f64.s32 	%fd5851, %r518;
	ld.const.f64 	%fd5852, [c_grid+104];
	fma.rn.f64 	%fd314, %fd5852, %fd5851, %fd5850;
	ld.const.f64 	%fd5853, [c_grid+32];
	cvt.rn.f64.s32 	%fd5854, %r516;
	ld.const.f64 	%fd5855, [c_grid+112];
	fma.rn.f64 	%fd315, %fd5855, %fd5854, %fd5853;
	ld.const.f64 	%fd5856, [c_grid+40];
	cvt.rn.f64.s32 	%fd5857, %r515;
	ld.const.f64 	%fd5858, [c_grid+120];
	fma.rn.f64 	%fd316, %fd5858, %fd5857, %fd5856;
	ld.const.f64 	%fd5859, [c_grid+48];
	cvt.rn.f64.s32 	%fd5860, %r513;
	ld.const.f64 	%fd5861, [c_grid+128];
	fma.rn.f64 	%fd317, %fd5861, %fd5860, %fd5859;
	ld.const.f64 	%fd5862, [c_grid+56];
	cvt.rn.f64.s32 	%fd5863, %r512;
	ld.const.f64 	%fd5864, [c_grid+136];
	fma.rn.f64 	%fd318, %fd5864, %fd5863, %fd5862;
	ld.const.f64 	%fd5865, [c_grid+64];
	cvt.rn.f64.s32 	%fd5866, %r510;
	ld.const.f64 	%fd5867, [c_grid+144];
	fma.rn.f64 	%fd319, %fd5867, %fd5866, %fd5865;
	ld.const.f64 	%fd5868, [c_grid+72];
	cvt.rn.f64.s32 	%fd5869, %r509;
	ld.const.f64 	%fd5870, [c_grid+152];
	fma.rn.f64 	%fd320, %fd5870, %fd5869, %fd5868;
	ld.const.f64 	%fd5871, [c_cons];
	fma.rn.f64 	%fd5872, %fd5871, %fd311, 0d0000000000000000;
	ld.const.f64 	%fd5873, [c_cons+8];
	fma.rn.f64 	%fd5874, %fd5873, %fd312, %fd5872;
	ld.const.f64 	%fd5875, [c_cons+16];
	fma.rn.f64 	%fd5876, %fd5875, %fd313, %fd5874;
	ld.const.f64 	%fd5877, [c_cons+24];
	fma.rn.f64 	%fd5878, %fd5877, %fd314, %fd5876;
	ld.const.f64 	%fd5879, [c_cons+32];
	fma.rn.f64 	%fd5880, %fd5879, %fd315, %fd5878;
	ld.const.f64 	%fd5881, [c_cons+40];
	fma.rn.f64 	%fd5882, %fd5881, %fd316, %fd5880;
	ld.const.f64 	%fd5883, [c_cons+48];
	fma.rn.f64 	%fd5884, %fd5883, %fd317, %fd5882;
	ld.const.f64 	%fd5885, [c_cons+56];
	fma.rn.f64 	%fd5886, %fd5885, %fd318, %fd5884;
	ld.const.f64 	%fd5887, [c_cons+64];
	fma.rn.f64 	%fd5888, %fd5887, %fd319, %fd5886;
	ld.const.f64 	%fd5889, [c_cons+72];
	fma.rn.f64 	%fd5890, %fd5889, %fd320, %fd5888;
	ld.const.f64 	%fd5891, [c_cons+800];
	sub.f64 	%fd5892, %fd5890, %fd5891;
	abs.f64 	%fd5893, %fd5892;
	ld.const.f64 	%fd5894, [c_cons+880];
	setp.gt.f64 	%p1084, %fd5893, %fd5894;
	mov.b32 	%r4457, 0;
	mov.pred 	%p2058, -1;
	mov.pred 	%p2057, 0;
	@%p1084 bra 	$L__BB6_1524;
	ld.const.f64 	%fd5895, [c_cons+80];
	fma.rn.f64 	%fd5896, %fd5895, %fd311, 0d0000000000000000;
	ld.const.f64 	%fd5897, [c_cons+88];
	fma.rn.f64 	%fd5898, %fd5897, %fd312, %fd5896;
	ld.const.f64 	%fd5899, [c_cons+96];
	fma.rn.f64 	%fd5900, %fd5899, %fd313, %fd5898;
	ld.const.f64 	%fd5901, [c_cons+104];
	fma.rn.f64 	%fd5902, %fd5901, %fd314, %fd5900;
	ld.const.f64 	%fd5903, [c_cons+112];
	fma.rn.f64 	%fd5904, %fd5903, %fd315, %fd5902;
	ld.const.f64 	%fd5905, [c_cons+120];
	fma.rn.f64 	%fd5906, %fd5905, %fd316, %fd5904;
	ld.const.f64 	%fd5907, [c_cons+128];
	fma.rn.f64 	%fd5908, %fd5907, %fd317, %fd5906;
	ld.const.f64 	%fd5909, [c_cons+136];
	fma.rn.f64 	%fd5910, %fd5909, %fd318, %fd5908;
	ld.const.f64 	%fd5911, [c_cons+144];
	fma.rn.f64 	%fd5912, %fd5911, %fd319, %fd5910;
	ld.const.f64 	%fd5913, [c_cons+152];
	fma.rn.f64 	%fd5914, %fd5913, %fd320, %fd5912;
	ld.const.f64 	%fd5915, [c_cons+808];
	sub.f64 	%fd5916, %fd5914, %fd5915;
	abs.f64 	%fd5917, %fd5916;
	ld.const.f64 	%fd5918, [c_cons+888];
	setp.gt.f64 	%p1087, %fd5917, %fd5918;
	@%p1087 bra 	$L__BB6_1524;
	ld.const.f64 	%fd5919, [c_cons+160];
	fma.rn.f64 	%fd5920, %fd5919, %fd311, 0d0000000000000000;
	ld.const.f64 	%fd5921, [c_cons+168];
	fma.rn.f64 	%fd5922, %fd5921, %fd312, %fd5920;
	ld.const.f64 	%fd5923, [c_cons+176];
	fma.rn.f64 	%fd5924, %fd5923, %fd313, %fd5922;
	ld.const.f64 	%fd5925, [c_cons+184];
	fma.rn.f64 	%fd5926, %fd5925, %fd314, %fd5924;
	ld.const.f64 	%fd5927, [c_cons+192];
	fma.rn.f64 	%fd5928, %fd5927, %fd315, %fd5926;
	ld.const.f64 	%fd5929, [c_cons+200];
	fma.rn.f64 	%fd5930, %fd5929, %fd316, %fd5928;
	ld.const.f64 	%fd5931, [c_cons+208];
	fma.rn.f64 	%fd5932, %fd5931, %fd317, %fd5930;
	ld.const.f64 	%fd5933, [c_cons+216];
	fma.rn.f64 	%fd5934, %fd5933, %fd318, %fd5932;
	ld.const.f64 	%fd5935, [c_cons+224];
	fma.rn.f64 	%fd5936, %fd5935, %fd319, %fd5934;
	ld.const.f64 	%fd5937, [c_cons+232];
	fma.rn.f64 	%fd5938, %fd5937, %fd320, %fd5936;
	ld.const.f64 	%fd5939, [c_cons+816];
	sub.f64 	%fd5940, %fd5938, %fd5939;
	abs.f64 	%fd5941, %fd5940;
	ld.const.f64 	%fd5942, [c_cons+896];
	setp.gt.f64 	%p1090, %fd5941, %fd5942;
	@%p1090 bra 	$L__BB6_1524;
	ld.const.f64 	%fd5943, [c_cons+240];
	fma.rn.f64 	%fd5944, %fd5943, %fd311, 0d0000000000000000;
	ld.const.f64 	%fd5945, [c_cons+248];
	fma.rn.f64 	%fd5946, %fd5945, %fd312, %fd5944;
	ld.const.f64 	%fd5947, [c_cons+256];
	fma.rn.f64 	%fd5948, %fd5947, %fd313, %fd5946;
	ld.const.f64 	%fd5949, [c_cons+264];
	fma.rn.f64 	%fd5950, %fd5949, %fd314, %fd5948;
	ld.const.f64 	%fd5951, [c_cons+272];
	fma.rn.f64 	%fd5952, %fd5951, %fd315, %fd5950;
	ld.const.f64 	%fd5953, [c_cons+280];
	fma.rn.f64 	%fd5954, %fd5953, %fd316, %fd5952;
	ld.const.f64 	%fd5955, [c_cons+288];
	fma.rn.f64 	%fd5956, %fd5955, %fd317, %fd5954;
	ld.const.f64 	%fd5957, [c_cons+296];
	fma.rn.f64 	%fd5958, %fd5957, %fd318, %fd5956;
	ld.const.f64 	%fd5959, [c_cons+304];
	fma.rn.f64 	%fd5960, %fd5959, %fd319, %fd5958;
	ld.const.f64 	%fd5961, [c_cons+312];
	fma.rn.f64 	%fd5962, %fd5961, %fd320, %fd5960;
	ld.const.f64 	%fd5963, [c_cons+824];
	sub.f64 	%fd5964, %fd5962, %fd5963;
	abs.f64 	%fd5965, %fd5964;
	ld.const.f64 	%fd5966, [c_cons+904];
	setp.gt.f64 	%p1093, %fd5965, %fd5966;
	@%p1093 bra 	$L__BB6_1524;
	ld.const.f64 	%fd5967, [c_cons+320];
	fma.rn.f64 	%fd5968, %fd5967, %fd311, 0d0000000000000000;
	ld.const.f64 	%fd5969, [c_cons+328];
	fma.rn.f64 	%fd5970, %fd5969, %fd312, %fd5968;
	ld.const.f64 	%fd5971, [c_cons+336];
	fma.rn.f64 	%fd5972, %fd5971, %fd313, %fd5970;
	ld.const.f64 	%fd5973, [c_cons+344];
	fma.rn.f64 	%fd5974, %fd5973, %fd314, %fd5972;
	ld.const.f64 	%fd5975, [c_cons+352];
	fma.rn.f64 	%fd5976, %fd5975, %fd315, %fd5974;
	ld.const.f64 	%fd5977, [c_cons+360];
	fma.rn.f64 	%fd5978, %fd5977, %fd316, %fd5976;
	ld.const.f64 	%fd5979, [c_cons+368];
	fma.rn.f64 	%fd5980, %fd5979, %fd317, %fd5978;
	ld.const.f64 	%fd5981, [c_cons+376];
	fma.rn.f64 	%fd5982, %fd5981, %fd318, %fd5980;
	ld.const.f64 	%fd5983, [c_cons+384];
	fma.rn.f64 	%fd5984, %fd5983, %fd319, %fd5982;
	ld.const.f64 	%fd5985, [c_cons+392];
	fma.rn.f64 	%fd5986, %fd5985, %fd320, %fd5984;
	ld.const.f64 	%fd5987, [c_cons+832];
	sub.f64 	%fd5988, %fd5986, %fd5987;
	abs.f64 	%fd5989, %fd5988;
	ld.const.f64 	%fd5990, [c_cons+912];
	setp.gt.f64 	%p1096, %fd5989, %fd5990;
	@%p1096 bra 	$L__BB6_1524;
	ld.const.f64 	%fd5991, [c_cons+400];
	fma.rn.f64 	%fd5992, %fd5991, %fd311, 0d0000000000000000;
	ld.const.f64 	%fd5993, [c_cons+408];
	fma.rn.f64 	%fd5994, %fd5993, %fd312, %fd5992;
	ld.const.f64 	%fd5995, [c_cons+416];
	fma.rn.f64 	%fd5996, %fd5995, %fd313, %fd5994;
	ld.const.f64 	%fd5997, [c_cons+424];
	fma.rn.f64 	%fd5998, %fd5997, %fd314, %fd5996;
	ld.const.f64 	%fd5999, [c_cons+432];
	fma.rn.f64 	%fd6000, %fd5999, %fd315, %fd5998;
	ld.const.f64 	%fd6001, [c_cons+440];
	fma.rn.f64 	%fd6002, %fd6001, %fd316, %fd6000;
	ld.const.f64 	%fd6003, [c_cons+448];
	fma.rn.f64 	%fd6004, %fd6003, %fd317, %fd6002;
	ld.const.f64 	%fd6005, [c_cons+456];
	fma.rn.f64 	%fd6006, %fd6005, %fd318, %fd6004;
	ld.const.f64 	%fd6007, [c_cons+464];
	fma.rn.f64 	%fd6008, %fd6007, %fd319, %fd6006;
	ld.const.f64 	%fd6009, [c_cons+472];
	fma.rn.f64 	%fd6010, %fd6009, %fd320, %fd6008;
	ld.const.f64 	%fd6011, [c_cons+840];
	sub.f64 	%fd6012, %fd6010, %fd6011;
	abs.f64 	%fd6013, %fd6012;
	ld.const.f64 	%fd6014, [c_cons+920];
	setp.gt.f64 	%p1099, %fd6013, %fd6014;
	@%p1099 bra 	$L__BB6_1524;
	ld.const.f64 	%fd6015, [c_cons+480];
	fma.rn.f64 	%fd6016, %fd6015, %fd311, 0d0000000000000000;
	ld.const.f64 	%fd6017, [c_cons+488];
	fma.rn.f64 	%fd6018, %fd6017, %fd312, %fd6016;
	ld.const.f64 	%fd6019, [c_cons+496];
	fma.rn.f64 	%fd6020, %fd6019, %fd313, %fd6018;
	ld.const.f64 	%fd6021, [c_cons+504];
	fma.rn.f64 	%fd6022, %fd6021, %fd314, %fd6020;
	ld.const.f64 	%fd6023, [c_cons+512];
	fma.rn.f64 	%fd6024, %fd6023, %fd315, %fd6022;
	ld.const.f64 	%fd6025, [c_cons+520];
	fma.rn.f64 	%fd6026, %fd6025, %fd316, %fd6024;
	ld.const.f64 	%fd6027, [c_cons+528];
	fma.rn.f64 	%fd6028, %fd6027, %fd317, %fd6026;
	ld.const.f64 	%fd6029, [c_cons+536];
	fma.rn.f64 	%fd6030, %fd6029, %fd318, %fd6028;
	ld.const.f64 	%fd6031, [c_cons+544];
	fma.rn.f64 	%fd6032, %fd6031, %fd319, %fd6030;
	ld.const.f64 	%fd6033, [c_cons+552];
	fma.rn.f64 	%fd6034, %fd6033, %fd320, %fd6032;
	ld.const.f64 	%fd6035, [c_cons+848];
	sub.f64 	%fd6036, %fd6034, %fd6035;
	abs.f64 	%fd6037, %fd6036;
	ld.const.f64 	%fd6038, [c_cons+928];
	setp.gt.f64 	%p1102, %fd6037, %fd6038;
	@%p1102 bra 	$L__BB6_1524;
	ld.const.f64 	%fd6039, [c_cons+560];
	fma.rn.f64 	%fd6040, %fd6039, %fd311, 0d0000000000000000;
	ld.const.f64 	%fd6041, [c_cons+568];
	fma.rn.f64 	%fd6042, %fd6041, %fd312, %fd6040;
	ld.const.f64 	%fd6043, [c_cons+576];
	fma.rn.f64 	%fd6044, %fd6043, %fd313, %fd6042;
	ld.const.f64 	%fd6045, [c_cons+584];
	fma.rn.f64 	%fd6046, %fd6045, %fd314, %fd6044;
	ld.const.f64 	%fd6047, [c_cons+592];
	fma.rn.f64 	%fd6048, %fd6047, %fd315, %fd6046;
	ld.const.f64 	%fd6049, [c_cons+600];
	fma.rn.f64 	%fd6050, %fd6049, %fd316, %fd6048;
	ld.const.f64 	%fd6051, [c_cons+608];
	fma.rn.f64 	%fd6052, %fd6051, %fd317, %fd6050;
	ld.const.f64 	%fd6053, [c_cons+616];
	fma.rn.f64 	%fd6054, %fd6053, %fd318, %fd6052;
	ld.const.f64 	%fd6055, [c_cons+624];
	fma.rn.f64 	%fd6056, %fd6055, %fd319, %fd6054;
	ld.const.f64 	%fd6057, [c_cons+632];
	fma.rn.f64 	%fd6058, %fd6057, %fd320, %fd6056;
	ld.const.f64 	%fd6059, [c_cons+856];
	sub.f64 	%fd6060, %fd6058, %fd6059;
	abs.f64 	%fd6061, %fd6060;
	ld.const.f64 	%fd6062, [c_cons+936];
	setp.gt.f64 	%p1105, %fd6061, %fd6062;
	@%p1105 bra 	$L__BB6_1524;
	ld.const.f64 	%fd6063, [c_cons+640];
	fma.rn.f64 	%fd6064, %fd6063, %fd311, 0d0000000000000000;
	ld.const.f64 	%fd6065, [c_cons+648];
	fma.rn.f64 	%fd6066, %fd6065, %fd312, %fd6064;
	ld.const.f64 	%fd6067, [c_cons+656];
	fma.rn.f64 	%fd6068, %fd6067, %fd313, %fd6066;
	ld.const.f64 	%fd6069, [c_cons+664];
	fma.rn.f64 	%fd6070, %fd6069, %fd314, %fd6068;
	ld.const.f64 	%fd6071, [c_cons+672];
	fma.rn.f64 	%fd6072, %fd6071, %fd315, %fd6070;
	ld.const.f64 	%fd6073, [c_cons+680];
	fma.rn.f64 	%fd6074, %fd6073, %fd316, %fd6072;
	ld.const.f64 	%fd6075, [c_cons+688];
	fma.rn.f64 	%fd6076, %fd6075, %fd317, %fd6074;
	ld.const.f64 	%fd6077, [c_cons+696];
	fma.rn.f64 	%fd6078, %fd6077, %fd318, %fd6076;
	ld.const.f64 	%fd6079, [c_cons+704];
	fma.rn.f64 	%fd6080, %fd6079, %fd319, %fd6078;
	ld.const.f64 	%fd6081, [c_cons+712];
	fma.rn.f64 	%fd6082, %fd6081, %fd320, %fd6080;
	ld.const.f64 	%fd6083, [c_cons+864];
	sub.f64 	%fd6084, %fd6082, %fd6083;
	abs.f64 	%fd6085, %fd6084;
	ld.const.f64 	%fd6086, [c_cons+944];
	setp.gt.f64 	%p1108, %fd6085, %fd6086;
	@%p1108 bra 	$L__BB6_1524;
	ld.const.f64 	%fd6087, [c_cons+720];
	fma.rn.f64 	%fd6088, %fd6087, %fd311, 0d0000000000000000;
	ld.const.f64 	%fd6089, [c_cons+728];
	fma.rn.f64 	%fd6090, %fd6089, %fd312, %fd6088;
	ld.const.f64 	%fd6091, [c_cons+736];
	fma.rn.f64 	%fd6092, %fd6091, %fd313, %fd6090;
	ld.const.f64 	%fd6093, [c_cons+744];
	fma.rn.f64 	%fd6094, %fd6093, %fd314, %fd6092;
	ld.const.f64 	%fd6095, [c_cons+752];
	fma.rn.f64 	%fd6096, %fd6095, %fd315, %fd6094;
	ld.const.f64 	%fd6097, [c_cons+760];
	fma.rn.f64 	%fd6098, %fd6097, %fd316, %fd6096;
	ld.const.f64 	%fd6099, [c_cons+768];
	fma.rn.f64 	%fd6100, %fd6099, %fd317, %fd6098;
	ld.const.f64 	%fd6101, [c_cons+776];
	fma.rn.f64 	%fd6102, %fd6101, %fd318, %fd6100;
	ld.const.f64 	%fd6103, [c_cons+784];
	fma.rn.f64 	%fd6104, %fd6103, %fd319, %fd6102;
	ld.const.f64 	%fd6105, [c_cons+792];
	fma.rn.f64 	%fd6106, %fd6105, %fd320, %fd6104;
	ld.const.f64 	%fd6107, [c_cons+872];
	sub.f64 	%fd6108, %fd6106, %fd6107;
	abs.f64 	%fd6109, %fd6108;
	ld.const.f64 	%fd6110, [c_cons+952];
	setp.gt.f64 	%p1111, %fd6109, %fd6110;
	@%p1111 bra 	$L__BB6_1524;
	mov.pred 	%p2058, 0;
	mov.pred 	%p2057, -1;
	mov.u32 	%r4457, %r2447;
$L__BB6_1524:
	add.s32 	%r2515, %r372, 10;
	setp.ge.s32 	%p1116, %r2515, %r368;
	mov.b32 	%r2514, 1;
	mov.pred 	%p2060, 0;
	mov.pred 	%p2059, -1;
	mov.u32 	%r4458, %r2514;
	@%p1116 bra 	$L__BB6_1566;
	ld.const.v2.u32 	{%r523, %r2516}, [c_grid+192];
	cvt.s64.s32 	%rd2141, %r2516;
	or.b64  	%rd3801, %rd1470, %rd2141;
	and.b64  	%rd3802, %rd3801, -4294967296;
	setp.ne.s64 	%p1117, %rd3802, 0;
	@%p1117 bra 	$L__BB6_1527;
	cvt.u32.u64 	%r2517, %rd2141;
	cvt.u32.u64 	%r2518, %rd1470;
	div.u32 	%r2519, %r2518, %r2517;
	mul.lo.s32 	%r2520, %r2519, %r2517;
	sub.s32 	%r2521, %r2518, %r2520;
	cvt.u64.u32 	%rd5440, %r2519;
	cvt.u64.u32 	%rd5441, %r2521;
	bra.uni 	$L__BB6_1528;
$L__BB6_1527:
	div.u64 	%rd5440, %rd1470, %rd2141;
	mul.lo.s64 	%rd3803, %rd5440, %rd2141;
	sub.s64 	%rd5441, %rd1470, %rd3803;
$L__BB6_1528:
	cvt.u32.u64 	%r524, %rd5441;
	cvt.s64.s32 	%rd2148, %r523;
	or.b64  	%rd3804, %rd5440, %rd2148;
	and.b64  	%rd3805, %rd3804, -4294967296;
	setp.ne.s64 	%p1118, %rd3805, 0;
	@%p1118 bra 	$L__BB6_1530;
	cvt.u32.u64 	%r2522, %rd2148;
	cvt.u32.u64 	%r2523, %rd5440;
	div.u32 	%r2524, %r2523, %r2522;
	mul.lo.s32 	%r2525, %r2524, %r2522;
	sub.s32 	%r2526, %r2523, %r2525;
	cvt.u64.u32 	%rd5442, %r2524;
	cvt.u64.u32 	%rd5443, %r2526;
	bra.uni 	$L__BB6_1531;
$L__BB6_1530:
	div.u64 	%rd5442, %rd5440, %rd2148;
	mul.lo.s64 	%rd3806, %rd5442, %rd2148;
	sub.s64 	%rd5443, %rd5440, %rd3806;
$L__BB6_1531:
	cvt.u32.u64 	%r525, %rd5443;
	ld.const.v2.u32 	{%r526, %r2527}, [c_grid+184];
	cvt.s64.s32 	%rd2155, %r2527;
	or.b64  	%rd3807, %rd5442, %rd2155;
	and.b64  	%rd3808, %rd3807, -4294967296;
	setp.ne.s64 	%p1119, %rd3808, 0;
	@%p1119 bra 	$L__BB6_1533;
	cvt.u32.u64 	%r2528, %rd2155;
	cvt.u32.u64 	%r2529, %rd5442;
	div.u32 	%r2530, %r2529, %r2528;
	mul.lo.s32 	%r2531, %r2530, %r2528;
	sub.s32 	%r2532, %r2529, %r2531;
	cvt.u64.u32 	%rd5444, %r2530;
	cvt.u64.u32 	%rd5445, %r2532;
	bra.uni 	$L__BB6_1534;
$L__BB6_1533:
	div.u64 	%rd5444, %rd5442, %rd2155;
	mul.lo.s64 	%rd3809, %rd5444, %rd2155;
	sub.s64 	%rd5445, %rd5442, %rd3809;
$L__BB6_1534:
	cvt.u32.u64 	%r527, %rd5445;
	cvt.s64.s32 	%rd2162, %r526;
	or.b64  	%rd3810, %rd5444, %rd2162;
	and.b64  	%rd3811, %rd3810, -4294967296;
	setp.ne.s64 	%p1120, %rd3811, 0;
	@%p1120 bra 	$L__BB6_1536;
	cvt.u32.u64 	%r2533, %rd2162;
	cvt.u32.u64 	%r2534, %rd5444;
	div.u32 	%r2535, %r2534, %r2533;
	mul.lo.s32 	%r2536, %r2535, %r2533;
	sub.s32 	%r2537, %r2534, %r2536;
	cvt.u64.u32 	%rd5446, %r2535;
	cvt.u64.u32 	%rd5447, %r2537;
	bra.uni 	$L__BB6_1537;
$L__BB6_1536:
	div.u64 	%rd5446, %rd5444, %rd2162;
	mul.lo.s64 	%rd3812, %rd5446, %rd2162;
	sub.s64 	%rd5447, %rd5444, %rd3812;
$L__BB6_1537:
	cvt.u32.u64 	%r528, %rd5447;
	ld.const.v2.u32 	{%r529, %r2538}, [c_grid+176];
	cvt.s64.s32 	%rd2169, %r2538;
	or.b64  	%rd3813, %rd5446, %rd2169;
	and.b64  	%rd3814, %rd3813, -4294967296;
	setp.ne.s64 	%p1121, %rd3814, 0;
	@%p1121 bra 	$L__BB6_1539;
	cvt.u32.u64 	%r2539, %rd2169;
	cvt.u32.u64 	%r2540, %rd5446;
	div.u32 	%r2541, %r2540, %r2539;
	mul.lo.s32 	%r2542, %r2541, %r2539;
	sub.s32 	%r2543, %r2540, %r2542;
	cvt.u64.u32 	%rd5448, %r2541;
	cvt.u64.u32 	%rd5449, %r2543;
	bra.uni 	$L__BB6_1540;
$L__BB6_1539:
	div.u64 	%rd5448, %rd5446, %rd2169;
	mul.lo.s64 	%rd3815, %rd5448, %rd2169;
	sub.s64 	%rd5449, %rd5446, %rd3815;
$L__BB6_1540:
	cvt.u32.u64 	%r530, %rd5449;
	cvt.s64.s32 	%rd2176, %r529;
	or.b64  	%rd3816, %rd5448, %rd2176;
	and.b64  	%rd3817, %rd3816, -4294967296;
	setp.ne.s64 	%p1122, %rd3817, 0;
	@%p1122 bra 	$L__BB6_1542;
	cvt.u32.u64 	%r2544, %rd2176;
	cvt.u32.u64 	%r2545, %rd5448;
	div.u32 	%r2546, %r2545, %r2544;
	mul.lo.s32 	%r2547, %r2546, %r2544;
	sub.s32 	%r2548, %r2545, %r2547;
	cvt.u64.u32 	%rd5450, %r2546;
	cvt.u64.u32 	%rd5451, %r2548;
	bra.uni 	$L__BB6_1543;
$L__BB6_1542:
	div.u64 	%rd5450, %rd5448, %rd2176;
	mul.lo.s64 	%rd3818, %rd5450, %rd2176;
	sub.s64 	%rd5451, %rd5448, %rd3818;
$L__BB6_1543:
	cvt.u32.u64 	%r531, %rd5451;
	ld.const.v2.u32 	{%r532, %r2549}, [c_grid+168];
	cvt.s64.s32 	%rd2183, %r2549;
	or.b64  	%rd3819, %rd5450, %rd2183;
	and.b64  	%rd3820, %rd3819, -4294967296;
	setp.ne.s64 	%p1123, %rd3820, 0;
	@%p1123 bra 	$L__BB6_1545;
	cvt.u32.u64 	%r2550, %rd2183;
	cvt.u32.u64 	%r2551, %rd5450;
	div.u32 	%r2552, %r2551, %r2550;
	mul.lo.s32 	%r2553, %r2552, %r2550;
	sub.s32 	%r2554, %r2551, %r2553;
	cvt.u64.u32 	%rd5452, %r2552;
	cvt.u64.u32 	%rd5453, %r2554;
	bra.uni 	$L__BB6_1546;
$L__BB6_1545:
	div.u64 	%rd5452, %rd5450, %rd2183;
	mul.lo.s64 	%rd3821, %rd5452, %rd2183;
	sub.s64 	%rd5453, %rd5450, %rd3821;
$L__BB6_1546:
	cvt.u32.u64 	%r533, %rd5453;
	cvt.s64.s32 	%rd2190, %r532;
	or.b64  	%rd3822, %rd5452, %rd2190;
	and.b64  	%rd3823, %rd3822, -4294967296;
	setp.ne.s64 	%p1124, %rd3823, 0;
	@%p1124 bra 	$L__BB6_1548;
	cvt.u32.u64 	%r2555, %rd2190;
	cvt.u32.u64 	%r2556, %rd5452;
	div.u32 	%r2557, %r2556, %r2555;
	mul.lo.s32 	%r2558, %r2557, %r2555;
	sub.s32 	%r2559, %r2556, %r2558;
	cvt.u64.u32 	%rd5454, %r2557;
	cvt.u64.u32 	%rd5455, %r2559;
	bra.uni 	$L__BB6_1549;
$L__BB6_1548:
	div.u64 	%rd5454, %rd5452, %rd2190;
	mul.lo.s64 	%rd3824, %rd5454, %rd2190;
	sub.s64 	%rd5455, %rd5452, %rd3824;
$L__BB6_1549:
	cvt.u32.u64 	%r534, %rd5455;
	ld.const.v2.u32 	{%r535, %r2560}, [c_grid+160];
	cvt.s64.s32 	%rd2197, %r2560;
	or.b64  	%rd3825, %rd5454, %rd2197;
	and.b64  	%rd3826, %rd3825, -4294967296;
	setp.ne.s64 	%p1125, %rd3826, 0;
	@%p1125 bra 	$L__BB6_1551;
	cvt.u32.u64 	%r2561, %rd2197;
	cvt.u32.u64 	%r2562, %rd5454;
	div.u32 	%r2563, %r2562, %r2561;
	mul.lo.s32 	%r2564, %r2563, %r2561;
	sub.s32 	%r2565, %r2562, %r2564;
	cvt.u64.u32 	%rd5456, %r2563;
	cvt.u64.u32 	%rd5457, %r2565;
	bra.uni 	$L__BB6_1552;
$L__BB6_1551:
	div.u64 	%rd5456, %rd5454, %rd2197;
	mul.lo.s64 	%rd3827, %rd5456, %rd2197;
	sub.s64 	%rd5457, %rd5454, %rd3827;
$L__BB6_1552:
	cvt.u32.u64 	%r536, %rd5457;
	cvt.s64.s32 	%rd2204, %r535;
	or.b64  	%rd3828, %rd5456, %rd2204;
	and.b64  	%rd3829, %rd3828, -4294967296;
	setp.ne.s64 	%p1126, %rd3829, 0;
	@%p1126 bra 	$L__BB6_1554;
	cvt.u32.u64 	%r2566, %rd2204;
	cvt.u32.u64 	%r2567, %rd5456;
	rem.u32 	%r2568, %r2567, %r2566;
	cvt.u64.u32 	%rd5458, %r2568;
	bra.uni 	$L__BB6_1555;
$L__BB6_1554:
	rem.u64 	%rd5458, %rd5456, %rd2204;
$L__BB6_1555:
	cvt.u32.u64 	%r2570, %rd5458;
	ld.const.f64 	%fd6111, [c_grid];
	cvt.rn.f64.s32 	%fd6112, %r2570;
	ld.const.f64 	%fd6113, [c_grid+80];
	fma.rn.f64 	%fd321, %fd6113, %fd6112, %fd6111;
	ld.const.f64 	%fd6114, [c_grid+8];
	cvt.rn.f64.s32 	%fd6115, %r536;
	ld.const.f64 	%fd6116, [c_grid+88];
	fma.rn.f64 	%fd322, %fd6116, %fd6115, %fd6114;
	ld.const.f64 	%fd6117, [c_grid+16];
	cvt.rn.f64.s32 	%fd6118, %r534;
	ld.const.f64 	%fd6119, [c_grid+96];
	fma.rn.f64 	%fd323, %fd6119, %fd6118, %fd6117;
	ld.const.f64 	%fd6120, [c_grid+24];
	cvt.rn.f64.s32 	%fd6121, %r533;
	ld.const.f64 	%fd6122, [c_grid+104];
	fma.rn.f64 	%fd324, %fd6122, %fd6121, %fd6120;
	ld.const.f64 	%fd6123, [c_grid+32];
	cvt.rn.f64.s32 	%fd6124, %r531;
	ld.const.f64 	%fd6125, [c_grid+112];
	fma.rn.f64 	%fd325, %fd6125, %fd6124, %fd6123;
	ld.const.f64 	%fd6126, [c_grid+40];
	cvt.rn.f64.s32 	%fd6127, %r530;
	ld.const.f64 	%fd6128, [c_grid+120];
	fma.rn.f64 	%fd326, %fd6128, %fd6127, %fd6126;
	ld.const.f64 	%fd6129, [c_grid+48];
	cvt.rn.f64.s32 	%fd6130, %r528;
	ld.const.f64 	%fd6131, [c_grid+128];
	fma.rn.f64 	%fd327, %fd6131, %fd6130, %fd6129;
	ld.const.f64 	%fd6132, [c_grid+56];
	cvt.rn.f64.s32 	%fd6133, %r527;
	ld.const.f64 	%fd6134, [c_grid+136];
	fma.rn.f64 	%fd328, %fd6134, %fd6133, %fd6132;
	ld.const.f64 	%fd6135, [c_grid+64];
	cvt.rn.f64.s32 	%fd6136, %r525;
	ld.const.f64 	%fd6137, [c_grid+144];
	fma.rn.f64 	%fd329, %fd6137, %fd6136, %fd6135;
	ld.const.f64 	%fd6138, [c_grid+72];
	cvt.rn.f64.s32 	%fd6139, %r524;
	ld.const.f64 	%fd6140, [c_grid+152];
	fma.rn.f64 	%fd330, %fd6140, %fd6139, %fd6138;
	ld.const.f64 	%fd6141, [c_cons];
	fma.rn.f64 	%fd6142, %fd6141, %fd321, 0d0000000000000000;
	ld.const.f64 	%fd6143, [c_cons+8];
	fma.rn.f64 	%fd6144, %fd6143, %fd322, %fd6142;
	ld.const.f64 	%fd6145, [c_cons+16];
	fma.rn.f64 	%fd6146, %fd6145, %fd323, %fd6144;
	ld.const.f64 	%fd6147, [c_cons+24];
	fma.rn.f64 	%fd6148, %fd6147, %fd324, %fd6146;
	ld.const.f64 	%fd6149, [c_cons+32];
	fma.rn.f64 	%fd6150, %fd6149, %fd325, %fd6148;
	ld.const.f64 	%fd6151, [c_cons+40];
	fma.rn.f64 	%fd6152, %fd6151, %fd326, %fd6150;
	ld.const.f64 	%fd6153, [c_cons+48];
	fma.rn.f64 	%fd6154, %fd6153, %fd327, %fd6152;
	ld.const.f64 	%fd6155, [c_cons+56];
	fma.rn.f64 	%fd6156, %fd6155, %fd328, %fd6154;
	ld.const.f64 	%fd6157, [c_cons+64];
	fma.rn.f64 	%fd6158, %fd6157, %fd329, %fd6156;
	ld.const.f64 	%fd6159, [c_cons+72];
	fma.rn.f64 	%fd6160, %fd6159, %fd330, %fd6158;
	ld.const.f64 	%fd6161, [c_cons+800];
	sub.f64 	%fd6162, %fd6160, %fd6161;
	abs.f64 	%fd6163, %fd6162;
	ld.const.f64 	%fd6164, [c_cons+880];
	setp.gt.f64 	%p1129, %fd6163, %fd6164;
	mov.b32 	%r4458, 0;
	mov.pred 	%p2060, -1;
	mov.pred 	%p2059, 0;
	@%p1129 bra 	$L__BB6_1566;
	ld.const.f64 	%fd6165, [c_cons+80];
	fma.rn.f64 	%fd6166, %fd6165, %fd321, 0d0000000000000000;
	ld.const.f64 	%fd6167, [c_cons+88];
	fma.rn.f64 	%fd6168, %fd6167, %fd322, %fd6166;
	ld.const.f64 	%fd6169, [c_cons+96];
	fma.rn.f64 	%fd6170, %fd6169, %fd323, %fd6168;
	ld.const.f64 	%fd6171, [c_cons+104];
	fma.rn.f64 	%fd6172, %fd6171, %fd324, %fd6170;
	ld.const.f64 	%fd6173, [c_cons+112];
	fma.rn.f64 	%fd6174, %fd6173, %fd325, %fd6172;
	ld.const.f64 	%fd6175, [c_cons+120];
	fma.rn.f64 	%fd6176, %fd6175, %fd326, %fd6174;
	ld.const.f64 	%fd6177, [c_cons+128];
	fma.rn.f64 	%fd6178, %fd6177, %fd327, %fd6176;
	ld.const.f64 	%fd6179, [c_cons+136];
	fma.rn.f64 	%fd6180, %fd6179, %fd328, %fd6178;
	ld.const.f64 	%fd6181, [c_cons+144];
	fma.rn.f64 	%fd6182, %fd6181, %fd329, %fd6180;
	ld.const.f64 	%fd6183, [c_cons+152];
	fma.rn.f64 	%fd6184, %fd6183, %fd330, %fd6182;
	ld.const.f64 	%fd6185, [c_cons+808];
	sub.f64 	%fd6186, %fd6184, %fd6185;
	abs.f64 	%fd6187, %fd6186;
	ld.const.f64 	%fd6188, [c_cons+888];
	setp.gt.f64 	%p1132, %fd6187, %fd6188;
	@%p1132 bra 	$L__BB6_1566;
	ld.const.f64 	%fd6189, [c_cons+160];
	fma.rn.f64 	%fd6190, %fd6189, %fd321, 0d0000000000000000;
	ld.const.f64 	%fd6191, [c_cons+168];
	fma.rn.f64 	%fd6192, %fd6191, %fd322, %fd6190;
	ld.const.f64 	%fd6193, [c_cons+176];
	fma.rn.f64 	%fd6194, %fd6193, %fd323, %fd6192;
	ld.const.f64 	%fd6195, [c_cons+184];
	fma.rn.f64 	%fd6196, %fd6195, %fd324, %fd6194;
	ld.const.f64 	%fd6197, [c_cons+192];
	fma.rn.f64 	%fd6198, %fd6197, %fd325, %fd6196;
	ld.const.f64 	%fd6199, [c_cons+200];
	fma.rn.f64 	%fd6200, %fd6199, %fd326, %fd6198;
	ld.const.f64 	%fd6201, [c_cons+208];
	fma.rn.f64 	%fd6202, %fd6201, %fd327, %fd6200;
	ld.const.f64 	%fd6203, [c_cons+216];
	fma.rn.f64 	%fd6204, %fd6203, %fd328, %fd6202;
	ld.const.f64 	%fd6205, [c_cons+224];
	fma.rn.f64 	%fd6206, %fd6205, %fd329, %fd6204;
	ld.const.f64 	%fd6207, [c_cons+232];
	fma.rn.f64 	%fd6208, %fd6207, %fd330, %fd6206;
	ld.const.f64 	%fd6209, [c_cons+816];
	sub.f64 	%fd6210, %fd6208, %fd6209;
	abs.f64 	%fd6211, %fd6210;
	ld.const.f64 	%fd6212, [c_cons+896];
	setp.gt.f64 	%p1135, %fd6211, %fd6212;
	@%p1135 bra 	$L__BB6_1566;
	ld.const.f64 	%fd6213, [c_cons+240];
	fma.rn.f64 	%fd6214, %fd6213, %fd321, 0d0000000000000000;
	ld.const.f64 	%fd6215, [c_cons+248];
	fma.rn.f64 	%fd6216, %fd6215, %fd322, %fd6214;
	ld.const.f64 	%fd6217, [c_cons+256];
	fma.rn.f64 	%fd6218, %fd6217, %fd323, %fd6216;
	ld.const.f64 	%fd6219, [c_cons+264];
	fma.rn.f64 	%fd6220, %fd6219, %fd324, %fd6218;
	ld.const.f64 	%fd6221, [c_cons+272];
	fma.rn.f64 	%fd6222, %fd6221, %fd325, %fd6220;
	ld.const.f64 	%fd6223, [c_cons+280];
	fma.rn.f64 	%fd6224, %fd6223, %fd326, %fd6222;
	ld.const.f64 	%fd6225, [c_cons+288];
	fma.rn.f64 	%fd6226, %fd6225, %fd327, %fd6224;
	ld.const.f64 	%fd6227, [c_cons+296];
	fma.rn.f64 	%fd6228, %fd6227, %fd328, %fd6226;
	ld.const.f64 	%fd6229, [c_cons+304];
	fma.rn.f64 	%fd6230, %fd6229, %fd329, %fd6228;
	ld.const.f64 	%fd6231, [c_cons+312];
	fma.rn.f64 	%fd6232, %fd6231, %fd330, %fd6230;
	ld.const.f64 	%fd6233, [c_cons+824];
	sub.f64 	%fd6234, %fd6232, %fd6233;
	abs.f64 	%fd6235, %fd6234;
	ld.const.f64 	%fd6236, [c_cons+904];
	setp.gt.f64 	%p1138, %fd6235, %fd6236;
	@%p1138 bra 	$L__BB6_1566;
	ld.const.f64 	%fd6237, [c_cons+320];
	fma.rn.f64 	%fd6238, %fd6237, %fd321, 0d0000000000000000;
	ld.const.f64 	%fd6239, [c_cons+328];
	fma.rn.f64 	%fd6240, %fd6239, %fd322, %fd6238;
	ld.const.f64 	%fd6241, [c_cons+336];
	fma.rn.f64 	%fd6242, %fd6241, %fd323, %fd6240;
	ld.const.f64 	%fd6243, [c_cons+344];
	fma.rn.f64 	%fd6244, %fd6243, %fd324, %fd6242;
	ld.const.f64 	%fd6245, [c_cons+352];
	fma.rn.f64 	%fd6246, %fd6245, %fd325, %fd6244;
	ld.const.f64 	%fd6247, [c_cons+360];
	fma.rn.f64 	%fd6248, %fd6247, %fd326, %fd6246;
	ld.const.f64 	%fd6249, [c_cons+368];
	fma.rn.f64 	%fd6250, %fd6249, %fd327, %fd6248;
	ld.const.f64 	%fd6251, [c_cons+376];
	fma.rn.f64 	%fd6252, %fd6251, %fd328, %fd6250;
	ld.const.f64 	%fd6253, [c_cons+384];
	fma.rn.f64 	%fd6254, %fd6253, %fd329, %fd6252;
	ld.const.f64 	%fd6255, [c_cons+392];
	fma.rn.f64 	%fd6256, %fd6255, %fd330, %fd6254;
	ld.const.f64 	%fd6257, [c_cons+832];
	sub.f64 	%fd6258, %fd6256, %fd6257;
	abs.f64 	%fd6259, %fd6258;
	ld.const.f64 	%fd6260, [c_cons+912];
	setp.gt.f64 	%p1141, %fd6259, %fd6260;
	@%p1141 bra 	$L__BB6_1566;
	ld.const.f64 	%fd6261, [c_cons+400];
	fma.rn.f64 	%fd6262, %fd6261, %fd321, 0d0000000000000000;
	ld.const.f64 	%fd6263, [c_cons+408];
	fma.rn.f64 	%fd6264, %fd6263, %fd322, %fd6262;
	ld.const.f64 	%fd6265, [c_cons+416];
	fma.rn.f64 	%fd6266, %fd6265, %fd323, %fd6264;
	ld.const.f64 	%fd6267, [c_cons+424];
	fma.rn.f64 	%fd6268, %fd6267, %fd324, %fd6266;
	ld.const.f64 	%fd6269, [c_cons+432];
	fma.rn.f64 	%fd6270, %fd6269, %fd325, %fd6268;
	ld.const.f64 	%fd6271, [c_cons+440];
	fma.rn.f64 	%fd6272, %fd6271, %fd326, %fd6270;
	ld.const.f64 	%fd6273, [c_cons+448];
	fma.rn.f64 	%fd6274, %fd6273, %fd327, %fd6272;
	ld.const.f64 	%fd6275, [c_cons+456];
	fma.rn.f64 	%fd6276, %fd6275, %fd328, %fd6274;
	ld.const.f64 	%fd6277, [c_cons+464];
	fma.rn.f64 	%fd6278, %fd6277, %fd329, %fd6276;
	ld.const.f64 	%fd6279, [c_cons+472];
	fma.rn.f64 	%fd6280, %fd6279, %fd330, %fd6278;
	ld.const.f64 	%fd6281, [c_cons+840];
	sub.f64 	%fd6282, %fd6280, %fd6281;
	abs.f64 	%fd6283, %fd6282;
	ld.const.f64 	%fd6284, [c_cons+920];
	setp.gt.f64 	%p1144, %fd6283, %fd6284;
	@%p1144 bra 	$L__BB6_1566;
	ld.const.f64 	%fd6285, [c_cons+480];
	fma.rn.f64 	%fd6286, %fd6285, %fd321, 0d0000000000000000;
	ld.const.f64 	%fd6287, [c_cons+488];
	fma.rn.f64 	%fd6288, %fd6287, %fd322, %fd6286;
	ld.const.f64 	%fd6289, [c_cons+496];
	fma.rn.f64 	%fd6290, %fd6289, %fd323, %fd6288;
	ld.const.f64 	%fd6291, [c_cons+504];
	fma.rn.f64 	%fd6292, %fd6291, %fd324, %fd6290;
	ld.const.f64 	%fd6293, [c_cons+512];
	fma.rn.f64 	%fd6294, %fd6293, %fd325, %fd6292;
	ld.const.f64 	%fd6295, [c_cons+520];
	fma.rn.f64 	%fd6296, %fd6295, %fd326, %fd6294;
	ld.const.f64 	%fd6297, [c_cons+528];
	fma.rn.f64 	%fd6298, %fd6297, %fd327, %fd6296;
	ld.const.f64 	%fd6299, [c_cons+536];
	fma.rn.f64 	%fd6300, %fd6299, %fd328, %fd6298;
	ld.const.f64 	%fd6301, [c_cons+544];
	fma.rn.f64 	%fd6302, %fd6301, %fd329, %fd6300;
	ld.const.f64 	%fd6303, [c_cons+552];
	fma.rn.f64 	%fd6304, %fd6303, %fd330, %fd6302;
	ld.const.f64 	%fd6305, [c_cons+848];
	sub.f64 	%fd6306, %fd6304, %fd6305;
	abs.f64 	%fd6307, %fd6306;
	ld.const.f64 	%fd6308, [c_cons+928];
	setp.gt.f64 	%p1147, %fd6307, %fd6308;
	@%p1147 bra 	$L__BB6_1566;
	ld.const.f64 	%fd6309, [c_cons+560];
	fma.rn.f64 	%fd6310, %fd6309, %fd321, 0d0000000000000000;
	ld.const.f64 	%fd6311, [c_cons+568];
	fma.rn.f64 	%fd6312, %fd6311, %fd322, %fd6310;
	ld.const.f64 	%fd6313, [c_cons+576];
	fma.rn.f64 	%fd6314, %fd6313, %fd323, %fd6312;
	ld.const.f64 	%fd6315, [c_cons+584];
	fma.rn.f64 	%fd6316, %fd6315, %fd324, %fd6314;
	ld.const.f64 	%fd6317, [c_cons+592];
	fma.rn.f64 	%fd6318, %fd6317, %fd325, %fd6316;
	ld.const.f64 	%fd6319, [c_cons+600];
	fma.rn.f64 	%fd6320, %fd6319, %fd326, %fd6318;
	ld.const.f64 	%fd6321, [c_cons+608];
	fma.rn.f64 	%fd6322, %fd6321, %fd327, %fd6320;
	ld.const.f64 	%fd6323, [c_cons+616];
	fma.rn.f64 	%fd6324, %fd6323, %fd328, %fd6322;
	ld.const.f64 	%fd6325, [c_cons+624];
	fma.rn.f64 	%fd6326, %fd6325, %fd329, %fd6324;
	ld.const.f64 	%fd6327, [c_cons+632];
	fma.rn.f64 	%fd6328, %fd6327, %fd330, %fd6326;
	ld.const.f64 	%fd6329, [c_cons+856];
	sub.f64 	%fd6330, %fd6328, %fd6329;
	abs.f64 	%fd6331, %fd6330;
	ld.const.f64 	%fd6332, [c_cons+936];
	setp.gt.f64 	%p1150, %fd6331, %fd6332;
	@%p1150 bra 	$L__BB6_1566;
	ld.const.f64 	%fd6333, [c_cons+640];
	fma.rn.f64 	%fd6334, %fd6333, %fd321, 0d0000000000000000;
	ld.const.f64 	%fd6335, [c_cons+648];
	fma.rn.f64 	%fd6336, %fd6335, %fd322, %fd6334;
	ld.const.f64 	%fd6337, [c_cons+656];
	fma.rn.f64 	%fd6338, %fd6337, %fd323, %fd6336;
	ld.const.f64 	%fd6339, [c_cons+664];
	fma.rn.f64 	%fd6340, %fd6339, %fd324, %fd6338;
	ld.const.f64 	%fd6341, [c_cons+672];
	fma.rn.f64 	%fd6342, %fd6341, %fd325, %fd6340;
	ld.const.f64 	%fd6343, [c_cons+680];
	fma.rn.f64 	%fd6344, %fd6343, %fd326, %fd6342;
	ld.const.f64 	%fd6345, [c_cons+688];
	fma.rn.f64 	%fd6346, %fd6345, %fd327, %fd6344;
	ld.const.f64 	%fd6347, [c_cons+696];
	fma.rn.f64 	%fd6348, %fd6347, %fd328, %fd6346;
	ld.const.f64 	%fd6349, [c_cons+704];
	fma.rn.f64 	%fd6350, %fd6349, %fd329, %fd6348;
	ld.const.f64 	%fd6351, [c_cons+712];
	fma.rn.f64 	%fd6352, %fd6351, %fd330, %fd6350;
	ld.const.f64 	%fd6353, [c_cons+864];
	sub.f64 	%fd6354, %fd6352, %fd6353;
	abs.f64 	%fd6355, %fd6354;
	ld.const.f64 	%fd6356, [c_cons+944];
	setp.gt.f64 	%p1153, %fd6355, %fd6356;
	@%p1153 bra 	$L__BB6_1566;
	ld.const.f64 	%fd6357, [c_cons+720];
	fma.rn.f64 	%fd6358, %fd6357, %fd321, 0d0000000000000000;
	ld.const.f64 	%fd6359, [c_cons+728];
	fma.rn.f64 	%fd6360, %fd6359, %fd322, %fd6358;
	ld.const.f64 	%fd6361, [c_cons+736];
	fma.rn.f64 	%fd6362, %fd6361, %fd323, %fd6360;
	ld.const.f64 	%fd6363, [c_cons+744];
	fma.rn.f64 	%fd6364, %fd6363, %fd324, %fd6362;
	ld.const.f64 	%fd6365, [c_cons+752];
	fma.rn.f64 	%fd6366, %fd6365, %fd325, %fd6364;
	ld.const.f64 	%fd6367, [c_cons+760];
	fma.rn.f64 	%fd6368, %fd6367, %fd326, %fd6366;
	ld.const.f64 	%fd6369, [c_cons+768];
	fma.rn.f64 	%fd6370, %fd6369, %fd327, %fd6368;
	ld.const.f64 	%fd6371, [c_cons+776];
	fma.rn.f64 	%fd6372, %fd6371, %fd328, %fd6370;
	ld.const.f64 	%fd6373, [c_cons+784];
	fma.rn.f64 	%fd6374, %fd6373, %fd329, %fd6372;
	ld.const.f64 	%fd6375, [c_cons+792];
	fma.rn.f64 	%fd6376, %fd6375, %fd330, %fd6374;
	ld.const.f64 	%fd6377, [c_cons+872];
	sub.f64 	%fd6378, %fd6376, %fd6377;
	abs.f64 	%fd6379, %fd6378;
	ld.const.f64 	%fd6380, [c_cons+952];
	setp.gt.f64 	%p1156, %fd6379, %fd6380;
	@%p1156 bra 	$L__BB6_1566;
	mov.pred 	%p2060, 0;
	mov.pred 	%p2059, -1;
	mov.u32 	%r4458, %r2514;
$L__BB6_1566:
	bar.sync 	0;
	add.s32 	%r538, %r4449, %r4448;
	add.s32 	%r539, %r4450, %r538;
	add.s32 	%r540, %r4451, %r539;
	add.s32 	%r541, %r4452, %r540;
	add.s32 	%r542, %r4453, %r541;
	add.s32 	%r543, %r4454, %r542;
	add.s32 	%r544, %r4455, %r543;
	add.s32 	%r545, %r4456, %r544;
	add.s32 	%r546, %r4457, %r545;
	add.s32 	%r2585, %r4458, %r546;
	mov.b32 	%r2583, 1;
	mov.b32 	%r2608, 0;
	mov.b32 	%r2610, -1;
	// begin inline asm
	{  .reg .s32 r0;  .reg .pred p;  shfl.sync.up.b32 r0|p, %r2585, %r2583, %r2608, %r2610;  @p add.s32 r0, r0, %r2585;  mov.s32 %r2581, r0;}
	// end inline asm
	mov.b32 	%r2589, 2;
	// begin inline asm
	{  .reg .s32 r0;  .reg .pred p;  shfl.sync.up.b32 r0|p, %r2581, %r2589, %r2608, %r2610;  @p add.s32 r0, r0, %r2581;  mov.s32 %r2587, r0;}
	// end inline asm
	mov.b32 	%r2595, 4;
	// begin inline asm
	{  .reg .s32 r0;  .reg .pred p;  shfl.sync.up.b32 r0|p, %r2587, %r2595, %r2608, %r2610;  @p add.s32 r0, r0, %r2587;  mov.s32 %r2593, r0;}
	// end inline asm
	mov.b32 	%r2601, 8;
	// begin inline asm
	{  .reg .s32 r0;  .reg .pred p;  shfl.sync.up.b32 r0|p, %r2593, %r2601, %r2608, %r2610;  @p add.s32 r0, r0, %r2593;  mov.s32 %r2599, r0;}
	// end inline asm
	mov.b32 	%r2607, 16;
	// begin inline asm
	{  .reg .s32 r0;  .reg .pred p;  shfl.sync.up.b32 r0|p, %r2599, %r2607, %r2608, %r2610;  @p add.s32 r0, r0, %r2599;  mov.s32 %r2605, r0;}
	// end inline asm
	setp.ne.s32 	%p1159, %r1825, 31;
	@%p1159 bra 	$L__BB6_1568;
	shl.b32 	%r2611, %r371, 2;
	mov.u32 	%r2612, _ZZN3cub18CUB_300001_SM_10006detail6select23DeviceSelectSweepKernelINS2_10policy_hubIyNS0_8NullTypeEiLb0ELNS0_10SelectImplE0EE10Policy1000EN6thrust24THRUST_300001_SM_1000_NS17counting_iteratorIyNSA_11use_defaultESC_SC_EEPS5_NSA_6detail15normal_iteratorINSA_10device_ptrIyEEEEPlNS0_13ScanTileStateIiLb1EEE17ConstraintCheckerS5_iNS2_19streaming_context_tIlLb1EEELS6_0EEEvT0_T1_T2_T3_T4_T5_T6_T7_iT8_NS1_7vsmem_tEE19static_temp_storage;
	add.s32 	%r2613, %r2612, %r2611;
	st.shared.u32 	[%r2613], %r2605;
$L__BB6_1568:
	bar.sync 	0;
	ld.shared.v4.u32 	{%r549, %r550, %r551, %r552}, [_ZZN3cub18CUB_300001_SM_10006detail6select23DeviceSelectSweepKernelINS2_10policy_hubIyNS0_8NullTypeEiLb0ELNS0_10SelectImplE0EE10Policy1000EN6thrust24THRUST_300001_SM_1000_NS17counting_iteratorIyNSA_11use_defaultESC_SC_EEPS5_NSA_6detail15normal_iteratorINSA_10device_ptrIyEEEEPlNS0_13ScanTileStateIiLb1EEE17ConstraintCheckerS5_iNS2_19streaming_context_tIlLb1EEELS6_0EEEvT0_T1_T2_T3_T4_T5_T6_T7_iT8_NS1_7vsmem_tEE19static_temp_storage];
	add.s32 	%r2614, %r550, %r549;
	setp.eq.s32 	%p1160, %r371, 2;
	selp.b32 	%r2615, %r2614, %r549, %p1160;
	add.s32 	%r2616, %r2614, %r551;
	setp.eq.s32 	%p1161, %r371, 3;
	selp.b32 	%r2617, %r2616, %r2615, %p1161;
	add.s32 	%r2618, %r2616, %r552;
	setp.eq.s32 	%p1162, %r371, 4;
	selp.b32 	%r2619, %r2618, %r2617, %p1162;
	ld.shared.v4.u32 	{%r553, %r554, %r555, %r556}, [_ZZN3cub18CUB_300001_SM_10006detail6select23DeviceSelectSweepKernelINS2_10policy_hubIyNS0_8NullTypeEiLb0ELNS0_10SelectImplE0EE10Policy1000EN6thrust24THRUST_300001_SM_1000_NS17counting_iteratorIyNSA_11use_defaultESC_SC_EEPS5_NSA_6detail15normal_iteratorINSA_10device_ptrIyEEEEPlNS0_13ScanTileStateIiLb1EEE17ConstraintCheckerS5_iNS2_19streaming_context_tIlLb1EEELS6_0EEEvT0_T1_T2_T3_T4_T5_T6_T7_iT8_NS1_7vsmem_tEE19static_temp_storage+16];
	add.s32 	%r2620, %r2618, %r553;
	setp.eq.s32 	%p1163, %r371, 5;
	selp.b32 	%r2621, %r2620, %r2619, %p1163;
	add.s32 	%r2622, %r2620, %r554;
	setp.eq.s32 	%p1164, %r371, 6;
	selp.b32 	%r2623, %r2622, %r2621, %p1164;
	add.s32 	%r2624, %r2622, %r555;
	setp.eq.s32 	%p1165, %r371, 7;
	selp.b32 	%r2625, %r2624, %r2623, %p1165;
	add.s32 	%r2626, %r2624, %r556;
	setp.eq.s32 	%p1166, %r371, 8;
	selp.b32 	%r2627, %r2626, %r2625, %p1166;
	ld.shared.v4.u32 	{%r557, %r558, %r559, %r560}, [_ZZN3cub18CUB_300001_SM_10006detail6select23DeviceSelectSweepKernelINS2_10policy_hubIyNS0_8NullTypeEiLb0ELNS0_10SelectImplE0EE10Policy1000EN6thrust24THRUST_300001_SM_1000_NS17counting_iteratorIyNSA_11use_defaultESC_SC_EEPS5_NSA_6detail15normal_iteratorINSA_10device_ptrIyEEEEPlNS0_13ScanTileStateIiLb1EEE17ConstraintCheckerS5_iNS2_19streaming_context_tIlLb1EEELS6_0EEEvT0_T1_T2_T3_T4_T5_T6_T7_iT8_NS1_7vsmem_tEE19static_temp_storage+32];
	add.s32 	%r2628, %r2626, %r557;
	setp.eq.s32 	%p1167, %r371, 9;
	selp.b32 	%r2629, %r2628, %r2627, %p1167;
	add.s32 	%r2630, %r2628, %r558;
	setp.eq.s32 	%p1168, %r371, 10;
	selp.b32 	%r2631, %r2630, %r2629, %p1168;
	add.s32 	%r2632, %r2630, %r559;
	setp.eq.s32 	%p1169, %r371, 11;
	selp.b32 	%r2633, %r2632, %r2631, %p1169;
	setp.lt.u32 	%p1170, %r4461, 32;
	selp.b32 	%r2634, 0, %r2633, %p1170;
	setp.eq.s32 	%p1171, %r1825, 0;
	sub.s32 	%r2635, %r2605, %r2585;
	selp.b32 	%r2636, 0, %r2635, %p1171;
	add.s32 	%r561, %r2634, %r2636;
	add.s32 	%r562, %r561, %r4448;
	add.s32 	%r563, %r538, %r561;
	add.s32 	%r564, %r539, %r561;
	add.s32 	%r565, %r540, %r561;
	add.s32 	%r566, %r541, %r561;
	add.s32 	%r567, %r542, %r561;
	add.s32 	%r568, %r543, %r561;
	add.s32 	%r569, %r544, %r561;
	add.s32 	%r570, %r545, %r561;
	add.s32 	%r571, %r546, %r561;
	add.s32 	%r2637, %r368, %r560;
	add.s32 	%r2638, %r2637, %r2632;
	add.s32 	%r4490, %r2638, -4224;
	setp.gt.s32 	%p1172, %r4490, 384;
	@%p1172 bra 	$L__BB6_1613;
	ld.param.u8 	%rs5, [%rd1];
	ld.param.u64 	%rd3830, [%rd1+24];
	cvta.to.global.u64 	%rd2208, %rd3830;
	setp.lt.s32 	%p1173, %r561, %r4490;
	and.pred  	%p1174, %p2039, %p1173;
	@%p1174 bra 	$L__BB6_1570;
	bra.uni 	$L__BB6_1573;
$L__BB6_1570:
	setp.ne.s16 	%p1175, %rs5, 0;
	mov.b64 	%rd5466, 0;
	@%p1175 bra 	$L__BB6_1572;
	ld.global.u64 	%rd5466, [%rd2208];
$L__BB6_1572:
	cvt.s64.s32 	%rd3832, %r561;
	add.s64 	%rd3833, %rd5466, %rd3832;
	shl.b64 	%rd3834, %rd3833, 3;
	add.s64 	%rd3835, %rd4, %rd3834;
	st.global.u64 	[%rd3835], %rd1460;
$L__BB6_1573:
	setp.ge.s32 	%p1176, %r562, %r4490;
	not.pred 	%p1177, %p2041;
	or.pred  	%p1178, %p1177, %p1176;
	@%p1178 bra 	$L__BB6_1577;
	setp.ne.s16 	%p1179, %rs5, 0;
	mov.b64 	%rd5467, 0;
	@%p1179 bra 	$L__BB6_1576;
	ld.global.u64 	%rd5467, [%rd2208];
$L__BB6_1576:
	cvt.s64.s32 	%rd3837, %r562;
	add.s64 	%rd3838, %rd5467, %rd3837;
	shl.b64 	%rd3839, %rd3838, 3;
	add.s64 	%rd3840, %rd4, %rd3839;
	st.global.u64 	[%rd3840], %rd1461;
$L__BB6_1577:
	setp.ge.s32 	%p1180, %r563, %r4490;
	not.pred 	%p1181, %p2043;
	or.pred  	%p1182, %p1181, %p1180;
	@%p1182 bra 	$L__BB6_1581;
	setp.ne.s16 	%p1183, %rs5, 0;
	mov.b64 	%rd5468, 0;
	@%p1183 bra 	$L__BB6_1580;
	ld.global.u64 	%rd5468, [%rd2208];
$L__BB6_1580:
	cvt.s64.s32 	%rd3842, %r563;
	add.s64 	%rd3843, %rd5468, %rd3842;
	shl.b64 	%rd3844, %rd3843, 3;
	add.s64 	%rd3845, %rd4, %rd3844;
	st.global.u64 	[%rd3845], %rd1462;
$L__BB6_1581:
	setp.ge.s32 	%p1184, %r564, %r4490;
	not.pred 	%p1185, %p2045;
	or.pred  	%p1186, %p1185, %p1184;
	@%p1186 bra 	$L__BB6_1585;
	setp.ne.s16 	%p1187, %rs5, 0;
	mov.b64 	%rd5469, 0;
	@%p1187 bra 	$L__BB6_1584;
	ld.global.u64 	%rd5469, [%rd2208];
$L__BB6_1584:
	cvt.s64.s32 	%rd3847, %r564;
	add.s64 	%rd3848, %rd5469, %rd3847;
	shl.b64 	%rd3849, %rd3848, 3;
	add.s64 	%rd3850, %rd4, %rd3849;
	st.global.u64 	[%rd3850], %rd1463;
$L__BB6_1585:
	setp.ge.s32 	%p1188, %r565, %r4490;
	not.pred 	%p1189, %p2047;
	or.pred  	%p1190, %p1189, %p1188;
	@%p1190 bra 	$L__BB6_1589;
	setp.ne.s16 	%p1191, %rs5, 0;
	mov.b64 	%rd5470, 0;
	@%p1191 bra 	$L__BB6_1588;
	ld.global.u64 	%rd5470, [%rd2208];
$L__BB6_1588:
	cvt.s64.s32 	%rd3852, %r565;
	add.s64 	%rd3853, %rd5470, %rd3852;
	shl.b64 	%rd3854, %rd3853, 3;
	add.s64 	%rd3855, %rd4, %rd3854;
	st.global.u64 	[%rd3855], %rd1464;
$L__BB6_1589:
	setp.ge.s32 	%p1192, %r566, %r4490;
	not.pred 	%p1193, %p2049;
	or.pred  	%p1194, %p1193, %p1192;
	@%p1194 bra 	$L__BB6_1593;
	setp.ne.s16 	%p1195, %rs5, 0;
	mov.b64 	%rd5471, 0;
	@%p1195 bra 	$L__BB6_1592;
	ld.global.u64 	%rd5471, [%rd2208];
$L__BB6_1592:
	cvt.s64.s32 	%rd3857, %r566;
	add.s64 	%rd3858, %rd5471, %rd3857;
	shl.b64 	%rd3859, %rd3858, 3;
	add.s64 	%rd3860, %rd4, %rd3859;
	st.global.u64 	[%rd3860], %rd1465;
$L__BB6_1593:
	setp.ge.s32 	%p1196, %r567, %r4490;
	not.pred 	%p1197, %p2051;
	or.pred  	%p1198, %p1197, %p1196;
	@%p1198 bra 	$L__BB6_1597;
	setp.ne.s16 	%p1199, %rs5, 0;
	mov.b64 	%rd5472, 0;
	@%p1199 bra 	$L__BB6_1596;
	ld.global.u64 	%rd5472, [%rd2208];
$L__BB6_1596:
	cvt.s64.s32 	%rd3862, %r567;
	add.s64 	%rd3863, %rd5472, %rd3862;
	shl.b64 	%rd3864, %rd3863, 3;
	add.s64 	%rd3865, %rd4, %rd3864;
	st.global.u64 	[%rd3865], %rd1466;
$L__BB6_1597:
	setp.ge.s32 	%p1200, %r568, %r4490;
	not.pred 	%p1201, %p2053;
	or.pred  	%p1202, %p1201, %p1200;
	@%p1202 bra 	$L__BB6_1601;
	setp.ne.s16 	%p1203, %rs5, 0;
	mov.b64 	%rd5473, 0;
	@%p1203 bra 	$L__BB6_1600;
	ld.global.u64 	%rd5473, [%rd2208];
$L__BB6_1600:
	cvt.s64.s32 	%rd3867, %r568;
	add.s64 	%rd3868, %rd5473, %rd3867;
	shl.b64 	%rd3869, %rd3868, 3;
	add.s64 	%rd3870, %rd4, %rd3869;
	st.global.u64 	[%rd3870], %rd1467;
$L__BB6_1601:
	setp.ge.s32 	%p1204, %r569, %r4490;
	not.pred 	%p1205, %p2055;
	or.pred  	%p1206, %p1205, %p1204;
	@%p1206 bra 	$L__BB6_1605;
	setp.ne.s16 	%p1207, %rs5, 0;
	mov.b64 	%rd5474, 0;
	@%p1207 bra 	$L__BB6_1604;
	ld.global.u64 	%rd5474, [%rd2208];
$L__BB6_1604:
	cvt.s64.s32 	%rd3872, %r569;
	add.s64 	%rd3873, %rd5474, %rd3872;
	shl.b64 	%rd3874, %rd3873, 3;
	add.s64 	%rd3875, %rd4, %rd3874;
	st.global.u64 	[%rd3875], %rd1468;
$L__BB6_1605:
	setp.ge.s32 	%p1208, %r570, %r4490;
	not.pred 	%p1209, %p2057;
	or.pred  	%p1210, %p1209, %p1208;
	@%p1210 bra 	$L__BB6_1609;
	setp.ne.s16 	%p1211, %rs5, 0;
	mov.b64 	%rd5475, 0;
	@%p1211 bra 	$L__BB6_1608;
	ld.global.u64 	%rd5475, [%rd2208];
$L__BB6_1608:
	cvt.s64.s32 	%rd3877, %r570;
	add.s64 	%rd3878, %rd5475, %rd3877;
	shl.b64 	%rd3879, %rd3878, 3;
	add.s64 	%rd3880, %rd4, %rd3879;
	st.global.u64 	[%rd3880], %rd1469;
$L__BB6_1609:
	setp.ge.s32 	%p1212, %r571, %r4490;
	not.pred 	%p1213, %p2059;
	or.pred  	%p1214, %p1213, %p1212;
	@%p1214 bra 	$L__BB6_2225;
	setp.ne.s16 	%p1215, %rs5, 0;
	mov.b64 	%rd5476, 0;
	@%p1215 bra 	$L__BB6_1612;
	ld.global.u64 	%rd5476, [%rd2208];
$L__BB6_1612:
	cvt.s64.s32 	%rd3882, %r571;
	add.s64 	%rd3883, %rd5476, %rd3882;
	shl.b64 	%rd3884, %rd3883, 3;
	add.s64 	%rd3885, %rd4, %rd3884;
	st.global.u64 	[%rd3885], %rd1470;
	bra.uni 	$L__BB6_2225;
$L__BB6_1613:
	bar.sync 	0;
	@%p2040 bra 	$L__BB6_1615;
	shl.b32 	%r2639, %r561, 3;
	mov.u32 	%r2640, _ZZN3cub18CUB_300001_SM_10006detail6select23DeviceSelectSweepKernelINS2_10policy_hubIyNS0_8NullTypeEiLb0ELNS0_10SelectImplE0EE10Policy1000EN6thrust24THRUST_300001_SM_1000_NS17counting_iteratorIyNSA_11use_defaultESC_SC_EEPS5_NSA_6detail15normal_iteratorINSA_10device_ptrIyEEEEPlNS0_13ScanTileStateIiLb1EEE17ConstraintCheckerS5_iNS2_19streaming_context_tIlLb1EEELS6_0EEEvT0_T1_T2_T3_T4_T5_T6_T7_iT8_NS1_7vsmem_tEE19static_temp_storage;
	add.s32 	%r2641, %r2640, %r2639;
	st.shared.u64 	[%r2641], %rd1460;
$L__BB6_1615:
	@%p2042 bra 	$L__BB6_1617;
	shl.b32 	%r2642, %r562, 3;
	mov.u32 	%r2643, _ZZN3cub18CUB_300001_SM_10006detail6select23DeviceSelectSweepKernelINS2_10policy_hubIyNS0_8NullTypeEiLb0ELNS0_10SelectImplE0EE10Policy1000EN6thrust24THRUST_300001_SM_1000_NS17counting_iteratorIyNSA_11use_defaultESC_SC_EEPS5_NSA_6detail15normal_iteratorINSA_10device_ptrIyEEEEPlNS0_13ScanTileStateIiLb1EEE17ConstraintCheckerS5_iNS2_19streaming_context_tIlLb1EEELS6_0EEEvT0_T1_T2_T3_T4_T5_T6_T7_iT8_NS1_7vsmem_tEE19static_temp_storage;
	add.s32 	%r2644, %r2643, %r2642;
	st.shared.u64 	[%r2644], %rd1461;
$L__BB6_1617:
	@%p2044 bra 	$L__BB6_1619;
	shl.b32 	%r2645, %r563, 3;
	mov.u32 	%r2646, _ZZN3cub18CUB_300001_SM_10006detail6select23DeviceSelectSweepKernelINS2_10policy_hubIyNS0_8NullTypeEiLb0ELNS0_10SelectImplE0EE10Policy1000EN6thrust24THRUST_300001_SM_1000_NS17counting_iteratorIyNSA_11use_defaultESC_SC_EEPS5_NSA_6detail15normal_iteratorINSA_10device_ptrIyEEEEPlNS0_13ScanTileStateIiLb1EEE17ConstraintCheckerS5_iNS2_19streaming_context_tIlLb1EEELS6_0EEEvT0_T1_T2_T3_T4_T5_T6_T7_iT8_NS1_7vsmem_tEE19static_temp_storage;
	add.s32 	%r2647, %r2646, %r2645;
	st.shared.u64 	[%r2647], %rd1462;
$L__BB6_1619:
	@%p2046 bra 	$L__BB6_1621;
	shl.b32 	%r2648, %r564, 3;
	mov.u32 	%r2649, _ZZN3cub18CUB_300001_SM_10006detail6select23DeviceSelectSweepKernelINS2_10policy_hubIyNS0_8NullTypeEiLb0ELNS0_10SelectImplE0EE10Policy1000EN6thrust24THRUST_300001_SM_1000_NS17counting_iteratorIyNSA_11use_defaultESC_SC_EEPS5_NSA_6detail15normal_iteratorINSA_10device_ptrIyEEEEPlNS0_13ScanTileStateIiLb1EEE17ConstraintCheckerS5_iNS2_19streaming_context_tIlLb1EEELS6_0EEEvT0_T1_T2_T3_T4_T5_T6_T7_iT8_NS1_7vsmem_tEE19static_temp_storage;
	add.s32 	%r2650, %r2649, %r2648;
	st.shared.u64 	[%r2650], %rd1463;
$L__BB6_1621:
	@%p2048 bra 	$L__BB6_1623;
	shl.b32 	%r2651, %r565, 3;
	mov.u32 	%r2652, _ZZN3cub18CUB_300001_SM_10006detail6select23DeviceSelectSweepKernelINS2_10policy_hubIyNS0_8NullTypeEiLb0ELNS0_10SelectImplE0EE10Policy1000EN6thrust24THRUST_300001_SM_1000_NS17counting_iteratorIyNSA_11use_defaultESC_SC_EEPS5_NSA_6detail15normal_iteratorINSA_10device_ptrIyEEEEPlNS0_13ScanTileStateIiLb1EEE17ConstraintCheckerS5_iNS2_19streaming_context_tIlLb1EEELS6_0EEEvT0_T1_T2_T3_T4_T5_T6_T7_iT8_NS1_7vsmem_tEE19static_temp_storage;
	add.s32 	%r2653, %r2652, %r2651;
	st.shared.u64 	[%r2653], %rd1464;
$L__BB6_1623:
	@%p2050 bra 	$L__BB6_1625;
	shl.b32 	%r2654, %r566, 3;
	mov.u32 	%r2655, _ZZN3cub18CUB_300001_SM_10006detail6select23DeviceSelectSweepKernelINS2_10policy_hubIyNS0_8NullTypeEiLb0ELNS0_10SelectImplE0EE10Policy1000EN6thrust24THRUST_300001_SM_1000_NS17counting_iteratorIyNSA_11use_defaultESC_SC_EEPS5_NSA_6detail15normal_iteratorINSA_10device_ptrIyEEEEPlNS0_13ScanTileStateIiLb1EEE17ConstraintCheckerS5_iNS2_19streaming_context_tIlLb1EEELS6_0EEEvT0_T1_T2_T3_T4_T5_T6_T7_iT8_NS1_7vsmem_tEE19static_temp_storage;
	add.s32 	%r2656, %r2655, %r2654;
	st.shared.u64 	[%r2656], %rd1465;
$L__BB6_1625:
	@%p2052 bra 	$L__BB6_1627;
	shl.b32 	%r2657, %r567, 3;
	mov.u32 	%r2658, _ZZN3cub18CUB_300001_SM_10006detail6select23DeviceSelectSweepKernelINS2_10policy_hubIyNS0_8NullTypeEiLb0ELNS0_10SelectImplE0EE10Policy1000EN6thrust24THRUST_300001_SM_1000_NS17counting_iteratorIyNSA_11use_defaultESC_SC_EEPS5_NSA_6detail15normal_iteratorINSA_10device_ptrIyEEEEPlNS0_13ScanTileStateIiLb1EEE17ConstraintCheckerS5_iNS2_19streaming_context_tIlLb1EEELS6_0EEEvT0_T1_T2_T3_T4_T5_T6_T7_iT8_NS1_7vsmem_tEE19static_temp_storage;
	add.s32 	%r2659, %r2658, %r2657;
	st.shared.u64 	[%r2659], %rd1466;
$L__BB6_1627:
	@%p2054 bra 	$L__BB6_1629;
	shl.b32 	%r2660, %r568, 3;
	mov.u32 	%r2661, _ZZN3cub18CUB_300001_SM_10006detail6select23DeviceSelectSweepKernelINS2_10policy_hubIyNS0_8NullTypeEiLb0ELNS0_10SelectImplE0EE10Policy1000EN6thrust24THRUST_300001_SM_1000_NS17counting_iteratorIyNSA_11use_defaultESC_SC_EEPS5_NSA_6detail15normal_iteratorINSA_10device_ptrIyEEEEPlNS0_13ScanTileStateIiLb1EEE17ConstraintCheckerS5_iNS2_19streaming_context_tIlLb1EEELS6_0EEEvT0_T1_T2_T3_T4_T5_T6_T7_iT8_NS1_7vsmem_tEE19static_temp_storage;
	add.s32 	%r2662, %r2661, %r2660;
	st.shared.u64 	[%r2662], %rd1467;
$L__BB6_1629:
	@%p2056 bra 	$L__BB6_1631;
	shl.b32 	%r2663, %r569, 3;
	mov.u32 	%r2664, _ZZN3cub18CUB_300001_SM_10006detail6select23DeviceSelectSweepKernelINS2_10policy_hubIyNS0_8NullTypeEiLb0ELNS0_10SelectImplE0EE10Policy1000EN6thrust24THRUST_300001_SM_1000_NS17counting_iteratorIyNSA_11use_defaultESC_SC_EEPS5_NSA_6detail15normal_iteratorINSA_10device_ptrIyEEEEPlNS0_13ScanTileStateIiLb1EEE17ConstraintCheckerS5_iNS2_19streaming_context_tIlLb1EEELS6_0EEEvT0_T1_T2_T3_T4_T5_T6_T7_iT8_NS1_7vsmem_tEE19static_temp_storage;
	add.s32 	%r2665, %r2664, %r2663;
	st.shared.u64 	[%r2665], %rd1468;
$L__BB6_1631:
	@%p2058 bra 	$L__BB6_1633;
	shl.b32 	%r2666, %r570, 3;
	mov.u32 	%r2667, _ZZN3cub18CUB_300001_SM_10006detail6select23DeviceSelectSweepKernelINS2_10policy_hubIyNS0_8NullTypeEiLb0ELNS0_10SelectImplE0EE10Policy1000EN6thrust24THRUST_300001_SM_1000_NS17counting_iteratorIyNSA_11use_defaultESC_SC_EEPS5_NSA_6detail15normal_iteratorINSA_10device_ptrIyEEEEPlNS0_13ScanTileStateIiLb1EEE17ConstraintCheckerS5_iNS2_19streaming_context_tIlLb1EEELS6_0EEEvT0_T1_T2_T3_T4_T5_T6_T7_iT8_NS1_7vsmem_tEE19static_temp_storage;
	add.s32 	%r2668, %r2667, %r2666;
	st.shared.u64 	[%r2668], %rd1469;
$L__BB6_1633:
	@%p2060 bra 	$L__BB6_1635;
	shl.b32 	%r2669, %r571, 3;
	mov.u32 	%r2670, _ZZN3cub18CUB_300001_SM_10006detail6select23DeviceSelectSweepKernelINS2_10policy_hubIyNS0_8NullTypeEiLb0ELNS0_10SelectImplE0EE10Policy1000EN6thrust24THRUST_300001_SM_1000_NS17counting_iteratorIyNSA_11use_defaultESC_SC_EEPS5_NSA_6detail15normal_iteratorINSA_10device_ptrIyEEEEPlNS0_13ScanTileStateIiLb1EEE17ConstraintCheckerS5_iNS2_19streaming_context_tIlLb1EEELS6_0EEEvT0_T1_T2_T3_T4_T5_T6_T7_iT8_NS1_7vsmem_tEE19static_temp_storage;
	add.s32 	%r2671, %r2670, %r2669;
	st.shared.u64 	[%r2671], %rd1470;
$L__BB6_1635:
	bar.sync 	0;
	setp.ge.u32 	%p1216, %r4461, %r4490;
	@%p1216 bra 	$L__BB6_2225;
	ld.param.u8 	%rs6, [%rd1];
	ld.param.u64 	%rd3886, [%rd1+24];
	cvta.to.global.u64 	%rd2209, %rd3886;
	add.s32 	%r2672, %r550, %r551;
	add.s32 	%r2673, %r2672, %r552;
	add.s32 	%r2674, %r2673, %r553;
	add.s32 	%r2675, %r2674, %r554;
	add.s32 	%r2676, %r2675, %r555;
	add.s32 	%r2677, %r2676, %r556;
	add.s32 	%r2678, %r2677, %r557;
	add.s32 	%r2679, %r2678, %r558;
	add.s32 	%r2680, %r2679, %r559;
	add.s32 	%r2681, %r2680, %r560;
	add.s32 	%r2682, %r2681, %r549;
	add.s32 	%r2683, %r2682, %r838;
	sub.s32 	%r2684, %r2683, %r4461;
	add.s32 	%r573, %r2684, -4225;
	mul.hi.u32 	%r2685, %r573, -1431655765;
	shr.u32 	%r2686, %r2685, 8;
	add.s32 	%r574, %r2686, 1;
	and.b32  	%r2687, %r2686, 3;
	setp.eq.s32 	%p1217, %r2687, 3;
	@%p1217 bra 	$L__BB6_1641;
	cvt.u64.u32 	%rd5459, %r4461;
	shl.b32 	%r2688, %r4461, 3;
	mov.u32 	%r2689, _ZZN3cub18CUB_300001_SM_10006detail6select23DeviceSelectSweepKernelINS2_10policy_hubIyNS0_8NullTypeEiLb0ELNS0_10SelectImplE0EE10Policy1000EN6thrust24THRUST_300001_SM_1000_NS17counting_iteratorIyNSA_11use_defaultESC_SC_EEPS5_NSA_6detail15normal_iteratorINSA_10device_ptrIyEEEEPlNS0_13ScanTileStateIiLb1EEE17ConstraintCheckerS5_iNS2_19streaming_context_tIlLb1EEELS6_0EEEvT0_T1_T2_T3_T4_T5_T6_T7_iT8_NS1_7vsmem_tEE19static_temp_storage;
	add.s32 	%r4460, %r2689, %r2688;
	and.b32  	%r2690, %r574, 3;
	neg.s32 	%r4459, %r2690;
$L__BB6_1638:
	.pragma "nounroll";
	setp.ne.s16 	%p1218, %rs6, 0;
	mov.b64 	%rd5460, 0;
	@%p1218 bra 	$L__BB6_1640;
	ld.global.u64 	%rd5460, [%rd2209];
$L__BB6_1640:
	add.s64 	%rd3888, %rd5460, %rd5459;
	shl.b64 	%rd3889, %rd3888, 3;
	add.s64 	%rd3890, %rd4, %rd3889;
	ld.shared.u64 	%rd3891, [%r4460];
	st.global.u64 	[%rd3890], %rd3891;
	add.s64 	%rd5459, %rd5459, 384;
	cvt.u32.u64 	%r4461, %rd5459;
	add.s32 	%r4460, %r4460, 3072;
	add.s32 	%r4459, %r4459, 1;
	setp.ne.s32 	%p1219, %r4459, 0;
	@%p1219 bra 	$L__BB6_1638;
$L__BB6_1641:
	setp.lt.u32 	%p1220, %r573, 1152;
	@%p1220 bra 	$L__BB6_2225;
	mul.wide.u32 	%rd3893, %r4461, 8;
	add.s64 	%rd2215, %rd4, %rd3893;
	shl.b32 	%r2691, %r4461, 3;
	mov.u32 	%r2692, _ZZN3cub18CUB_300001_SM_10006detail6select23DeviceSelectSweepKernelINS2_10policy_hubIyNS0_8NullTypeEiLb0ELNS0_10SelectImplE0EE10Policy1000EN6thrust24THRUST_300001_SM_1000_NS17counting_iteratorIyNSA_11use_defaultESC_SC_EEPS5_NSA_6detail15normal_iteratorINSA_10device_ptrIyEEEEPlNS0_13ScanTileStateIiLb1EEE17ConstraintCheckerS5_iNS2_19streaming_context_tIlLb1EEELS6_0EEEvT0_T1_T2_T3_T4_T5_T6_T7_iT8_NS1_7vsmem_tEE19static_temp_storage;
	add.s32 	%r2693, %r2691, %r2692;
	add.s32 	%r4462, %r2693, 6144;
	mov.b64 	%rd5461, 0;
$L__BB6_1643:
	setp.ne.s16 	%p1221, %rs6, 0;
	mov.b64 	%rd5462, 0;
	@%p1221 bra 	$L__BB6_1645;
	ld.global.u64 	%rd5462, [%rd2209];
$L__BB6_1645:
	setp.ne.s16 	%p1222, %rs6, 0;
	shl.b64 	%rd3896, %rd5462, 3;
	add.s64 	%rd3897, %rd5461, %rd3896;
	add.s64 	%rd3898, %rd2215, %rd3897;
	ld.shared.u64 	%rd3899, [%r4462+-6144];
	st.global.u64 	[%rd3898], %rd3899;
	mov.b64 	%rd5463, 0;
	@%p1222 bra 	$L__BB6_1647;
	ld.global.u64 	%rd5463, [%rd2209];
$L__BB6_1647:
	setp.ne.s16 	%p1223, %rs6, 0;
	shl.b64 	%rd3901, %rd5463, 3;
	add.s64 	%rd3902, %rd5461, %rd3901;
	add.s64 	%rd3903, %rd2215, %rd3902;
	ld.shared.u64 	%rd3904, [%r4462+-3072];
	st.global.u64 	[%rd3903+3072], %rd3904;
	mov.b64 	%rd5464, 0;
	@%p1223 bra 	$L__BB6_1649;
	ld.global.u64 	%rd5464, [%rd2209];
$L__BB6_1649:
	setp.ne.s16 	%p1224, %rs6, 0;
	shl.b64 	%rd3906, %rd5464, 3;
	add.s64 	%rd3907, %rd5461, %rd3906;
	add.s64 	%rd3908, %rd2215, %rd3907;
	ld.shared.u64 	%rd3909, [%r4462];
	st.global.u64 	[%rd3908+6144], %rd3909;
	mov.b64 	%rd5465, 0;
	@%p1224 bra 	$L__BB6_1651;
	ld.global.u64 	%rd5465, [%rd2209];
$L__BB6_1651:
	shl.b64 	%rd3910, %rd5465, 3;
	add.s64 	%rd3911, %rd5461, %rd3910;
	add.s64 	%rd3912, %rd2215, %rd3911;
	ld.shared.u64 	%rd3913, [%r4462+3072];
	st.global.u64 	[%rd3912+9216], %rd3913;
	add.s32 	%r4461, %r4461, 1536;
	add.s64 	%rd5461, %rd5461, 12288;
	add.s32 	%r4462, %r4462, 12288;
	setp.lt.s32 	%p1225, %r4461, %r4490;
	@%p1225 bra 	$L__BB6_1643;
	bra.uni 	$L__BB6_2225;
$L__BB6_1652:
	ld.param.u8 	%rs9, [%rd1];
	setp.eq.s16 	%p71, %rs9, 0;
	ld.param.u64 	%rd3044, [%rd1+16];
	selp.b64 	%rd3045, %rd3044, 0, %p71;
	cvt.s64.s32 	%rd3046, %r2;
	mov.u32 	%r4486, %tid.x;
	and.b32  	%r846, %r4486, 31;
	and.b32  	%r847, %r4486, 992;
	mul.lo.s32 	%r848, %r847, 11;
	or.b32  	%r849, %r848, %r846;
	add.s64 	%rd3047, %rd3, %rd3046;
	add.s64 	%rd3048, %rd3047, %rd3045;
	cvt.u64.u32 	%rd3049, %r849;
	add.s64 	%rd3050, %rd3048, %rd3049;
	add.s32 	%r850, %r849, 32;
	cvt.u64.u32 	%rd3051, %r850;
	add.s64 	%rd3052, %rd3048, %rd3051;
	add.s32 	%r851, %r849, 64;
	cvt.u64.u32 	%rd3053, %r851;
	add.s64 	%rd3054, %rd3048, %rd3053;
	add.s32 	%r852, %r849, 96;
	cvt.u64.u32 	%rd3055, %r852;
	add.s64 	%rd3056, %rd3048, %rd3055;
	add.s32 	%r853, %r849, 128;
	cvt.u64.u32 	%rd3057, %r853;
	add.s64 	%rd3058, %rd3048, %rd3057;
	add.s32 	%r854, %r849, 160;
	cvt.u64.u32 	%rd3059, %r854;
	add.s64 	%rd3060, %rd3048, %rd3059;
	add.s32 	%r855, %r849, 192;
	cvt.u64.u32 	%rd3061, %r855;
	add.s64 	%rd3062, %rd3048, %rd3061;
	add.s32 	%r856, %r849, 224;
	cvt.u64.u32 	%rd3063, %r856;
	add.s64 	%rd3064, %rd3048, %rd3063;
	add.s32 	%r857, %r849, 256;
	cvt.u64.u32 	%rd3065, %r857;
	add.s64 	%rd3066, %rd3048, %rd3065;
	add.s32 	%r858, %r849, 288;
	cvt.u64.u32 	%rd3067, %r858;
	add.s64 	%rd3068, %rd3048, %rd3067;
	add.s32 	%r859, %r849, 320;
	cvt.u64.u32 	%rd3069, %r859;
	add.s64 	%rd3070, %rd3048, %rd3069;
	// begin inline asm
	mov.u32 %r844, %laneid;
	// end inline asm
	shr.u32 	%r590, %r4486, 5;
	mad.lo.s32 	%r860, %r590, 352, %r844;
	shl.b32 	%r861, %r860, 3;
	mov.u32 	%r862, _ZZN3cub18CUB_300001_SM_10006detail6select23DeviceSelectSweepKernelINS2_10policy_hubIyNS0_8NullTypeEiLb0ELNS0_10SelectImplE0EE10Policy1000EN6thrust24THRUST_300001_SM_1000_NS17counting_iteratorIyNSA_11use_defaultESC_SC_EEPS5_NSA_6detail15normal_iteratorINSA_10device_ptrIyEEEEPlNS0_13ScanTileStateIiLb1EEE17ConstraintCheckerS5_iNS2_19streaming_context_tIlLb1EEELS6_0EEEvT0_T1_T2_T3_T4_T5_T6_T7_iT8_NS1_7vsmem_tEE19static_temp_storage;
	add.s32 	%r863, %r862, %r861;
	st.shared.u64 	[%r863], %rd3050;
	st.shared.u64 	[%r863+256], %rd3052;
	st.shared.u64 	[%r863+512], %rd3054;
	st.shared.u64 	[%r863+768], %rd3056;
	st.shared.u64 	[%r863+1024], %rd3058;
	st.shared.u64 	[%r863+1280], %rd3060;
	st.shared.u64 	[%r863+1536], %rd3062;
	st.shared.u64 	[%r863+1792], %rd3064;
	st.shared.u64 	[%r863+2048], %rd3066;
	st.shared.u64 	[%r863+2304], %rd3068;
	st.shared.u64 	[%r863+2560], %rd3070;
	bar.warp.sync 	-1;
	mad.lo.s32 	%r864, %r844, 80, %r863;
	ld.shared.u64 	%rd2248, [%r864];
	ld.shared.u64 	%rd2249, [%r864+8];
	ld.shared.u64 	%rd2250, [%r864+16];
	ld.shared.u64 	%rd2251, [%r864+24];
	ld.shared.u64 	%rd2252, [%r864+32];
	ld.shared.u64 	%rd2253, [%r864+40];
	ld.shared.u64 	%rd2254, [%r864+48];
	ld.shared.u64 	%rd2255, [%r864+56];
	ld.shared.u64 	%rd2256, [%r864+64];
	ld.shared.u64 	%rd2257, [%r864+72];
	ld.shared.u64 	%rd2258, [%r864+80];
	mul.lo.s32 	%r591, %r4486, 11;
	setp.ge.s32 	%p72, %r591, %r368;
	mov.b32 	%r845, 1;
	mov.pred 	%p2062, 0;
	mov.pred 	%p2061, -1;
	mov.u32 	%r4464, %r845;
	@%p72 bra 	$L__BB6_1694;
	ld.const.v2.u32 	{%r592, %r865}, [c_grid+192];
	cvt.s64.s32 	%rd2259, %r865;
	or.b64  	%rd3071, %rd2248, %rd2259;
	and.b64  	%rd3072, %rd3071, -4294967296;
	setp.ne.s64 	%p73, %rd3072, 0;
	@%p73 bra 	$L__BB6_1655;
	cvt.u32.u64 	%r866, %rd2259;
	cvt.u32.u64 	%r867, %rd2248;
	div.u32 	%r868, %r867, %r866;
	mul.lo.s32 	%r869, %r868, %r866;
	sub.s32 	%r870, %r867, %r869;
	cvt.u64.u32 	%rd5477, %r868;
	cvt.u64.u32 	%rd5478, %r870;
	bra.uni 	$L__BB6_1656;
$L__BB6_1655:
	div.u64 	%rd5477, %rd2248, %rd2259;
	mul.lo.s64 	%rd3073, %rd5477, %rd2259;
	sub.s64 	%rd5478, %rd2248, %rd3073;
$L__BB6_1656:
	cvt.u32.u64 	%r593, %rd5478;
	cvt.s64.s32 	%rd2266, %r592;
	or.b64  	%rd3074, %rd5477, %rd2266;
	and.b64  	%rd3075, %rd3074, -4294967296;
	setp.ne.s64 	%p74, %rd3075, 0;
	@%p74 bra 	$L__BB6_1658;
	cvt.u32.u64 	%r871, %rd2266;
	cvt.u32.u64 	%r872, %rd5477;
	div.u32 	%r873, %r872, %r871;
	mul.lo.s32 	%r874, %r873, %r871;
	sub.s32 	%r875, %r872, %r874;
	cvt.u64.u32 	%rd5479, %r873;
	cvt.u64.u32 	%rd5480, %r875;
	bra.uni 	$L__BB6_1659;
$L__BB6_1658:
	div.u64 	%rd5479, %rd5477, %rd2266;
	mul.lo.s64 	%rd3076, %rd5479, %rd2266;
	sub.s64 	%rd5480, %rd5477, %rd3076;
$L__BB6_1659:
	cvt.u32.u64 	%r594, %rd5480;
	ld.const.v2.u32 	{%r595, %r876}, [c_grid+184];
	cvt.s64.s32 	%rd2273, %r876;
	or.b64  	%rd3077, %rd5479, %rd2273;
	and.b64  	%rd3078, %rd3077, -4294967296;
	setp.ne.s64 	%p75, %rd3078, 0;
	@%p75 bra 	$L__BB6_1661;
	cvt.u32.u64 	%r877, %rd2273;
	cvt.u32.u64 	%r878, %rd5479;
	div.u32 	%r879, %r878, %r877;
	mul.lo.s32 	%r880, %r879, %r877;
	sub.s32 	%r881, %r878, %r880;
	cvt.u64.u32 	%rd5481, %r879;
	cvt.u64.u32 	%rd5482, %r881;
	bra.uni 	$L__BB6_1662;
$L__BB6_1661:
	div.u64 	%rd5481, %rd5479, %rd2273;
	mul.lo.s64 	%rd3079, %rd5481, %rd2273;
	sub.s64 	%rd5482, %rd5479, %rd3079;
$L__BB6_1662:
	cvt.u32.u64 	%r596, %rd5482;
	cvt.s64.s32 	%rd2280, %r595;
	or.b64  	%rd3080, %rd5481, %rd2280;
	and.b64  	%rd3081, %rd3080, -4294967296;
	setp.ne.s64 	%p76, %rd3081, 0;
	@%p76 bra 	$L__BB6_1664;
	cvt.u32.u64 	%r882, %rd2280;
	cvt.u32.u64 	%r883, %rd5481;
	div.u32 	%r884, %r883, %r882;
	mul.lo.s32 	%r885, %r884, %r882;
	sub.s32 	%r886, %r883, %r885;
	cvt.u64.u32 	%rd5483, %r884;
	cvt.u64.u32 	%rd5484, %r886;
	bra.uni 	$L__BB6_1665;
$L__BB6_1664:
	div.u64 	%rd5483, %rd5481, %rd2280;
	mul.lo.s64 	%rd3082, %rd5483, %rd2280;
	sub.s64 	%rd5484, %rd5481, %rd3082;
$L__BB6_1665:
	cvt.u32.u64 	%r597, %rd5484;
	ld.const.v2.u32 	{%r598, %r887}, [c_grid+176];
	cvt.s64.s32 	%rd2287, %r887;
	or.b64  	%rd3083, %rd5483, %rd2287;
	and.b64  	%rd3084, %rd3083, -4294967296;
	setp.ne.s64 	%p77, %rd3084, 0;
	@%p77 bra 	$L__BB6_1667;
	cvt.u32.u64 	%r888, %rd2287;
	cvt.u32.u64 	%r889, %rd5483;
	div.u32 	%r890, %r889, %r888;
	mul.lo.s32 	%r891, %r890, %r888;
	sub.s32 	%r892, %r889, %r891;
	cvt.u64.u32 	%rd5485, %r890;
	cvt.u64.u32 	%rd5486, %r892;
	bra.uni 	$L__BB6_1668;
$L__BB6_1667:
	div.u64 	%rd5485, %rd5483, %rd2287;
	mul.lo.s64 	%rd3085, %rd5485, %rd2287;
	sub.s64 	%rd5486, %rd5483, %rd3085;
$L__BB6_1668:
	cvt.u32.u64 	%r599, %rd5486;
	cvt.s64.s32 	%rd2294, %r598;
	or.b64  	%rd3086, %rd5485, %rd2294;
	and.b64  	%rd3087, %rd3086, -4294967296;
	setp.ne.s64 	%p78, %rd3087, 0;
	@%p78 bra 	$L__BB6_1670;
	cvt.u32.u64 	%r893, %rd2294;
	cvt.u32.u64 	%r894, %rd5485;
	div.u32 	%r895, %r894, %r893;
	mul.lo.s32 	%r896, %r895, %r893;
	sub.s32 	%r897, %r894, %r896;
	cvt.u64.u32 	%rd5487, %r895;
	cvt.u64.u32 	%rd5488, %r897;
	bra.uni 	$L__BB6_1671;
$L__BB6_1670:
	div.u64 	%rd5487, %rd5485, %rd2294;
	mul.lo.s64 	%rd3088, %rd5487, %rd2294;
	sub.s64 	%rd5488, %rd5485, %rd3088;
$L__BB6_1671:
	cvt.u32.u64 	%r600, %rd5488;
	ld.const.v2.u32 	{%r601, %r898}, [c_grid+168];
	cvt.s64.s32 	%rd2301, %r898;
	or.b64  	%rd3089, %rd5487, %rd2301;
	and.b64  	%rd3090, %rd3089, -4294967296;
	setp.ne.s64 	%p79, %rd3090, 0;
	@%p79 bra 	$L__BB6_1673;
	cvt.u32.u64 	%r899, %rd2301;
	cvt.u32.u64 	%r900, %rd5487;
	div.u32 	%r901, %r900, %r899;
	mul.lo.s32 	%r902, %r901, %r899;
	sub.s32 	%r903, %r900, %r902;
	cvt.u64.u32 	%rd5489, %r901;
	cvt.u64.u32 	%rd5490, %r903;
	bra.uni 	$L__BB6_1674;
$L__BB6_1673:
	div.u64 	%rd5489, %rd5487, %rd2301;
	mul.lo.s64 	%rd3091, %rd5489, %rd2301;
	sub.s64 	%rd5490, %rd5487, %rd3091;
$L__BB6_1674:
	cvt.u32.u64 	%r602, %rd5490;
	cvt.s64.s32 	%rd2308, %r601;
	or.b64  	%rd3092, %rd5489, %rd2308;
	and.b64  	%rd3093, %rd3092, -4294967296;
	setp.ne.s64 	%p80, %rd3093, 0;
	@%p80 bra 	$L__BB6_1676;
	cvt.u32.u64 	%r904, %rd2308;
	cvt.u32.u64 	%r905, %rd5489;
	div.u32 	%r906, %r905, %r904;
	mul.lo.s32 	%r907, %r906, %r904;
	sub.s32 	%r908, %r905, %r907;
	cvt.u64.u32 	%rd5491, %r906;
	cvt.u64.u32 	%rd5492, %r908;
	bra.uni 	$L__BB6_1677;
$L__BB6_1676:
	div.u64 	%rd5491, %rd5489, %rd2308;
	mul.lo.s64 	%rd3094, %rd5491, %rd2308;
	sub.s64 	%rd5492, %rd5489, %rd3094;
$L__BB6_1677:
	cvt.u32.u64 	%r603, %rd5492;
	ld.const.v2.u32 	{%r604, %r909}, [c_grid+160];
	cvt.s64.s32 	%rd2315, %r909;
	or.b64  	%rd3095, %rd5491, %rd2315;
	and.b64  	%rd3096, %rd3095, -4294967296;
	setp.ne.s64 	%p81, %rd3096, 0;
	@%p81 bra 	$L__BB6_1679;
	cvt.u32.u64 	%r910, %rd2315;
	cvt.u32.u64 	%r911, %rd5491;
	div.u32 	%r912, %r911, %r910;
	mul.lo.s32 	%r913, %r912, %r910;
	sub.s32 	%r914, %r911, %r913;
	cvt.u64.u32 	%rd5493, %r912;
	cvt.u64.u32 	%rd5494, %r914;
	bra.uni 	$L__BB6_1680;
$L__BB6_1679:
	div.u64 	%rd5493, %rd5491, %rd2315;
	mul.lo.s64 	%rd3097, %rd5493, %rd2315;
	sub.s64 	%rd5494, %rd5491, %rd3097;
$L__BB6_1680:
	cvt.u32.u64 	%r605, %rd5494;
	cvt.s64.s32 	%rd2322, %r604;
	or.b64  	%rd3098, %rd5493, %rd2322;
	and.b64  	%rd3099, %rd3098, -4294967296;
	setp.ne.s64 	%p82, %rd3099, 0;
	@%p82 bra 	$L__BB6_1682;
	cvt.u32.u64 	%r915, %rd2322;
	cvt.u32.u64 	%r916, %rd5493;
	rem.u32 	%r917, %r916, %r915;
	cvt.u64.u32 	%rd5495, %r917;
	bra.uni 	$L__BB6_1683;
$L__BB6_1682:
	rem.u64 	%rd5495, %rd5493, %rd2322;
$L__BB6_1683:
	cvt.u32.u64 	%r919, %rd5495;
	ld.const.f64 	%fd441, [c_grid];
	cvt.rn.f64.s32 	%fd442, %r919;
	ld.const.f64 	%fd443, [c_grid+80];
	fma.rn.f64 	%fd331, %fd443, %fd442, %fd441;
	ld.const.f64 	%fd444, [c_grid+8];
	cvt.rn.f64.s32 	%fd445, %r605;
	ld.const.f64 	%fd446, [c_grid+88];
	fma.rn.f64 	%fd332, %fd446, %fd445, %fd444;
	ld.const.f64 	%fd447, [c_grid+16];
	cvt.rn.f64.s32 	%fd448, %r603;
	ld.const.f64 	%fd449, [c_grid+96];
	fma.rn.f64 	%fd333, %fd449, %fd448, %fd447;
	ld.const.f64 	%fd450, [c_grid+24];
	cvt.rn.f64.s32 	%fd451, %r602;
	ld.const.f64 	%fd452, [c_grid+104];
	fma.rn.f64 	%fd334, %fd452, %fd451, %fd450;
	ld.const.f64 	%fd453, [c_grid+32];
	cvt.rn.f64.s32 	%fd454, %r600;
	ld.const.f64 	%fd455, [c_grid+112];
	fma.rn.f64 	%fd335, %fd455, %fd454, %fd453;
	ld.const.f64 	%fd456, [c_grid+40];
	cvt.rn.f64.s32 	%fd457, %r599;
	ld.const.f64 	%fd458, [c_grid+120];
	fma.rn.f64 	%fd336, %fd458, %fd457, %fd456;
	ld.const.f64 	%fd459, [c_grid+48];
	cvt.rn.f64.s32 	%fd460, %r597;
	ld.const.f64 	%fd461, [c_grid+128];
	fma.rn.f64 	%fd337, %fd461, %fd460, %fd459;
	ld.const.f64 	%fd462, [c_grid+56];
	cvt.rn.f64.s32 	%fd463, %r596;
	ld.const.f64 	%fd464, [c_grid+136];
	fma.rn.f64 	%fd338, %fd464, %fd463, %fd462;
	ld.const.f64 	%fd465, [c_grid+64];
	cvt.rn.f64.s32 	%fd466, %r594;
	ld.const.f64 	%fd467, [c_grid+144];
	fma.rn.f64 	%fd339, %fd467, %fd466, %fd465;
	ld.const.f64 	%fd468, [c_grid+72];
	cvt.rn.f64.s32 	%fd469, %r593;
	ld.const.f64 	%fd470, [c_grid+152];
	fma.rn.f64 	%fd340, %fd470, %fd469, %fd468;
	ld.const.f64 	%fd471, [c_cons];
	fma.rn.f64 	%fd472, %fd471, %fd331, 0d0000000000000000;
	ld.const.f64 	%fd473, [c_cons+8];
	fma.rn.f64 	%fd474, %fd473, %fd332, %fd472;
	ld.const.f64 	%fd475, [c_cons+16];
	fma.rn.f64 	%fd476, %fd475, %fd333, %fd474;
	ld.const.f64 	%fd477, [c_cons+24];
	fma.rn.f64 	%fd478, %fd477, %fd334, %fd476;
	ld.const.f64 	%fd479, [c_cons+32];
	fma.rn.f64 	%fd480, %fd479, %fd335, %fd478;
	ld.const.f64 	%fd481, [c_cons+40];
	fma.rn.f64 	%fd482, %fd481, %fd336, %fd480;
	ld.const.f64 	%fd483, [c_cons+48];
	fma.rn.f64 	%fd484, %fd483, %fd337, %fd482;
	ld.const.f64 	%fd485, [c_cons+56];
	fma.rn.f64 	%fd486, %fd485, %fd338, %fd484;
	ld.const.f64 	%fd487, [c_cons+64];
	fma.rn.f64 	%fd488, %fd487, %fd339, %fd486;
	ld.const.f64 	%fd489, [c_cons+72];
	fma.rn.f64 	%fd490, %fd489, %fd340, %fd488;
	ld.const.f64 	%fd491, [c_cons+800];
	sub.f64 	%fd492, %fd490, %fd491;
	abs.f64 	%fd493, %fd492;
	ld.const.f64 	%fd494, [c_cons+880];
	setp.gt.f64 	%p85, %fd493, %fd494;
	mov.b32 	%r4464, 0;
	mov.pred 	%p2062, -1;
	mov.pred 	%p2061, 0;
	@%p85 bra 	$L__BB6_1694;
	ld.const.f64 	%fd495, [c_cons+80];
	fma.rn.f64 	%fd496, %fd495, %fd331, 0d0000000000000000;
	ld.const.f64 	%fd497, [c_cons+88];
	fma.rn.f64 	%fd498, %fd497, %fd332, %fd496;
	ld.const.f64 	%fd499, [c_cons+96];
	fma.rn.f64 	%fd500, %fd499, %fd333, %fd498;
	ld.const.f64 	%fd501, [c_cons+104];
	fma.rn.f64 	%fd502, %fd501, %fd334, %fd500;
	ld.const.f64 	%fd503, [c_cons+112];
	fma.rn.f64 	%fd504, %fd503, %fd335, %fd502;
	ld.const.f64 	%fd505, [c_cons+120];
	fma.rn.f64 	%fd506, %fd505, %fd336, %fd504;
	ld.const.f64 	%fd507, [c_cons+128];
	fma.rn.f64 	%fd508, %fd507, %fd337, %fd506;
	ld.const.f64 	%fd509, [c_cons+136];
	fma.rn.f64 	%fd510, %fd509, %fd338, %fd508;
	ld.const.f64 	%fd511, [c_cons+144];
	fma.rn.f64 	%fd512, %fd511, %fd339, %fd510;
	ld.const.f64 	%fd513, [c_cons+152];
	fma.rn.f64 	%fd514, %fd513, %fd340, %fd512;
	ld.const.f64 	%fd515, [c_cons+808];
	sub.f64 	%fd516, %fd514, %fd515;
	abs.f64 	%fd517, %fd516;
	ld.const.f64 	%fd518, [c_cons+888];
	setp.gt.f64 	%p88, %fd517, %fd518;
	@%p88 bra 	$L__BB6_1694;
	ld.const.f64 	%fd519, [c_cons+160];
	fma.rn.f64 	%fd520, %fd519, %fd331, 0d0000000000000000;
	ld.const.f64 	%fd521, [c_cons+168];
	fma.rn.f64 	%fd522, %fd521, %fd332, %fd520;
	ld.const.f64 	%fd523, [c_cons+176];
	fma.rn.f64 	%fd524, %fd523, %fd333, %fd522;
	ld.const.f64 	%fd525, [c_cons+184];
	fma.rn.f64 	%fd526, %fd525, %fd334, %fd524;
	ld.const.f64 	%fd527, [c_cons+192];
	fma.rn.f64 	%fd528, %fd527, %fd335, %fd526;
	ld.const.f64 	%fd529, [c_cons+200];
	fma.rn.f64 	%fd530, %fd529, %fd336, %fd528;
	ld.const.f64 	%fd531, [c_cons+208];
	fma.rn.f64 	%fd532, %fd531, %fd337, %fd530;
	ld.const.f64 	%fd533, [c_cons+216];
	fma.rn.f64 	%fd534, %fd533, %fd338, %fd532;
	ld.const.f64 	%fd535, [c_cons+224];
	fma.rn.f64 	%fd536, %fd535, %fd339, %fd534;
	ld.const.f64 	%fd537, [c_cons+232];
	fma.rn.f64 	%fd538, %fd537, %fd340, %fd536;
	ld.const.f64 	%fd539, [c_cons+816];
	sub.f64 	%fd540, %fd538, %fd539;
	abs.f64 	%fd541, %fd540;
	ld.const.f64 	%fd542, [c_cons+896];
	setp.gt.f64 	%p91, %fd541, %fd542;
	@%p91 bra 	$L__BB6_1694;
	ld.const.f64 	%fd543, [c_cons+240];
	fma.rn.f64 	%fd544, %fd543, %fd331, 0d0000000000000000;
	ld.const.f64 	%fd545, [c_cons+248];
	fma.rn.f64 	%fd546, %fd545, %fd332, %fd544;
	ld.const.f64 	%fd547, [c_cons+256];
	fma.rn.f64 	%fd548, %fd547, %fd333, %fd546;
	ld.const.f64 	%fd549, [c_cons+264];
	fma.rn.f64 	%fd550, %fd549, %fd334, %fd548;
	ld.const.f64 	%fd551, [c_cons+272];
	fma.rn.f64 	%fd552, %fd551, %fd335, %fd550;
	ld.const.f64 	%fd553, [c_cons+280];
	fma.rn.f64 	%fd554, %fd553, %fd336, %fd552;
	ld.const.f64 	%fd555, [c_cons+288];
	fma.rn.f64 	%fd556, %fd555, %fd337, %fd554;
	ld.const.f64 	%fd557, [c_cons+296];
	fma.rn.f64 	%fd558, %fd557, %fd338, %fd556;
	ld.const.f64 	%fd559, [c_cons+304];
	fma.rn.f64 	%fd560, %fd559, %fd339, %fd558;
	ld.const.f64 	%fd561, [c_cons+312];
	fma.rn.f64 	%fd562, %fd561, %fd340, %fd560;
	ld.const.f64 	%fd563, [c_cons+824];
	sub.f64 	%fd564, %fd562, %fd563;
	abs.f64 	%fd565, %fd564;
	ld.const.f64 	%fd566, [c_cons+904];
	setp.gt.f64 	%p94, %fd565, %fd566;
	@%p94 bra 	$L__BB6_1694;
	ld.const.f64 	%fd567, [c_cons+320];
	fma.rn.f64 	%fd568, %fd567, %fd331, 0d0000000000000000;
	ld.const.f64 	%fd569, [c_cons+328];
	fma.rn.f64 	%fd570, %fd569, %fd332, %fd568;
	ld.const.f64 	%fd571, [c_cons+336];
	fma.rn.f64 	%fd572, %fd571, %fd333, %fd570;
	ld.const.f64 	%fd573, [c_cons+344];
	fma.rn.f64 	%fd574, %fd573, %fd334, %fd572;
	ld.const.f64 	%fd575, [c_cons+352];
	fma.rn.f64 	%fd576, %fd575, %fd335, %fd574;
	ld.const.f64 	%fd577, [c_cons+360];
	fma.rn.f64 	%fd578, %fd577, %fd336, %fd576;
	ld.const.f64 	%fd579, [c_cons+368];
	fma.rn.f64 	%fd580, %fd579, %fd337, %fd578;
	ld.const.f64 	%fd581, [c_cons+376];
	fma.rn.f64 	%fd582, %fd581, %fd338, %fd580;
	ld.const.f64 	%fd583, [c_cons+384];
	fma.rn.f64 	%fd584, %fd583, %fd339, %fd582;
	ld.const.f64 	%fd585, [c_cons+392];
	fma.rn.f64 	%fd586, %fd585, %fd340, %fd584;
	ld.const.f64 	%fd587, [c_cons+832];
	sub.f64 	%fd588, %fd586, %fd587;
	abs.f64 	%fd589, %fd588;
	ld.const.f64 	%fd590, [c_cons+912];
	setp.gt.f64 	%p97, %fd589, %fd590;
	@%p97 bra 	$L__BB6_1694;
	ld.const.f64 	%fd591, [c_cons+400];
	fma.rn.f64 	%fd592, %fd591, %fd331, 0d0000000000000000;
	ld.const.f64 	%fd593, [c_cons+408];
	fma.rn.f64 	%fd594, %fd593, %fd332, %fd592;
	ld.const.f64 	%fd595, [c_cons+416];
	fma.rn.f64 	%fd596, %fd595, %fd333, %fd594;
	ld.const.f64 	%fd597, [c_cons+424];
	fma.rn.f64 	%fd598, %fd597, %fd334, %fd596;
	ld.const.f64 	%fd599, [c_cons+432];
	fma.rn.f64 	%fd600, %fd599, %fd335, %fd598;
	ld.const.f64 	%fd601, [c_cons+440];
	fma.rn.f64 	%fd602, %fd601, %fd336, %fd600;
	ld.const.f64 	%fd603, [c_cons+448];
	fma.rn.f64 	%fd604, %fd603, %fd337, %fd602;
	ld.const.f64 	%fd605, [c_cons+456];
	fma.rn.f64 	%fd606, %fd605, %fd338, %fd604;
	ld.const.f64 	%fd607, [c_cons+464];
	fma.rn.f64 	%fd608, %fd607, %fd339, %fd606;
	ld.const.f64 	%fd609, [c_cons+472];
	fma.rn.f64 	%fd610, %fd609, %fd340, %fd608;
	ld.const.f64 	%fd611, [c_cons+840];
	sub.f64 	%fd612, %fd610, %fd611;
	abs.f64 	%fd613, %fd612;
	ld.const.f64 	%fd614, [c_cons+920];
	setp.gt.f64 	%p100, %fd613, %fd614;
	@%p100 bra 	$L__BB6_1694;
	ld.const.f64 	%fd615, [c_cons+480];
	fma.rn.f64 	%fd616, %fd615, %fd331, 0d0000000000000000;
	ld.const.f64 	%fd617, [c_cons+488];
	fma.rn.f64 	%fd618, %fd617, %fd332, %fd616;
	ld.const.f64 	%fd619, [c_cons+496];
	fma.rn.f64 	%fd620, %fd619, %fd333, %fd618;
	ld.const.f64 	%fd621, [c_cons+504];
	fma.rn.f64 	%fd622, %fd621, %fd334, %fd620;
	ld.const.f64 	%fd623, [c_cons+512];
	fma.rn.f64 	%fd624, %fd623, %fd335, %fd622;
	ld.const.f64 	%fd625, [c_cons+520];
	fma.rn.f64 	%fd626, %fd625, %fd336, %fd624;
	ld.const.f64 	%fd627, [c_cons+528];
	fma.rn.f64 	%fd628, %fd627, %fd337, %fd626;
	ld.const.f64 	%fd629, [c_cons+536];
	fma.rn.f64 	%fd630, %fd629, %fd338, %fd628;
	ld.const.f64 	%fd631, [c_cons+544];
	fma.rn.f64 	%fd632, %fd631, %fd339, %fd630;
	ld.const.f64 	%fd633, [c_cons+552];
	fma.rn.f64 	%fd634, %fd633, %fd340, %fd632;
	ld.const.f64 	%fd635, [c_cons+848];
	sub.f64 	%fd636, %fd634, %fd635;
	abs.f64 	%fd637, %fd636;
	ld.const.f64 	%fd638, [c_cons+928];
	setp.gt.f64 	%p103, %fd637, %fd638;
	@%p103 bra 	$L__BB6_1694;
	ld.const.f64 	%fd639, [c_cons+560];
	fma.rn.f64 	%fd640, %fd639, %fd331, 0d0000000000000000;
	ld.const.f64 	%fd641, [c_cons+568];
	fma.rn.f64 	%fd642, %fd641, %fd332, %fd640;
	ld.const.f64 	%fd643, [c_cons+576];
	fma.rn.f64 	%fd644, %fd643, %fd333, %fd642;
	ld.const.f64 	%fd645, [c_cons+584];
	fma.rn.f64 	%fd646, %fd645, %fd334, %fd644;
	ld.const.f64 	%fd647, [c_cons+592];
	fma.rn.f64 	%fd648, %fd647, %fd335, %fd646;
	ld.const.f64 	%fd649, [c_cons+600];
	fma.rn.f64 	%fd650, %fd649, %fd336, %fd648;
	ld.const.f64 	%fd651, [c_cons+608];
	fma.rn.f64 	%fd652, %fd651, %fd337, %fd650;
	ld.const.f64 	%fd653, [c_cons+616];
	fma.rn.f64 	%fd654, %fd653, %fd338, %fd652;
	ld.const.f64 	%fd655, [c_cons+624];
	fma.rn.f64 	%fd656, %fd655, %fd339, %fd654;
	ld.const.f64 	%fd657, [c_cons+632];
	fma.rn.f64 	%fd658, %fd657, %fd340, %fd656;
	ld.const.f64 	%fd659, [c_cons+856];
	sub.f64 	%fd660, %fd658, %fd659;
	abs.f64 	%fd661, %fd660;
	ld.const.f64 	%fd662, [c_cons+936];
	setp.gt.f64 	%p106, %fd661, %fd662;
	@%p106 bra 	$L__BB6_1694;
	ld.const.f64 	%fd663, [c_cons+640];
	fma.rn.f64 	%fd664, %fd663, %fd331, 0d0000000000000000;
	ld.const.f64 	%fd665, [c_cons+648];
	fma.rn.f64 	%fd666, %fd665, %fd332, %fd664;
	ld.const.f64 	%fd667, [c_cons+656];
	fma.rn.f64 	%fd668, %fd667, %fd333, %fd666;
	ld.const.f64 	%fd669, [c_cons+664];
	fma.rn.f64 	%fd670, %fd669, %fd334, %fd668;
	ld.const.f64 	%fd671, [c_cons+672];
	fma.rn.f64 	%fd672, %fd671, %fd335, %fd670;
	ld.const.f64 	%fd673, [c_cons+680];
	fma.rn.f64 	%fd674, %fd673, %fd336, %fd672;
	ld.const.f64 	%fd675, [c_cons+688];
	fma.rn.f64 	%fd676, %fd675, %fd337, %fd674;
	ld.const.f64 	%fd677, [c_cons+696];
	fma.rn.f64 	%fd678, %fd677, %fd338, %fd676;
	ld.const.f64 	%fd679, [c_cons+704];
	fma.rn.f64 	%fd680, %fd679, %fd339, %fd678;
	ld.const.f64 	%fd681, [c_cons+712];
	fma.rn.f64 	%fd682, %fd681, %fd340, %fd680;
	ld.const.f64 	%fd683, [c_cons+864];
	sub.f64 	%fd684, %fd682, %fd683;
	abs.f64 	%fd685, %fd684;
	ld.const.f64 	%fd686, [c_cons+944];
	setp.gt.f64 	%p109, %fd685, %fd686;
	@%p109 bra 	$L__BB6_1694;
	ld.const.f64 	%fd687, [c_cons+720];
	fma.rn.f64 	%fd688, %fd687, %fd331, 0d0000000000000000;
	ld.const.f64 	%fd689, [c_cons+728];
	fma.rn.f64 	%fd690, %fd689, %fd332, %fd688;
	ld.const.f64 	%fd691, [c_cons+736];
	fma.rn.f64 	%fd692, %fd691, %fd333, %fd690;
	ld.const.f64 	%fd693, [c_cons+744];
	fma.rn.f64 	%fd694, %fd693, %fd334, %fd692;
	ld.const.f64 	%fd695, [c_cons+752];
	fma.rn.f64 	%fd696, %fd695, %fd335, %fd694;
	ld.const.f64 	%fd697, [c_cons+760];
	fma.rn.f64 	%fd698, %fd697, %fd336, %fd696;
	ld.const.f64 	%fd699, [c_cons+768];
	fma.rn.f64 	%fd700, %fd699, %fd337, %fd698;
	ld.const.f64 	%fd701, [c_cons+776];
	fma.rn.f64 	%fd702, %fd701, %fd338, %fd700;
	ld.const.f64 	%fd703, [c_cons+784];
	fma.rn.f64 	%fd704, %fd703, %fd339, %fd702;
	ld.const.f64 	%fd705, [c_cons+792];
	fma.rn.f64 	%fd706, %fd705, %fd340, %fd704;
	ld.const.f64 	%fd707, [c_cons+872];
	sub.f64 	%fd708, %fd706, %fd707;
	abs.f64 	%fd709, %fd708;
	ld.const.f64 	%fd710, [c_cons+952];
	setp.gt.f64 	%p112, %fd709, %fd710;
	@%p112 bra 	$L__BB6_1694;
	mov.pred 	%p2062, 0;
	mov.pred 	%p2061, -1;
	mov.u32 	%r4464, %r845;
$L__BB6_1694:
	add.s32 	%r931, %r591, 1;
	setp.ge.s32 	%p117, %r931, %r368;
	mov.b32 	%r930, 1;
	mov.pred 	%p2064, 0;
	mov.pred 	%p2063, -1;
	mov.u32 	%r4465, %r930;
	@%p117 bra 	$L__BB6_1736;
	ld.const.v2.u32 	{%r607, %r932}, [c_grid+192];
	cvt.s64.s32 	%rd2326, %r932;
	or.b64  	%rd3100, %rd2249, %rd2326;
	and.b64  	%rd3101, %rd3100, -4294967296;
	setp.ne.s64 	%p118, %rd3101, 0;
	@%p118 bra 	$L__BB6_1697;
	cvt.u32.u64 	%r933, %rd2326;
	cvt.u32.u64 	%r934, %rd2249;
	div.u32 	%r935, %r934, %r933;
	mul.lo.s32 	%r936, %r935, %r933;
	sub.s32 	%r937, %r934, %r936;
	cvt.u64.u32 	%rd5496, %r935;
	cvt.u64.u32 	%rd5497, %r937;
	bra.uni 	$L__BB6_1698;
$L__BB6_1697:
	div.u64 	%rd5496, %rd2249, %rd2326;
	mul.lo.s64 	%rd3102, %rd5496, %rd2326;
	sub.s64 	%rd5497, %rd2249, %rd3102;
$L__BB6_1698:
	cvt.u32.u64 	%r608, %rd5497;
	cvt.s64.s32 	%rd2333, %r607;
	or.b64  	%rd3103, %rd5496, %rd2333;
	and.b64  	%rd3104, %rd3103, -4294967296;
	setp.ne.s64 	%p119, %rd3104, 0;
	@%p119 bra 	$L__BB6_1700;
	cvt.u32.u64 	%r938, %rd2333;
	cvt.u32.u64 	%r939, %rd5496;
	div.u32 	%r940, %r939, %r938;
	mul.lo.s32 	%r941, %r940, %r938;
	sub.s32 	%r942, %r939, %r941;
	cvt.u64.u32 	%rd5498, %r940;
	cvt.u64.u32 	%rd5499, %r942;
	bra.uni 	$L__BB6_1701;
$L__BB6_1700:
	div.u64 	%rd5498, %rd5496, %rd2333;
	mul.lo.s64 	%rd3105, %rd5498, %rd2333;
	sub.s64 	%rd5499, %rd5496, %rd3105;
$L__BB6_1701:
	cvt.u32.u64 	%r609, %rd5499;
	ld.const.v2.u32 	{%r610, %r943}, [c_grid+184];
	cvt.s64.s32 	%rd2340, %r943;
	or.b64  	%rd3106, %rd5498, %rd2340;
	and.b64  	%rd3107, %rd3106, -4294967296;
	setp.ne.s64 	%p120, %rd3107, 0;
	@%p120 bra 	$L__BB6_1703;
	cvt.u32.u64 	%r944, %rd2340;
	cvt.u32.u64 	%r945, %rd5498;
	div.u32 	%r946, %r945, %r944;
	mul.lo.s32 	%r947, %r946, %r944;
	sub.s32 	%r948, %r945, %r947;
	cvt.u64.u32 	%rd5500, %r946;
	cvt.u64.u32 	%rd5501, %r948;
	bra.uni 	$L__BB6_1704;
$L__BB6_1703:
	div.u64 	%rd5500, %rd5498, %rd2340;
	mul.lo.s64 	%rd3108, %rd5500, %rd2340;
	sub.s64 	%rd5501, %rd5498, %rd3108;
$L__BB6_1704:
	cvt.u32.u64 	%r611, %rd5501;
	cvt.s64.s32 	%rd2347, %r610;
	or.b64  	%rd3109, %rd5500, %rd2347;
	and.b64  	%rd3110, %rd3109, -4294967296;
	setp.ne.s64 	%p121, %rd3110, 0;
	@%p121 bra 	$L__BB6_1706;
	cvt.u32.u64 	%r949, %rd2347;
	cvt.u32.u64 	%r950, %rd5500;
	div.u32 	%r951, %r950, %r949;
	mul.lo.s32 	%r952, %r951, %r949;
	sub.s32 	%r953, %r950, %r952;
	cvt.u64.u32 	%rd5502, %r951;
	cvt.u64.u32 	%rd5503, %r953;
	bra.uni 	$L__BB6_1707;
$L__BB6_1706:
	div.u64 	%rd5502, %rd5500, %rd2347;
	mul.lo.s64 	%rd3111, %rd5502, %rd2347;
	sub.s64 	%rd5503, %rd5500, %rd3111;
$L__BB6_1707:
	cvt.u32.u64 	%r612, %rd5503;
	ld.const.v2.u32 	{%r613, %r954}, [c_grid+176];
	cvt.s64.s32 	%rd2354, %r954;
	or.b64  	%rd3112, %rd5502, %rd2354;
	and.b64  	%rd3113, %rd3112, -4294967296;
	setp.ne.s64 	%p122, %rd3113, 0;
	@%p122 bra 	$L__BB6_1709;
	cvt.u32.u64 	%r955, %rd2354;
	cvt.u32.u64 	%r956, %rd5502;
	div.u32 	%r957, %r956, %r955;
	mul.lo.s32 	%r958, %r957, %r955;
	sub.s32 	%r959, %r956, %r958;
	cvt.u64.u32 	%rd5504, %r957;
	cvt.u64.u32 	%rd5505, %r959;
	bra.uni 	$L__BB6_1710;
$L__BB6_1709:
	div.u64 	%rd5504, %rd5502, %rd2354;
	mul.lo.s64 	%rd3114, %rd5504, %rd2354;
	sub.s64 	%rd5505, %rd5502, %rd3114;
$L__BB6_1710:
	cvt.u32.u64 	%r614, %rd5505;
	cvt.s64.s32 	%rd2361, %r613;
	or.b64  	%rd3115, %rd5504, %rd2361;
	and.b64  	%rd3116, %rd3115, -4294967296;
	setp.ne.s64 	%p123, %rd3116, 0;
	@%p123 bra 	$L__BB6_1712;
	cvt.u32.u64 	%r960, %rd2361;
	cvt.u32.u64 	%r961, %rd5504;
	div.u32 	%r962, %r961, %r960;
	mul.lo.s32 	%r963, %r962, %r960;
	sub.s32 	%r964, %r961, %r963;
	cvt.u64.u32 	%rd5506, %r962;
	cvt.u64.u32 	%rd5507, %r964;
	bra.uni 	$L__BB6_1713;
$L__BB6_1712:
	div.u64 	%rd5506, %rd5504, %rd2361;
	mul.lo.s64 	%rd3117, %rd5506, %rd2361;
	sub.s64 	%rd5507, %rd5504, %rd3117;
$L__BB6_1713:
	cvt.u32.u64 	%r615, %rd5507;
	ld.const.v2.u32 	{%r616, %r965}, [c_grid+168];
	cvt.s64.s32 	%rd2368, %r965;
	or.b64  	%rd3118, %rd5506, %rd2368;
	and.b64  	%rd3119, %rd3118, -4294967296;
	setp.ne.s64 	%p124, %rd3119, 0;
	@%p124 bra 	$L__BB6_1715;
	cvt.u32.u64 	%r966, %rd2368;
	cvt.u32.u64 	%r967, %rd5506;
	div.u32 	%r968, %r967, %r966;
	mul.lo.s32 	%r969, %r968, %r966;
	sub.s32 	%r970, %r967, %r969;
	cvt.u64.u32 	%rd5508, %r968;
	cvt.u64.u32 	%rd5509, %r970;
	bra.uni 	$L__BB6_1716;
$L__BB6_1715:
	div.u64 	%rd5508, %rd5506, %rd2368;
	mul.lo.s64 	%rd3120, %rd5508, %rd2368;
	sub.s64 	%rd5509, %rd5506, %rd3120;
$L__BB6_1716:
	cvt.u32.u64 	%r617, %rd5509;
	cvt.s64.s32 	%rd2375, %r616;
	or.b64  	%rd3121, %rd5508, %rd2375;
	and.b64  	%rd3122, %rd3121, -4294967296;
	setp.ne.s64 	%p125, %rd3122, 0;
	@%p125 bra 	$L__BB6_1718;
	cvt.u32.u64 	%r971, %rd2375;
	cvt.u32.u64 	%r972, %rd5508;
	div.u32 	%r973, %r972, %r971;
	mul.lo.s32 	%r974, %r973, %r971;
	sub.s32 	%r975, %r972, %r974;
	cvt.u64.u32 	%rd5510, %r973;
	cvt.u64.u32 	%rd5511, %r975;
	bra.uni 	$L__BB6_1719;
$L__BB6_1718:
	div.u64 	%rd5510, %rd5508, %rd2375;
	mul.lo.s64 	%rd3123, %rd5510, %rd2375;
	sub.s64 	%rd5511, %rd5508, %rd3123;
$L__BB6_1719:
	cvt.u32.u64 	%r618, %rd5511;
	ld.const.v2.u32 	{%r619, %r976}, [c_grid+160];
	cvt.s64.s32 	%rd2382, %r976;
	or.b64  	%rd3124, %rd5510, %rd2382;
	and.b64  	%rd3125, %rd3124, -4294967296;
	setp.ne.s64 	%p126, %rd3125, 0;
	@%p126 bra 	$L__BB6_1721;
	cvt.u32.u64 	%r977, %rd2382;
	cvt.u32.u64 	%r978, %rd5510;
	div.u32 	%r979, %r978, %r977;
	mul.lo.s32 	%r980, %r979, %r977;
	sub.s32 	%r981, %r978, %r980;
	cvt.u64.u32 	%rd5512, %r979;
	cvt.u64.u32 	%rd5513, %r981;
	bra.uni 	$L__BB6_1722;
$L__BB6_1721:
	div.u64 	%rd5512, %rd5510, %rd2382;
	mul.lo.s64 	%rd3126, %rd5512, %rd2382;
	sub.s64 	%rd5513, %rd5510, %rd3126;
$L__BB6_1722:
	cvt.u32.u64 	%r620, %rd5513;
	cvt.s64.s32 	%rd2389, %r619;
	or.b64  	%rd3127, %rd5512, %rd2389;
	and.b64  	%rd3128, %rd3127, -4294967296;
	setp.ne.s64 	%p127, %rd3128, 0;
	@%p127 bra 	$L__BB6_1724;
	cvt.u32.u64 	%r982, %rd2389;
	cvt.u32.u64 	%r983, %rd5512;
	rem.u32 	%r984, %r983, %r982;
	cvt.u64.u32 	%rd5514, %r984;
	bra.uni 	$L__BB6_1725;
$L__BB6_1724:
	rem.u64 	%rd5514, %rd5512, %rd2389;
$L__BB6_1725:
	cvt.u32.u64 	%r986, %rd5514;
	ld.const.f64 	%fd711, [c_grid];
	cvt.rn.f64.s32 	%fd712, %r986;
	ld.const.f64 	%fd713, [c_grid+80];
	fma.rn.f64 	%fd341, %fd713, %fd712, %fd711;
	ld.const.f64 	%fd714, [c_grid+8];
	cvt.rn.f64.s32 	%fd715, %r620;
	ld.const.f64 	%fd716, [c_grid+88];
	fma.rn.f64 	%fd342, %fd716, %fd715, %fd714;
	ld.const.f64 	%fd717, [c_grid+16];
	cvt.rn.f64.s32 	%fd718, %r618;
	ld.const.f64 	%fd719, [c_grid+96];
	fma.rn.f64 	%fd343, %fd719, %fd718, %fd717;
	ld.const.f64 	%fd720, [c_grid+24];
	cvt.rn.f64.s32 	%fd721, %r617;
	ld.const.f64 	%fd722, [c_grid+104];
	fma.rn.f64 	%fd344, %fd722, %fd721, %fd720;
	ld.const.f64 	%fd723, [c_grid+32];
	cvt.rn.f64.s32 	%fd724, %r615;
	ld.const.f64 	%fd725, [c_grid+112];
	fma.rn.f64 	%fd345, %fd725, %fd724, %fd723;
	ld.const.f64 	%fd726, [c_grid+40];
	cvt.rn.f64.s32 	%fd727, %r614;
	ld.const.f64 	%fd728, [c_grid+120];
	fma.rn.f64 	%fd346, %fd728, %fd727, %fd726;
	ld.const.f64 	%fd729, [c_grid+48];
	cvt.rn.f64.s32 	%fd730, %r612;
	ld.const.f64 	%fd731, [c_grid+128];
	fma.rn.f64 	%fd347, %fd731, %fd730, %fd729;
	ld.const.f64 	%fd732, [c_grid+56];
	cvt.rn.f64.s32 	%fd733, %r611;
	ld.const.f64 	%fd734, [c_grid+136];
	fma.rn.f64 	%fd348, %fd734, %fd733, %fd732;
	ld.const.f64 	%fd735, [c_grid+64];
	cvt.rn.f64.s32 	%fd736, %r609;
	ld.const.f64 	%fd737, [c_grid+144];
	fma.rn.f64 	%fd349, %fd737, %fd736, %fd735;
	ld.const.f64 	%fd738, [c_grid+72];
	cvt.rn.f64.s32 	%fd739, %r608;
	ld.const.f64 	%fd740, [c_grid+152];
	fma.rn.f64 	%fd350, %fd740, %fd739, %fd738;
	ld.const.f64 	%fd741, [c_cons];
	fma.rn.f64 	%fd742, %fd741, %fd341, 0d0000000000000000;
	ld.const.f64 	%fd743, [c_cons+8];
	fma.rn.f64 	%fd744, %fd743, %fd342, %fd742;
	ld.const.f64 	%fd745, [c_cons+16];
	fma.rn.f64 	%fd746, %fd745, %fd343, %fd744;
	ld.const.f64 	%fd747, [c_cons+24];
	fma.rn.f64 	%fd748, %fd747, %fd344, %fd746;
	ld.const.f64 	%fd749, [c_cons+32];
	fma.rn.f64 	%fd750, %fd749, %fd345, %fd748;
	ld.const.f64 	%fd751, [c_cons+40];
	fma.rn.f64 	%fd752, %fd751, %fd346, %fd750;
	ld.const.f64 	%fd753, [c_cons+48];
	fma.rn.f64 	%fd754, %fd753, %fd347, %fd752;
	ld.const.f64 	%fd755, [c_cons+56];
	fma.rn.f64 	%fd756, %fd755, %fd348, %fd754;
	ld.const.f64 	%fd757, [c_cons+64];
	fma.rn.f64 	%fd758, %fd757, %fd349, %fd756;
	ld.const.f64 	%fd759, [c_cons+72];
	fma.rn.f64 	%fd760, %fd759, %fd350, %fd758;
	ld.const.f64 	%fd761, [c_cons+800];
	sub.f64 	%fd762, %fd760, %fd761;
	abs.f64 	%fd763, %fd762;
	ld.const.f64 	%fd764, [c_cons+880];
	setp.gt.f64 	%p130, %fd763, %fd764;
	mov.b32 	%r4465, 0;
	mov.pred 	%p2064, -1;
	mov.pred 	%p2063, 0;
	@%p130 bra 	$L__BB6_1736;
	ld.const.f64 	%fd765, [c_cons+80];
	fma.rn.f64 	%fd766, %fd765, %fd341, 0d0000000000000000;
	ld.const.f64 	%fd767, [c_cons+88];
	fma.rn.f64 	%fd768, %fd767, %fd342, %fd766;
	ld.const.f64 	%fd769, [c_cons+96];
	fma.rn.f64 	%fd770, %fd769, %fd343, %fd768;
	ld.const.f64 	%fd771, [c_cons+104];
	fma.rn.f64 	%fd772, %fd771, %fd344, %fd770;
	ld.const.f64 	%fd773, [c_cons+112];
	fma.rn.f64 	%fd774, %fd773, %fd345, %fd772;
	ld.const.f64 	%fd775, [c_cons+120];
	fma.rn.f64 	%fd776, %fd775, %fd346, %fd774;
	ld.const.f64 	%fd777, [c_cons+128];
	fma.rn.f64 	%fd778, %fd777, %fd347, %fd776;
	ld.const.f64 	%fd779, [c_cons+136];
	fma.rn.f64 	%fd780, %fd779, %fd348, %fd778;
	ld.const.f64 	%fd781, [c_cons+144];
	fma.rn.f64 	%fd782, %fd781, %fd349, %fd780;
	ld.const.f64 	%fd783, [c_cons+152];
	fma.rn.f64 	%fd784, %fd783, %fd350, %fd782;
	ld.const.f64 	%fd785, [c_cons+808];
	sub.f64 	%fd786, %fd784, %fd785;
	abs.f64 	%fd787, %fd786;
	ld.const.f64 	%fd788, [c_cons+888];
	setp.gt.f64 	%p133, %fd787, %fd788;
	@%p133 bra 	$L__BB6_1736;
	ld.const.f64 	%fd789, [c_cons+160];
	fma.rn.f64 	%fd790, %fd789, %fd341, 0d0000000000000000;
	ld.const.f64 	%fd791, [c_cons+168];
	fma.rn.f64 	%fd792, %fd791, %fd342, %fd790;
	ld.const.f64 	%fd793, [c_cons+176];
	fma.rn.f64 	%fd794, %fd793, %fd343, %fd792;
	ld.const.f64 	%fd795, [c_cons+184];
	fma.rn.f64 	%fd796, %fd795, %fd344, %fd794;
	ld.const.f64 	%fd797, [c_cons+192];
	fma.rn.f64 	%fd798, %fd797, %fd345, %fd796;
	ld.const.f64 	%fd799, [c_cons+200];
	fma.rn.f64 	%fd800, %fd799, %fd346, %fd798;
	ld.const.f64 	%fd801, [c_cons+208];
	fma.rn.f64 	%fd802, %fd801, %fd347, %fd800;
	ld.const.f64 	%fd803, [c_cons+216];
	fma.rn.f64 	%fd804, %fd803, %fd348, %fd802;
	ld.const.f64 	%fd805, [c_cons+224];
	fma.rn.f64 	%fd806, %fd805, %fd349, %fd804;
	ld.const.f64 	%fd807, [c_cons+232];
	fma.rn.f64 	%fd808, %fd807, %fd350, %fd806;
	ld.const.f64 	%fd809, [c_cons+816];
	sub.f64 	%fd810, %fd808, %fd809;
	abs.f64 	%fd811, %fd810;
	ld.const.f64 	%fd812, [c_cons+896];
	setp.gt.f64 	%p136, %fd811, %fd812;
	@%p136 bra 	$L__BB6_1736;
	ld.const.f64 	%fd813, [c_cons+240];
	fma.rn.f64 	%fd814, %fd813, %fd341, 0d0000000000000000;
	ld.const.f64 	%fd815, [c_cons+248];
	fma.rn.f64 	%fd816, %fd815, %fd342, %fd814;
	ld.const.f64 	%fd817, [c_cons+256];
	fma.rn.f64 	%fd818, %fd817, %fd343, %fd816;
	ld.const.f64 	%fd819, [c_cons+264];
	fma.rn.f64 	%fd820, %fd819, %fd344, %fd818;
	ld.const.f64 	%fd821, [c_cons+272];
	fma.rn.f64 	%fd822, %fd821, %fd345, %fd820;
	ld.const.f64 	%fd823, [c_cons+280];
	fma.rn.f64 	%fd824, %fd823, %fd346, %fd822;
	ld.const.f64 	%fd825, [c_cons+288];
	fma.rn.f64 	%fd826, %fd825, %fd347, %fd824;
	ld.const.f64 	%fd827, [c_cons+296];
	fma.rn.f64 	%fd828, %fd827, %fd348, %fd826;
	ld.const.f64 	%fd829, [c_cons+304];
	fma.rn.f64 	%fd830, %fd829, %fd349, %fd828;
	ld.const.f64 	%fd831, [c_cons+312];
	fma.rn.f64 	%fd832, %fd831, %fd350, %fd830;
	ld.const.f64 	%fd833, [c_cons+824];
	sub.f64 	%fd834, %fd832, %fd833;
	abs.f64 	%fd835, %fd834;
	ld.const.f64 	%fd836, [c_cons+904];
	setp.gt.f64 	%p139, %fd835, %fd836;
	@%p139 bra 	$L__BB6_1736;
	ld.const.f64 	%fd837, [c_cons+320];
	fma.rn.f64 	%fd838, %fd837, %fd341, 0d0000000000000000;
	ld.const.f64 	%fd839, [c_cons+328];
	fma.rn.f64 	%fd840, %fd839, %fd342, %fd838;
	ld.const.f64 	%fd841, [c_cons+336];
	fma.rn.f64 	%fd842, %fd841, %fd343, %fd840;
	ld.const.f64 	%fd843, [c_cons+344];
	fma.rn.f64 	%fd844, %fd843, %fd344, %fd842;
	ld.const.f64 	%fd845, [c_cons+352];
	fma.rn.f64 	%fd846, %fd845, %fd345, %fd844;
	ld.const.f64 	%fd847, [c_cons+360];
	fma.rn.f64 	%fd848, %fd847, %fd346, %fd846;
	ld.const.f64 	%fd849, [c_cons+368];
	fma.rn.f64 	%fd850, %fd849, %fd347, %fd848;
	ld.const.f64 	%fd851, [c_cons+376];
	fma.rn.f64 	%fd852, %fd851, %fd348, %fd850;
	ld.const.f64 	%fd853, [c_cons+384];
	fma.rn.f64 	%fd854, %fd853, %fd349, %fd852;
	ld.const.f64 	%fd855, [c_cons+392];
	fma.rn.f64 	%fd856, %fd855, %fd350, %fd854;
	ld.const.f64 	%fd857, [c_cons+832];
	sub.f64 	%fd858, %fd856, %fd857;
	abs.f64 	%fd859, %fd858;
	ld.const.f64 	%fd860, [c_cons+912];
	setp.gt.f64 	%p142, %fd859, %fd860;
	@%p142 bra 	$L__BB6_1736;
	ld.const.f64 	%fd861, [c_cons+400];
	fma.rn.f64 	%fd862, %fd861, %fd341, 0d0000000000000000;
	ld.const.f64 	%fd863, [c_cons+408];
	fma.rn.f64 	%fd864, %fd863, %fd342, %fd862;
	ld.const.f64 	%fd865, [c_cons+416];
	fma.rn.f64 	%fd866, %fd865, %fd343, %fd864;
	ld.const.f64 	%fd867, [c_cons+424];
	fma.rn.f64 	%fd868, %fd867, %fd344, %fd866;
	ld.const.f64 	%fd869, [c_cons+432];
	fma.rn.f64 	%fd870, %fd869, %fd345, %fd868;
	ld.const.f64 	%fd871, [c_cons+440];
	fma.rn.f64 	%fd872, %fd871, %fd346, %fd870;
	ld.const.f64 	%fd873, [c_cons+448];
	fma.rn.f64 	%fd874, %fd873, %fd347, %fd872;
	ld.const.f64 	%fd875, [c_cons+456];
	fma.rn.f64 	%fd876, %fd875, %fd348, %fd874;
	ld.const.f64 	%fd877, [c_cons+464];
	fma.rn.f64 	%fd878, %fd877, %fd349, %fd876;
	ld.const.f64 	%fd879, [c_cons+472];
	fma.rn.f64 	%fd880, %fd879, %fd350, %fd878;
	ld.const.f64 	%fd881, [c_cons+840];
	sub.f64 	%fd882, %fd880, %fd881;
	abs.f64 	%fd883, %fd882;
	ld.const.f64 	%fd884, [c_cons+920];
	setp.gt.f64 	%p145, %fd883, %fd884;
	@%p145 bra 	$L__BB6_1736;
	ld.const.f64 	%fd885, [c_cons+480];
	fma.rn.f64 	%fd886, %fd885, %fd341, 0d0000000000000000;
	ld.const.f64 	%fd887, [c_cons+488];
	fma.rn.f64 	%fd888, %fd887, %fd342, %fd886;
	ld.const.f64 	%fd889, [c_cons+496];
	fma.rn.f64 	%fd890, %fd889, %fd343, %fd888;
	ld.const.f64 	%fd891, [c_cons+504];
	fma.rn.f64 	%fd892, %fd891, %fd344, %fd890;
	ld.const.f64 	%fd893, [c_cons+512];
	fma.rn.f64 	%fd894, %fd893, %fd345, %fd892;
	ld.const.f64 	%fd895, [c_cons+520];
	fma.rn.f64 	%fd896, %fd895, %fd346, %fd894;
	ld.const.f64 	%fd897, [c_cons+528];
	fma.rn.f64 	%fd898, %fd897, %fd347, %fd896;
	ld.const.f64 	%fd899, [c_cons+536];
	fma.rn.f64 	%fd900, %fd899, %fd348, %fd898;
	ld.const.f64 	%fd901, [c_cons+544];
	fma.rn.f64 	%fd902, %fd901, %fd349, %fd900;
	ld.const.f64 	%fd903, [c_cons+552];
	fma.rn.f64 	%fd904, %fd903, %fd350, %fd902;
	ld.const.f64 	%fd905, [c_cons+848];
	sub.f64 	%fd906, %fd904, %fd905;
	abs.f64 	%fd907, %fd906;
	ld.const.f64 	%fd908, [c_cons+928];
	setp.gt.f64 	%p148, %fd907, %fd908;
	@%p148 bra 	$L__BB6_1736;
	ld.const.f64 	%fd909, [c_cons+560];
	fma.rn.f64 	%fd910, %fd909, %fd341, 0d0000000000000000;
	ld.const.f64 	%fd911, [c_cons+568];
	fma.rn.f64 	%fd912, %fd911, %fd342, %fd910;
	ld.const.f64 	%fd913, [c_cons+576];
	fma.rn.f64 	%fd914, %fd913, %fd343, %fd912;
	ld.const.f64 	%fd915, [c_cons+584];
	fma.rn.f64 	%fd916, %fd915, %fd344, %fd914;
	ld.const.f64 	%fd917, [c_cons+592];
	fma.rn.f64 	%fd918, %fd917, %fd345, %fd916;
	ld.const.f64 	%fd919, [c_cons+600];
	fma.rn.f64 	%fd920, %fd919, %fd346, %fd918;
	ld.const.f64 	%fd921, [c_cons+608];
	fma.rn.f64 	%fd922, %fd921, %fd347, %fd920;
	ld.const.f64 	%fd923, [c_cons+616];
	fma.rn.f64 	%fd924, %fd923, %fd348, %fd922;
	ld.const.f64 	%fd925, [c_cons+624];
	fma.rn.f64 	%fd926, %fd925, %fd349, %fd924;
	ld.const.f64 	%fd927, [c_cons+632];
	fma.rn.f64 	%fd928, %fd927, %fd350, %fd926;
	ld.const.f64 	%fd929, [c_cons+856];
	sub.f64 	%fd930, %fd928, %fd929;
	abs.f64 	%fd931, %fd930;
	ld.const.f64 	%fd932, [c_cons+936];
	setp.gt.f64 	%p151, %fd931, %fd932;
	@%p151 bra 	$L__BB6_1736;
	ld.const.f64 	%fd933, [c_cons+640];
	fma.rn.f64 	%fd934, %fd933, %fd341, 0d0000000000000000;
	ld.const.f64 	%fd935, [c_cons+648];
	fma.rn.f64 	%fd936, %fd935, %fd342, %fd934;
	ld.const.f64 	%fd937, [c_cons+656];
	fma.rn.f64 	%fd938, %fd937, %fd343, %fd936;
	ld.const.f64 	%fd939, [c_cons+664];
	fma.rn.f64 	%fd940, %fd939, %fd344, %fd938;
	ld.const.f64 	%fd941, [c_cons+672];
	fma.rn.f64 	%fd942, %fd941, %fd345, %fd940;
	ld.const.f64 	%fd943, [c_cons+680];
	fma.rn.f64 	%fd944, %fd943, %fd346, %fd942;
	ld.const.f64 	%fd945, [c_cons+688];
	fma.rn.f64 	%fd946, %fd945, %fd347, %fd944;
	ld.const.f64 	%fd947, [c_cons+696];
	fma.rn.f64 	%fd948, %fd947, %fd348, %fd946;
	ld.const.f64 	%fd949, [c_cons+704];
	fma.rn.f64 	%fd950, %fd949, %fd349, %fd948;
	ld.const.f64 	%fd951, [c_cons+712];
	fma.rn.f64 	%fd952, %fd951, %fd350, %fd950;
	ld.const.f64 	%fd953, [c_cons+864];
	sub.f64 	%fd954, %fd952, %fd953;
	abs.f64 	%fd955, %fd954;
	ld.const.f64 	%fd956, [c_cons+944];
	setp.gt.f64 	%p154, %fd955, %fd956;
	@%p154 bra 	$L__BB6_1736;
	ld.const.f64 	%fd957, [c_cons+720];
	fma.rn.f64 	%fd958, %fd957, %fd341, 0d0000000000000000;
	ld.const.f64 	%fd959, [c_cons+728];
	fma.rn.f64 	%fd960, %fd959, %fd342, %fd958;
	ld.const.f64 	%fd961, [c_cons+736];
	fma.rn.f64 	%fd962, %fd961, %fd343, %fd960;
	ld.const.f64 	%fd963, [c_cons+744];
	fma.rn.f64 	%fd964, %fd963, %fd344, %fd962;
	ld.const.f64 	%fd965, [c_cons+752];
	fma.rn.f64 	%fd966, %fd965, %fd345, %fd964;
	ld.const.f64 	%fd967, [c_cons+760];
	fma.rn.f64 	%fd968, %fd967, %fd346, %fd966;
	ld.const.f64 	%fd969, [c_cons+768];
	fma.rn.f64 	%fd970, %fd969, %fd347, %fd968;
	ld.const.f64 	%fd971, [c_cons+776];
	fma.rn.f64 	%fd972, %fd971, %fd348, %fd970;
	ld.const.f64 	%fd973, [c_cons+784];
	fma.rn.f64 	%fd974, %fd973, %fd349, %fd972;
	ld.const.f64 	%fd975, [c_cons+792];
	fma.rn.f64 	%fd976, %fd975, %fd350, %fd974;
	ld.const.f64 	%fd977, [c_cons+872];
	sub.f64 	%fd978, %fd976, %fd977;
	abs.f64 	%fd979, %fd978;
	ld.const.f64 	%fd980, [c_cons+952];
	setp.gt.f64 	%p157, %fd979, %fd980;
	@%p157 bra 	$L__BB6_1736;
	mov.pred 	%p2064, 0;
	mov.pred 	%p2063, -1;
	mov.u32 	%r4465, %r930;
$L__BB6_1736:
	add.s32 	%r998, %r591, 2;
	setp.ge.s32 	%p162, %r998, %r368;
	mov.b32 	%r997, 1;
	mov.pred 	%p2066, 0;
	mov.pred 	%p2065, -1;
	mov.u32 	%r4466, %r997;
	@%p162 bra 	$L__BB6_1778;
	ld.const.v2.u32 	{%r622, %r999}, [c_grid+192];
	cvt.s64.s32 	%rd2393, %r999;
	or.b64  	%rd3129, %rd2250, %rd2393;
	and.b64  	%rd3130, %rd3129, -4294967296;
	setp.ne.s64 	%p163, %rd3130, 0;
	@%p163 bra 	$L__BB6_1739;
	cvt.u32.u64 	%r1000, %rd2393;
	cvt.u32.u64 	%r1001, %rd2250;
	div.u32 	%r1002, %r1001, %r1000;
	mul.lo.s32 	%r1003, %r1002, %r1000;
	sub.s32 	%r1004, %r1001, %r1003;
	cvt.u64.u32 	%rd5515, %r1002;
	cvt.u64.u32 	%rd5516, %r1004;
	bra.uni 	$L__BB6_1740;
$L__BB6_1739:
	div.u64 	%rd5515, %rd2250, %rd2393;
	mul.lo.s64 	%rd3131, %rd5515, %rd2393;
	sub.s64 	%rd5516, %rd2250, %rd3131;
$L__BB6_1740:
	cvt.u32.u64 	%r623, %rd5516;
	cvt.s64.s32 	%rd2400, %r622;
	or.b64  	%rd3132, %rd5515, %rd2400;
	and.b64  	%rd3133, %rd3132, -4294967296;
	setp.ne.s64 	%p164, %rd3133, 0;
	@%p164 bra 	$L__BB6_1742;
	cvt.u32.u64 	%r1005, %rd2400;
	cvt.u32.u64 	%r1006, %rd5515;
	div.u32 	%r1007, %r1006, %r1005;
	mul.lo.s32 	%r1008, %r1007, %r1005;
	sub.s32 	%r1009, %r1006, %r1008;
	cvt.u64.u32 	%rd5517, %r1007;
	cvt.u64.u32 	%rd5518, %r1009;
	bra.uni 	$L__BB6_1743;
$L__BB6_1742:
	div.u64 	%rd5517, %rd5515, %rd2400;
	mul.lo.s64 	%rd3134, %rd5517, %rd2400;
	sub.s64 	%rd5518, %rd5515, %rd3134;
$L__BB6_1743:
	cvt.u32.u64 	%r624, %rd5518;
	ld.const.v2.u32 	{%r625, %r1010}, [c_grid+184];
	cvt.s64.s32 	%rd2407, %r1010;
	or.b64  	%rd3135, %rd5517, %rd2407;
	and.b64  	%rd3136, %rd3135, -4294967296;
	setp.ne.s64 	%p165, %rd3136, 0;
	@%p165 bra 	$L__BB6_1745;
	cvt.u32.u64 	%r1011, %rd2407;
	cvt.u32.u64 	%r1012, %rd5517;
	div.u32 	%r1013, %r1012, %r1011;
	mul.lo.s32 	%r1014, %r1013, %r1011;
	sub.s32 	%r1015, %r1012, %r1014;
	cvt.u64.u32 	%rd5519, %r1013;
	cvt.u64.u32 	%rd5520, %r1015;
	bra.uni 	$L__BB6_1746;
$L__BB6_1745:
	div.u64 	%rd5519, %rd5517, %rd2407;
	mul.lo.s64 	%rd3137, %rd5519, %rd2407;
	sub.s64 	%rd5520, %rd5517, %rd3137;
$L__BB6_1746:
	cvt.u32.u64 	%r626, %rd5520;
	cvt.s64.s32 	%rd2414, %r625;
	or.b64  	%rd3138, %rd5519, %rd2414;
	and.b64  	%rd3139, %rd3138, -4294967296;
	setp.ne.s64 	%p166, %rd3139, 0;
	@%p166 bra 	$L__BB6_1748;
	cvt.u32.u64 	%r1016, %rd2414;
	cvt.u32.u64 	%r1017, %rd5519;
	div.u32 	%r1018, %r1017, %r1016;
	mul.lo.s32 	%r1019, %r1018, %r1016;
	sub.s32 	%r1020, %r1017, %r1019;
	cvt.u64.u32 	%rd5521, %r1018;
	cvt.u64.u32 	%rd5522, %r1020;
	bra.uni 	$L__BB6_1749;
$L__BB6_1748:
	div.u64 	%rd5521, %rd5519, %rd2414;
	mul.lo.s64 	%rd3140, %rd5521, %rd2414;
	sub.s64 	%rd5522, %rd5519, %rd3140;
$L__BB6_1749:
	cvt.u32.u64 	%r627, %rd5522;
	ld.const.v2.u32 	{%r628, %r1021}, [c_grid+176];
	cvt.s64.s32 	%rd2421, %r1021;
	or.b64  	%rd3141, %rd5521, %rd2421;
	and.b64  	%rd3142, %rd3141, -4294967296;
	setp.ne.s64 	%p167, %rd3142, 0;
	@%p167 bra 	$L__BB6_1751;
	cvt.u32.u64 	%r1022, %rd2421;
	cvt.u32.u64 	%r1023, %rd5521;
	div.u32 	%r1024, %r1023, %r1022;
	mul.lo.s32 	%r1025, %r1024, %r1022;
	sub.s32 	%r1026, %r1023, %r1025;
	cvt.u64.u32 	%rd5523, %r1024;
	cvt.u64.u32 	%rd5524, %r1026;
	bra.uni 	$L__BB6_1752;
$L__BB6_1751:
	div.u64 	%rd5523, %rd5521, %rd2421;
	mul.lo.s64 	%rd3143, %rd5523, %rd2421;
	sub.s64 	%rd5524, %rd5521, %rd3143;
$L__BB6_1752:
	cvt.u32.u64 	%r629, %rd5524;
	cvt.s64.s32 	%rd2428, %r628;
	or.b64  	%rd3144, %rd5523, %rd2428;
	and.b64  	%rd3145, %rd3144, -4294967296;
	setp.ne.s64 	%p168, %rd3145, 0;
	@%p168 bra 	$L__BB6_1754;
	cvt.u32.u64 	%r1027, %rd2428;
	cvt.u32.u64 	%r1028, %rd5523;
	div.u32 	%r1029, %r1028, %r1027;
	mul.lo.s32 	%r1030, %r1029, %r1027;
	sub.s32 	%r1031, %r1028, %r1030;
	cvt.u64.u32 	%rd5525, %r1029;
	cvt.u64.u32 	%rd5526, %r1031;
	bra.uni 	$L__BB6_1755;
$L__BB6_1754:
	div.u64 	%rd5525, %rd5523, %rd2428;
	mul.lo.s64 	%rd3146, %rd5525, %rd2428;
	sub.s64 	%rd5526, %rd5523, %rd3146;
$L__BB6_1755:
	cvt.u32.u64 	%r630, %rd5526;
	ld.const.v2.u32 	{%r631, %r1032}, [c_grid+168];
	cvt.s64.s32 	%rd2435, %r1032;
	or.b64  	%rd3147, %rd5525, %rd2435;
	and.b64  	%rd3148, %rd3147, -4294967296;
	setp.ne.s64 	%p169, %rd3148, 0;
	@%p169 bra 	$L__BB6_1757;
	cvt.u32.u64 	%r1033, %rd2435;
	cvt.u32.u64 	%r1034, %rd5525;
	div.u32 	%r1035, %r1034, %r1033;
	mul.lo.s32 	%r1036, %r1035, %r1033;
	sub.s32 	%r1037, %r1034, %r1036;
	cvt.u64.u32 	%rd5527, %r1035;
	cvt.u64.u32 	%rd5528, %r1037;
	bra.uni 	$L__BB6_1758;
$L__BB6_1757:
	div.u64 	%rd5527, %rd5525, %rd2435;
	mul.lo.s64 	%rd3149, %rd5527, %rd2435;
	sub.s64 	%rd5528, %rd5525, %rd3149;
$L__BB6_1758:
	cvt.u32.u64 	%r632, %rd5528;
	cvt.s64.s32 	%rd2442, %r631;
	or.b64  	%rd3150, %rd5527, %rd2442;
	and.b64  	%rd3151, %rd3150, -4294967296;
	setp.ne.s64 	%p170, %rd3151, 0;
	@%p170 bra 	$L__BB6_1760;
	cvt.u32.u64 	%r1038, %rd2442;
	cvt.u32.u64 	%r1039, %rd5527;
	div.u32 	%r1040, %r1039, %r1038;
	mul.lo.s32 	%r1041, %r1040, %r1038;
	sub.s32 	%r1042, %r1039, %r1041;
	cvt.u64.u32 	%rd5529, %r1040;
	cvt.u64.u32 	%rd5530, %r1042;
	bra.uni 	$L__BB6_1761;
$L__BB6_1760:
	div.u64 	%rd5529, %rd5527, %rd2442;
	mul.lo.s64 	%rd3152, %rd5529, %rd2442;
	sub.s64 	%rd5530, %rd5527, %rd3152;
$L__BB6_1761:
	cvt.u32.u64 	%r633, %rd5530;
	ld.const.v2.u32 	{%r634, %r1043}, [c_grid+160];
	cvt.s64.s32 	%rd2449, %r1043;
	or.b64  	%rd3153, %rd5529, %rd2449;
	and.b64  	%rd3154, %rd3153, -4294967296;
	setp.ne.s64 	%p171, %rd3154, 0;
	@%p171 bra 	$L__BB6_1763;
	cvt.u32.u64 	%r1044, %rd2449;
	cvt.u32.u64 	%r1045, %rd5529;
	div.u32 	%r1046, %r1045, %r1044;
	mul.lo.s32 	%r1047, %r1046, %r1044;
	sub.s32 	%r1048, %r1045, %r1047;
	cvt.u64.u32 	%rd5531, %r1046;
	cvt.u64.u32 	%rd5532, %r1048;
	bra.uni 	$L__BB6_1764;
$L__BB6_1763:
	div.u64 	%rd5531, %rd5529, %rd2449;
	mul.lo.s64 	%rd3155, %rd5531, %rd2449;
	sub.s64 	%rd5532, %rd5529, %rd3155;
$L__BB6_1764:
	cvt.u32.u64 	%r635, %rd5532;
	cvt.s64.s32 	%rd2456, %r634;
	or.b64  	%rd3156, %rd5531, %rd2456;
	and.b64  	%rd3157, %rd3156, -4294967296;
	setp.ne.s64 	%p172, %rd3157, 0;
	@%p172 bra 	$L__BB6_1766;
	cvt.u32.u64 	%r1049, %rd2456;
	cvt.u32.u64 	%r1050, %rd5531;
	rem.u32 	%r1051, %r1050, %r1049;
	cvt.u64.u32 	%rd5533, %r1051;
	bra.uni 	$L__BB6_1767;
$L__BB6_1766:
	rem.u64 	%rd5533, %rd5531, %rd2456;
$L__BB6_1767:
	cvt.u32.u64 	%r1053, %rd5533;
	ld.const.f64 	%fd981, [c_grid];
	cvt.rn.f64.s32 	%fd982, %r1053;
	ld.const.f64 	%fd983, [c_grid+80];
	fma.rn.f64 	%fd351, %fd983, %fd982, %fd981;
	ld.const.f64 	%fd984, [c_grid+8];
	cvt.rn.f64.s32 	%fd985, %r635;
	ld.const.f64 	%fd986, [c_grid+88];
	fma.rn.f64 	%fd352, %fd986, %fd985, %fd984;
	ld.const.f64 	%fd987, [c_grid+16];
	cvt.rn.f64.s32 	%fd988, %r633;
	ld.const.f64 	%fd989, [c_grid+96];
	fma.rn.f64 	%fd353, %fd989, %fd988, %fd987;
	ld.const.f64 	%fd990, [c_grid+24];
	cvt.rn.f64.s32 	%fd991, %r632;
	ld.const.f64 	%fd992, [c_grid+104];
	fma.rn.f64 	%fd354, %fd992, %fd991, %fd990;
	ld.const.f64 	%fd993, [c_grid+32];
	cvt.rn.f64.s32 	%fd994, %r630;
	ld.const.f64 	%fd995, [c_grid+112];
	fma.rn.f64 	%fd355, %fd995, %fd994, %fd993;
	ld.const.f64 	%fd996, [c_grid+40];
	cvt.rn.f64.s32 	%fd997, %r629;
	ld.const.f64 	%fd998, [c_grid+120];
	fma.rn.f64 	%fd356, %fd998, %fd997, %fd996;
	ld.const.f64 	%fd999, [c_grid+48];
	cvt.rn.f64.s32 	%fd1000, %r627;
	ld.const.f64 	%fd1001, [c_grid+128];
	fma.rn.f64 	%fd357, %fd1001, %fd1000, %fd999;
	ld.const.f64 	%fd1002, [c_grid+56];
	cvt.rn.f64.s32 	%fd1003, %r626;
	ld.const.f64 	%fd1004, [c_grid+136];
	fma.rn.f64 	%fd358, %fd1004, %fd1003, %fd1002;
	ld.const.f64 	%fd1005, [c_grid+64];
	cvt.rn.f64.s32 	%fd1006, %r624;
	ld.const.f64 	%fd1007, [c_grid+144];
	fma.rn.f64 	%fd359, %fd1007, %fd1006, %fd1005;
	ld.const.f64 	%fd1008, [c_grid+72];
	cvt.rn.f64.s32 	%fd1009, %r623;
	ld.const.f64 	%fd1010, [c_grid+152];
	fma.rn.f64 	%fd360, %fd1010, %fd1009, %fd1008;
	ld.const.f64 	%fd1011, [c_cons];
	fma.rn.f64 	%fd1012, %fd1011, %fd351, 0d0000000000000000;
	ld.const.f64 	%fd1013, [c_cons+8];
	fma.rn.f64 	%fd1014, %fd1013, %fd352, %fd1012;
	ld.const.f64 	%fd1015, [c_cons+16];
	fma.rn.f64 	%fd1016, %fd1015, %fd353, %fd1014;
	ld.const.f64 	%fd1017, [c_cons+24];
	fma.rn.f64 	%fd1018, %fd1017, %fd354, %fd1016;
	ld.const.f64 	%fd1019, [c_cons+32];
	fma.rn.f64 	%fd1020, %fd1019, %fd355, %fd1018;
	ld.const.f64 	%fd1021, [c_cons+40];
	fma.rn.f64 	%fd1022, %fd1021, %fd356, %fd1020;
	ld.const.f64 	%fd1023, [c_cons+48];
	fma.rn.f64 	%fd1024, %fd1023, %fd357, %fd1022;
	ld.const.f64 	%fd1025, [c_cons+56];
	fma.rn.f64 	%fd1026, %fd1025, %fd358, %fd1024;
	ld.const.f64 	%fd1027, [c_cons+64];
	fma.rn.f64 	%fd1028, %fd1027, %fd359, %fd1026;
	ld.const.f64 	%fd1029, [c_cons+72];
	fma.rn.f64 	%fd1030, %fd1029, %fd360, %fd1028;
	ld.const.f64 	%fd1031, [c_cons+800];
	sub.f64 	%fd1032, %fd1030, %fd1031;
	abs.f64 	%fd1033, %fd1032;
	ld.const.f64 	%fd1034, [c_cons+880];
	setp.gt.f64 	%p175, %fd1033, %fd1034;
	mov.b32 	%r4466, 0;
	mov.pred 	%p2066, -1;
	mov.pred 	%p2065, 0;
	@%p175 bra 	$L__BB6_1778;
	ld.const.f64 	%fd1035, [c_cons+80];
	fma.rn.f64 	%fd1036, %fd1035, %fd351, 0d0000000000000000;
	ld.const.f64 	%fd1037, [c_cons+88];
	fma.rn.f64 	%fd1038, %fd1037, %fd352, %fd1036;
	ld.const.f64 	%fd1039, [c_cons+96];
	fma.rn.f64 	%fd1040, %fd1039, %fd353, %fd1038;
	ld.const.f64 	%fd1041, [c_cons+104];
	fma.rn.f64 	%fd1042, %fd1041, %fd354, %fd1040;
	ld.const.f64 	%fd1043, [c_cons+112];
	fma.rn.f64 	%fd1044, %fd1043, %fd355, %fd1042;
	ld.const.f64 	%fd1045, [c_cons+120];
	fma.rn.f64 	%fd1046, %fd1045, %fd356, %fd1044;
	ld.const.f64 	%fd1047, [c_cons+128];
	fma.rn.f64 	%fd1048, %fd1047, %fd357, %fd1046;
	ld.const.f64 	%fd1049, [c_cons+136];
	fma.rn.f64 	%fd1050, %fd1049, %fd358, %fd1048;
	ld.const.f64 	%fd1051, [c_cons+144];
	fma.rn.f64 	%fd1052, %fd1051, %fd359, %fd1050;
	ld.const.f64 	%fd1053, [c_cons+152];
	fma.rn.f64 	%fd1054, %fd1053, %fd360, %fd1052;
	ld.const.f64 	%fd1055, [c_cons+808];
	sub.f64 	%fd1056, %fd1054, %fd1055;
	abs.f64 	%fd1057, %fd1056;
	ld.const.f64 	%fd1058, [c_cons+888];
	setp.gt.f64 	%p178, %fd1057, %fd1058;
	@%p178 bra 	$L__BB6_1778;
	ld.const.f64 	%fd1059, [c_cons+160];
	fma.rn.f64 	%fd1060, %fd1059, %fd351, 0d0000000000000000;
	ld.const.f64 	%fd1061, [c_cons+168];
	fma.rn.f64 	%fd1062, %fd1061, %fd352, %fd1060;
	ld.const.f64 	%fd1063, [c_cons+176];
	fma.rn.f64 	%fd1064, %fd1063, %fd353, %fd1062;
	ld.const.f64 	%fd1065, [c_cons+184];
	fma.rn.f64 	%fd1066, %fd1065, %fd354, %fd1064;
	ld.const.f64 	%fd1067, [c_cons+192];
	fma.rn.f64 	%fd1068, %fd1067, %fd355, %fd1066;
	ld.const.f64 	%fd1069, [c_cons+200];
	fma.rn.f64 	%fd1070, %fd1069, %fd356, %fd1068;
	ld.const.f64 	%fd1071, [c_cons+208];
	fma.rn.f64 	%fd1072, %fd1071, %fd357, %fd1070;
	ld.const.f64 	%fd1073, [c_cons+216];
	fma.rn.f64 	%fd1074, %fd1073, %fd358, %fd1072;
	ld.const.f64 	%fd1075, [c_cons+224];
	fma.rn.f64 	%fd1076, %fd1075, %fd359, %fd1074;
	ld.const.f64 	%fd1077, [c_cons+232];
	fma.rn.f64 	%fd1078, %fd1077, %fd360, %fd1076;
	ld.const.f64 	%fd1079, [c_cons+816];
	sub.f64 	%fd1080, %fd1078, %fd1079;
	abs.f64 	%fd1081, %fd1080;
	ld.const.f64 	%fd1082, [c_cons+896];
	setp.gt.f64 	%p181, %fd1081, %fd1082;
	@%p181 bra 	$L__BB6_1778;
	ld.const.f64 	%fd1083, [c_cons+240];
	fma.rn.f64 	%fd1084, %fd1083, %fd351, 0d0000000000000000;
	ld.const.f64 	%fd1085, [c_cons+248];
	fma.rn.f64 	%fd1086, %fd1085, %fd352, %fd1084;
	ld.const.f64 	%fd1087, [c_cons+256];
	fma.rn.f64 	%fd1088, %fd1087, %fd353, %fd1086;
	ld.const.f64 	%fd1089, [c_cons+264];
	fma.rn.f64 	%fd1090, %fd1089, %fd354, %fd1088;
	ld.const.f64 	%fd1091, [c_cons+272];
	fma.rn.f64 	%fd1092, %fd1091, %fd355, %fd1090;
	ld.const.f64 	%fd1093, [c_cons+280];
	fma.rn.f64 	%fd1094, %fd1093, %fd356, %fd1092;
	ld.const.f64 	%fd1095, [c_cons+288];
	fma.rn.f64 	%fd1096, %fd1095, %fd357, %fd1094;
	ld.const.f64 	%fd1097, [c_cons+296];
	fma.rn.f64 	%fd1098, %fd1097, %fd358, %fd1096;
	ld.const.f64 	%fd1099, [c_cons+304];
	fma.rn.f64 	%fd1100, %fd1099, %fd359, %fd1098;
	ld.const.f64 	%fd1101, [c_cons+312];
	fma.rn.f64 	%fd1102, %fd1101, %fd360, %fd1100;
	ld.const.f64 	%fd1103, [c_cons+824];
	sub.f64 	%fd1104, %fd1102, %fd1103;
	abs.f64 	%fd1105, %fd1104;
	ld.const.f64 	%fd1106, [c_cons+904];
	setp.gt.f64 	%p184, %fd1105, %fd1106;
	@%p184 bra 	$L__BB6_1778;
	ld.const.f64 	%fd1107, [c_cons+320];
	fma.rn.f64 	%fd1108, %fd1107, %fd351, 0d0000000000000000;
	ld.const.f64 	%fd1109, [c_cons+328];
	fma.rn.f64 	%fd1110, %fd1109, %fd352, %fd1108;
	ld.const.f64 	%fd1111, [c_cons+336];
	fma.rn.f64 	%fd1112, %fd1111, %fd353, %fd1110;
	ld.const.f64 	%fd1113, [c_cons+344];
	fma.rn.f64 	%fd1114, %fd1113, %fd354, %fd1112;
	ld.const.f64 	%fd1115, [c_cons+352];
	fma.rn.f64 	%fd1116, %fd1115, %fd355, %fd1114;
	ld.const.f64 	%fd1117, [c_cons+360];
	fma.rn.f64 	%fd1118, %fd1117, %fd356, %fd1116;
	ld.const.f64 	%fd1119, [c_cons+368];
	fma.rn.f64 	%fd1120, %fd1119, %fd357, %fd1118;
	ld.const.f64 	%fd1121, [c_cons+376];
	fma.rn.f64 	%fd1122, %fd1121, %fd358, %fd1120;
	ld.const.f64 	%fd1123, [c_cons+384];
	fma.rn.f64 	%fd1124, %fd1123, %fd359, %fd1122;
	ld.const.f64 	%fd1125, [c_cons+392];
	fma.rn.f64 	%fd1126, %fd1125, %fd360, %fd1124;
	ld.const.f64 	%fd1127, [c_cons+832];
	sub.f64 	%fd1128, %fd1126, %fd1127;
	abs.f64 	%fd1129, %fd1128;
	ld.const.f64 	%fd1130, [c_cons+912];
	setp.gt.f64 	%p187, %fd1129, %fd1130;
	@%p187 bra 	$L__BB6_1778;
	ld.const.f64 	%fd1131, [c_cons+400];
	fma.rn.f64 	%fd1132, %fd1131, %fd351, 0d0000000000000000;
	ld.const.f64 	%fd1133, [c_cons+408];
	fma.rn.f64 	%fd1134, %fd1133, %fd352, %fd1132;
	ld.const.f64 	%fd1135, [c_cons+416];
	fma.rn.f64 	%fd1136, %fd1135, %fd353, %fd1134;
	ld.const.f64 	%fd1137, [c_cons+424];
	fma.rn.f64 	%fd1138, %fd1137, %fd354, %fd1136;
	ld.const.f64 	%fd1139, [c_cons+432];
	fma.rn.f64 	%fd1140, %fd1139, %fd355, %fd1138;
	ld.const.f64 	%fd1141, [c_cons+440];
	fma.rn.f64 	%fd1142, %fd1141, %fd356, %fd1140;
	ld.const.f64 	%fd1143, [c_cons+448];
	fma.rn.f64 	%fd1144, %fd1143, %fd357, %fd1142;
	ld.const.f64 	%fd1145, [c_cons+456];
	fma.rn.f64 	%fd1146, %fd1145, %fd358, %fd1144;
	ld.const.f64 	%fd1147, [c_cons+464];
	fma.rn.f64 	%fd1148, %fd1147, %fd359, %fd1146;
	ld.const.f64 	%fd1149, [c_cons+472];
	fma.rn.f64 	%fd1150, %fd1149, %fd360, %fd1148;
	ld.const.f64 	%fd1151, [c_cons+840];
	sub.f64 	%fd1152, %fd1150, %fd1151;
	abs.f64 	%fd1153, %fd1152;
	ld.const.f64 	%fd1154, [c_cons+920];
	setp.gt.f64 	%p190, %fd1153, %fd1154;
	@%p190 bra 	$L__BB6_1778;
	ld.const.f64 	%fd1155, [c_cons+480];
	fma.rn.f64 	%fd1156, %fd1155, %fd351, 0d0000000000000000;
	ld.const.f64 	%fd1157, [c_cons+488];
	fma.rn.f64 	%fd1158, %fd1157, %fd352, %fd1156;
	ld.const.f64 	%fd1159, [c_cons+496];
	fma.rn.f64 	%fd1160, %fd1159, %fd353, %fd1158;
	ld.const.f64 	%fd1161, [c_cons+504];
	fma.rn.f64 	%fd1162, %fd1161, %fd354, %fd1160;
	ld.const.f64 	%fd1163, [c_cons+512];
	fma.rn.f64 	%fd1164, %fd1163, %fd355, %fd1162;
	ld.const.f64 	%fd1165, [c_cons+520];
	fma.rn.f64 	%fd1166, %fd1165, %fd356, %fd1164;
	ld.const.f64 	%fd1167, [c_cons+528];
	fma.rn.f64 	%fd1168, %fd1167, %fd357, %fd1166;
	ld.const.f64 	%fd1169, [c_cons+536];
	fma.rn.f64 	%fd1170, %fd1169, %fd358, %fd1168;
	ld.const.f64 	%fd1171, [c_cons+544];
	fma.rn.f64 	%fd1172, %fd1171, %fd359, %fd1170;
	ld.const.f64 	%fd1173, [c_cons+552];
	fma.rn.f64 	%fd1174, %fd1173, %fd360, %fd1172;
	ld.const.f64 	%fd1175, [c_cons+848];
	sub.f64 	%fd1176, %fd1174, %fd1175;
	abs.f64 	%fd1177, %fd1176;
	ld.const.f64 	%fd1178, [c_cons+928];
	setp.gt.f64 	%p193, %fd1177, %fd1178;
	@%p193 bra 	$L__BB6_1778;
	ld.const.f64 	%fd1179, [c_cons+560];
	fma.rn.f64 	%fd1180, %fd1179, %fd351, 0d0000000000000000;
	ld.const.f64 	%fd1181, [c_cons+568];
	fma.rn.f64 	%fd1182, %fd1181, %fd352, %fd1180;
	ld.const.f64 	%fd1183, [c_cons+576];
	fma.rn.f64 	%fd1184, %fd1183, %fd353, %fd1182;
	ld.const.f64 	%fd1185, [c_cons+584];
	fma.rn.f64 	%fd1186, %fd1185, %fd354, %fd1184;
	ld.const.f64 	%fd1187, [c_cons+592];
	fma.rn.f64 	%fd1188, %fd1187, %fd355, %fd1186;
	ld.const.f64 	%fd1189, [c_cons+600];
	fma.rn.f64 	%fd1190, %fd1189, %fd356, %fd1188;
	ld.const.f64 	%fd1191, [c_cons+608];
	fma.rn.f64 	%fd1192, %fd1191, %fd357, %fd1190;
	ld.const.f64 	%fd1193, [c_cons+616];
	fma.rn.f64 	%fd1194, %fd1193, %fd358, %fd1192;
	ld.const.f64 	%fd1195, [c_cons+624];
	fma.rn.f64 	%fd1196, %fd1195, %fd359, %fd1194;
	ld.const.f64 	%fd1197, [c_cons+632];
	fma.rn.f64 	%fd1198, %fd1197, %fd360, %fd1196;
	ld.const.f64 	%fd1199, [c_cons+856];
	sub.f64 	%fd1200, %fd1198, %fd1199;
	abs.f64 	%fd1201, %fd1200;
	ld.const.f64 	%fd1202, [c_cons+936];
	setp.gt.f64 	%p196, %fd1201, %fd1202;
	@%p196 bra 	$L__BB6_1778;
	ld.const.f64 	%fd1203, [c_cons+640];
	fma.rn.f64 	%fd1204, %fd1203, %fd351, 0d0000000000000000;
	ld.const.f64 	%fd1205, [c_cons+648];
	fma.rn.f64 	%fd1206, %fd1205, %fd352, %fd1204;
	ld.const.f64 	%fd1207, [c_cons+656];
	fma.rn.f64 	%fd1208, %fd1207, %fd353, %fd1206;
	ld.const.f64 	%fd1209, [c_cons+664];
	fma.rn.f64 	%fd1210, %fd1209, %fd354, %fd1208;
	ld.const.f64 	%fd1211, [c_cons+672];
	fma.rn.f64 	%fd1212, %fd1211, %fd355, %fd1210;
	ld.const.f64 	%fd1213, [c_cons+680];
	fma.rn.f64 	%fd1214, %fd1213, %fd356, %fd1212;
	ld.const.f64 	%fd1215, [c_cons+688];
	fma.rn.f64 	%fd1216, %fd1215, %fd357, %fd1214;
	ld.const.f64 	%fd1217, [c_cons+696];
	fma.rn.f64 	%fd1218, %fd1217, %fd358, %fd1216;
	ld.const.f64 	%fd1219, [c_cons+704];
	fma.rn.f64 	%fd1220, %fd1219, %fd359, %fd1218;
	ld.const.f64 	%fd1221, [c_cons+712];
	fma.rn.f64 	%fd1222, %fd1221, %fd360, %fd1220;
	ld.const.f64 	%fd1223, [c_cons+864];
	sub.f64 	%fd1224, %fd1222, %fd1223;
	abs.f64 	%fd1225, %fd1224;
	ld.const.f64 	%fd1226, [c_cons+944];
	setp.gt.f64 	%p199, %fd1225, %fd1226;
	@%p199 bra 	$L__BB6_1778;
	ld.const.f64 	%fd1227, [c_cons+720];
	fma.rn.f64 	%fd1228, %fd1227, %fd351, 0d0000000000000000;
	ld.const.f64 	%fd1229, [c_cons+728];
	fma.rn.f64 	%fd1230, %fd1229, %fd352, %fd1228;
	ld.const.f64 	%fd1231, [c_cons+736];
	fma.rn.f64 	%fd1232, %fd1231, %fd353, %fd1230;
	ld.const.f64 	%fd1233, [c_cons+744];
	fma.rn.f64 	%fd1234, %fd1233, %fd354, %fd1232;
	ld.const.f64 	%fd1235, [c_cons+752];
	fma.rn.f64 	%fd1236, %fd1235, %fd355, %fd1234;
	ld.const.f64 	%fd1237, [c_cons+760];
	fma.rn.f64 	%fd1238, %fd1237, %fd356, %fd1236;
	ld.const.f64 	%fd1239, [c_cons+768];
	fma.rn.f64 	%fd1240, %fd1239, %fd357, %fd1238;
	ld.const.f64 	%fd1241, [c_cons+776];
	fma.rn.f64 	%fd1242, %fd1241, %fd358, %fd1240;
	ld.const.f64 	%fd1243, [c_cons+784];
	fma.rn.f64 	%fd1244, %fd1243, %fd359, %fd1242;
	ld.const.f64 	%fd1245, [c_cons+792];
	fma.rn.f64 	%fd1246, %fd1245, %fd360, %fd1244;
	ld.const.f64 	%fd1247, [c_cons+872];
	sub.f64 	%fd1248, %fd1246, %fd1247;
	abs.f64 	%fd1249, %fd1248;
	ld.const.f64 	%fd1250, [c_cons+952];
	setp.gt.f64 	%p202, %fd1249, %fd1250;
	@%p202 bra 	$L__BB6_1778;
	mov.pred 	%p2066, 0;
	mov.pred 	%p2065, -1;
	mov.u32 	%r4466, %r997;
$L__BB6_1778:
	add.s32 	%r1065, %r591, 3;
	setp.ge.s32 	%p207, %r1065, %r368;
	mov.b32 	%r1064, 1;
	mov.pred 	%p2068, 0;
	mov.pred 	%p2067, -1;
	mov.u32 	%r4467, %r1064;
	@%p207 bra 	$L__BB6_1820;
	ld.const.v2.u32 	{%r637, %r1066}, [c_grid+192];
	cvt.s64.s32 	%rd2460, %r1066;
	or.b64  	%rd3158, %rd2251, %rd2460;
	and.b64  	%rd3159, %rd3158, -4294967296;
	setp.ne.s64 	%p208, %rd3159, 0;
	@%p208 bra 	$L__BB6_1781;
	cvt.u32.u64 	%r1067, %rd2460;
	cvt.u32.u64 	%r1068, %rd2251;
	div.u32 	%r1069, %r1068, %r1067;
	mul.lo.s32 	%r1070, %r1069, %r1067;
	sub.s32 	%r1071, %r1068, %r1070;
	cvt.u64.u32 	%rd5534, %r1069;
	cvt.u64.u32 	%rd5535, %r1071;
	bra.uni 	$L__BB6_1782;
$L__BB6_1781:
	div.u64 	%rd5534, %rd2251, %rd2460;
	mul.lo.s64 	%rd3160, %rd5534, %rd2460;
	sub.s64 	%rd5535, %rd2251, %rd3160;
$L__BB6_1782:
	cvt.u32.u64 	%r638, %rd5535;
	cvt.s64.s32 	%rd2467, %r637;
	or.b64  	%rd3161, %rd5534, %rd2467;
	and.b64  	%rd3162, %rd3161, -4294967296;
	setp.ne.s64 	%p209, %rd3162, 0;
	@%p209 bra 	$L__BB6_1784;
	cvt.u32.u64 	%r1072, %rd2467;
	cvt.u32.u64 	%r1073, %rd5534;
	div.u32 	%r1074, %r1073, %r1072;
	mul.lo.s32 	%r1075, %r1074, %r1072;
	sub.s32 	%r1076, %r1073, %r1075;
	cvt.u64.u32 	%rd5536, %r1074;
	cvt.u64.u32 	%rd5537, %r1076;
	bra.uni 	$L__BB6_1785;
$L__BB6_1784:
	div.u64 	%rd5536, %rd5534, %rd2467;
	mul.lo.s64 	%rd3163, %rd5536, %rd2467;
	sub.s64 	%rd5537, %rd5534, %rd3163;
$L__BB6_1785:
	cvt.u32.u64 	%r639, %rd5537;
	ld.const.v2.u32 	{%r640, %r1077}, [c_grid+184];
	cvt.s64.s32 	%rd2474, %r1077;
	or.b64  	%rd3164, %rd5536, %rd2474;
	and.b64  	%rd3165, %rd3164, -4294967296;
	setp.ne.s64 	%p210, %rd3165, 0;
	@%p210 bra 	$L__BB6_1787;
	cvt.u32.u64 	%r1078, %rd2474;
	cvt.u32.u64 	%r1079, %rd5536;
	div.u32 	%r1080, %r1079, %r1078;
	mul.lo.s32 	%r1081, %r1080, %r1078;
	sub.s32 	%r1082, %r1079, %r1081;
	cvt.u64.u32 	%rd5538, %r1080;
	cvt.u64.u32 	%rd5539, %r1082;
	bra.uni 	$L__BB6_1788;
$L__BB6_1787:
	div.u64 	%rd5538, %rd5536, %rd2474;
	mul.lo.s64 	%rd3166, %rd5538, %rd2474;
	sub.s64 	%rd5539, %rd5536, %rd3166;
$L__BB6_1788:
	cvt.u32.u64 	%r641, %rd5539;
	cvt.s64.s32 	%rd2481, %r640;
	or.b64  	%rd3167, %rd5538, %rd2481;
	and.b64  	%rd3168, %rd3167, -4294967296;
	setp.ne.s64 	%p211, %rd3168, 0;
	@%p211 bra 	$L__BB6_1790;
	cvt.u32.u64 	%r1083, %rd2481;
	cvt.u32.u64 	%r1084, %rd5538;
	div.u32 	%r1085, %r1084, %r1083;
	mul.lo.s32 	%r1086, %r1085, %r1083;
	sub.s32 	%r1087, %r1084, %r1086;
	cvt.u64.u32 	%rd5540, %r1085;
	cvt.u64.u32 	%rd5541, %r1087;
	bra.uni 	$L__BB6_1791;
$L__BB6_1790:
	div.u64 	%rd5540, %rd5538, %rd2481;
	mul.lo.s64 	%rd3169, %rd5540, %rd2481;
	sub.s64 	%rd5541, %rd5538, %rd3169;
$L__BB6_1791:
	cvt.u32.u64 	%r642, %rd5541;
	ld.const.v2.u32 	{%r643, %r1088}, [c_grid+176];
	cvt.s64.s32 	%rd2488, %r1088;
	or.b64  	%rd3170, %rd5540, %rd2488;
	and.b64  	%rd3171, %rd3170, -4294967296;
	setp.ne.s64 	%p212, %rd3171, 0;
	@%p212 bra 	$L__BB6_1793;
	cvt.u32.u64 	%r1089, %rd2488;
	cvt.u32.u64 	%r1090, %rd5540;
	div.u32 	%r1091, %r1090, %r1089;
	mul.lo.s32 	%r1092, %r1091, %r1089;
	sub.s32 	%r1093, %r1090, %r1092;
	cvt.u64.u32 	%rd5542, %r1091;
	cvt.u64.u32 	%rd5543, %r1093;
	bra.uni 	$L__BB6_1794;
$L__BB6_1793:
	div.u64 	%rd5542, %rd5540, %rd2488;
	mul.lo.s64 	%rd3172, %rd5542, %rd2488;
	sub.s64 	%rd5543, %rd5540, %rd3172;
$L__BB6_1794:
	cvt.u32.u64 	%r644, %rd5543;
	cvt.s64.s32 	%rd2495, %r643;
	or.b64  	%rd3173, %rd5542, %rd2495;
	and.b64  	%rd3174, %rd3173, -4294967296;
	setp.ne.s64 	%p213, %rd3174, 0;
	@%p213 bra 	$L__BB6_1796;
	cvt.u32.u64 	%r1094, %rd2495;
	cvt.u32.u64 	%r1095, %rd5542;
	div.u32 	%r1096, %r1095, %r1094;
	mul.lo.s32 	%r1097, %r1096, %r1094;
	sub.s32 	%r1098, %r1095, %r1097;
	cvt.u64.u32 	%rd5544, %r1096;
	cvt.u64.u32 	%rd5545, %r1098;
	bra.uni 	$L__BB6_1797;
$L__BB6_1796:
	div.u64 	%rd5544, %rd5542, %rd2495;
	mul.lo.s64 	%rd3175, %rd5544, %rd2495;
	sub.s64 	%rd5545, %rd5542, %rd3175;
$L__BB6_1797:
	cvt.u32.u64 	%r645, %rd5545;
	ld.const.v2.u32 	{%r646, %r1099}, [c_grid+168];
	cvt.s64.s32 	%rd2502, %r1099;
	or.b64  	%rd3176, %rd5544, %rd2502;
	and.b64  	%rd3177, %rd3176, -4294967296;
	setp.ne.s64 	%p214, %rd3177, 0;
	@%p214 bra 	$L__BB6_1799;
	cvt.u32.u64 	%r1100, %rd2502;
	cvt.u32.u64 	%r1101, %rd5544;
	div.u32 	%r1102, %r1101, %r1100;
	mul.lo.s32 	%r1103, %r1102, %r1100;
	sub.s32 	%r1104, %r1101, %r1103;
	cvt.u64.u32 	%rd5546, %r1102;
	cvt.u64.u32 	%rd5547, %r1104;
	bra.uni 	$L__BB6_1800;
$L__BB6_1799:
	div.u64 	%rd5546, %rd5544, %rd2502;
	mul.lo.s64 	%rd3178, %rd5546, %rd2502;
	sub.s64 	%rd5547, %rd5544, %rd3178;
$L__BB6_1800:
	cvt.u32.u64 	%r647, %rd5547;
	cvt.s64.s32 	%rd2509, %r646;
	or.b64  	%rd3179, %rd5546, %rd2509;
	and.b64  	%rd3180, %rd3179, -4294967296;
	setp.ne.s64 	%p215, %rd3180, 0;
	@%p215 bra 	$L__BB6_1802;
	cvt.u32.u64 	%r1105, %rd2509;
	cvt.u32.u64 	%r1106, %rd5546;
	div.u32 	%r1107, %r1106, %r1105;
	mul.lo.s32 	%r1108, %r1107, %r1105;
	sub.s32 	%r1109, %r1106, %r1108;
	cvt.u64.u32 	%rd5548, %r1107;
	cvt.u64.u32 	%rd5549, %r1109;
	bra.uni 	$L__BB6_1803;
$L__BB6_1802:
	div.u64 	%rd5548, %rd5546, %rd2509;
	mul.lo.s64 	%rd3181, %rd5548, %rd2509;
	sub.s64 	%rd5549, %rd5546, %rd3181;
$L__BB6_1803:
	cvt.u32.u64 	%r648, %rd5549;
	ld.const.v2.u32 	{%r649, %r1110}, [c_grid+160];
	cvt.s64.s32 	%rd2516, %r1110;
	or.b64  	%rd3182, %rd5548, %rd2516;
	and.b64  	%rd3183, %rd3182, -4294967296;
	setp.ne.s64 	%p216, %rd3183, 0;
	@%p216 bra 	$L__BB6_1805;
	cvt.u32.u64 	%r1111, %rd2516;
	cvt.u32.u64 	%r1112, %rd5548;
	div.u32 	%r1113, %r1112, %r1111;
	mul.lo.s32 	%r1114, %r1113, %r1111;
	sub.s32 	%r1115, %r1112, %r1114;
	cvt.u64.u32 	%rd5550, %r1113;
	cvt.u64.u32 	%rd5551, %r1115;
	bra.uni 	$L__BB6_1806;
$L__BB6_1805:
	div.u64 	%rd5550, %rd5548, %rd2516;
	mul.lo.s64 	%rd3184, %rd5550, %rd2516;
	sub.s64 	%rd5551, %rd5548, %rd3184;
$L__BB6_1806:
	cvt.u32.u64 	%r650, %rd5551;
	cvt.s64.s32 	%rd2523, %r649;
	or.b64  	%rd3185, %rd5550, %rd2523;
	and.b64  	%rd3186, %rd3185, -4294967296;
	setp.ne.s64 	%p217, %rd3186, 0;
	@%p217 bra 	$L__BB6_1808;
	cvt.u32.u64 	%r1116, %rd2523;
	cvt.u32.u64 	%r1117, %rd5550;
	rem.u32 	%r1118, %r1117, %r1116;
	cvt.u64.u32 	%rd5552, %r1118;
	bra.uni 	$L__BB6_1809;
$L__BB6_1808:
	rem.u64 	%rd5552, %rd5550, %rd2523;
$L__BB6_1809:
	cvt.u32.u64 	%r1120, %rd5552;
	ld.const.f64 	%fd1251, [c_grid];
	cvt.rn.f64.s32 	%fd1252, %r1120;
	ld.const.f64 	%fd1253, [c_grid+80];
	fma.rn.f64 	%fd361, %fd1253, %fd1252, %fd1251;
	ld.const.f64 	%fd1254, [c_grid+8];
	cvt.rn.f64.s32 	%fd1255, %r650;
	ld.const.f64 	%fd1256, [c_grid+88];
	fma.rn.f64 	%fd362, %fd1256, %fd1255, %fd1254;
	ld.const.f64 	%fd1257, [c_grid+16];
	cvt.rn.f64.s32 	%fd1258, %r648;
	ld.const.f64 	%fd1259, [c_grid+96];
	fma.rn.f64 	%fd363, %fd1259, %fd1258, %fd1257;
	ld.const.f64 	%fd1260, [c_grid+24];
	cvt.rn.f64.s32 	%fd1261, %r647;
	ld.const.f64 	%fd1262, [c_grid+104];
	fma.rn.f64 	%fd364, %fd1262, %fd1261, %fd1260;
	ld.const.f64 	%fd1263, [c_grid+32];
	cvt.rn.f64.s32 	%fd1264, %r645;
	ld.const.f64 	%fd1265, [c_grid+112];
	fma.rn.f64 	%fd365, %fd1265, %fd1264, %fd1263;
	ld.const.f64 	%fd1266, [c_grid+40];
	cvt.rn.f64.s32 	%fd1267, %r644;
	ld.const.f64 	%fd1268, [c_grid+120];
	fma.rn.f64 	%fd366, %fd1268, %fd1267, %fd1266;
	ld.const.f64 	%fd1269, [c_grid+48];
	cvt.rn.f64.s32 	%fd1270, %r642;
	ld.const.f64 	%fd1271, [c_grid+128];
	fma.rn.f64 	%fd367, %fd1271, %fd1270, %fd1269;
	ld.const.f64 	%fd1272, [c_grid+56];
	cvt.rn.f64.s32 	%fd1273, %r641;
	ld.const.f64 	%fd1274, [c_grid+136];
	fma.rn.f64 	%fd368, %fd1274, %fd1273, %fd1272;
	ld.const.f64 	%fd1275, [c_grid+64];
	cvt.rn.f64.s32 	%fd1276, %r639;
	ld.const.f64 	%fd1277, [c_grid+144];
	fma.rn.f64 	%fd369, %fd1277, %fd1276, %fd1275;
	ld.const.f64 	%fd1278, [c_grid+72];
	cvt.rn.f64.s32 	%fd1279, %r638;
	ld.const.f64 	%fd1280, [c_grid+152];
	fma.rn.f64 	%fd370, %fd1280, %fd1279, %fd1278;
	ld.const.f64 	%fd1281, [c_cons];
	fma.rn.f64 	%fd1282, %fd1281, %fd361, 0d0000000000000000;
	ld.const.f64 	%fd1283, [c_cons+8];
	fma.rn.f64 	%fd1284, %fd1283, %fd362, %fd1282;
	ld.const.f64 	%fd1285, [c_cons+16];
	fma.rn.f64 	%fd1286, %fd1285, %fd363, %fd1284;
	ld.const.f64 	%fd1287, [c_cons+24];
	fma.rn.f64 	%fd1288, %fd1287, %fd364, %fd1286;
	ld.const.f64 	%fd1289, [c_cons+32];
	fma.rn.f64 	%fd1290, %fd1289, %fd365, %fd1288;
	ld.const.f64 	%fd1291, [c_cons+40];
	fma.rn.f64 	%fd1292, %fd1291, %fd366, %fd1290;
	ld.const.f64 	%fd1293, [c_cons+48];
	fma.rn.f64 	%fd1294, %fd1293, %fd367, %fd1292;
	ld.const.f64 	%fd1295, [c_cons+56];
	fma.rn.f64 	%fd1296, %fd1295, %fd368, %fd1294;
	ld.const.f64 	%fd1297, [c_cons+64];
	fma.rn.f64 	%fd1298, %fd1297, %fd369, %fd1296;
	ld.const.f64 	%fd1299, [c_cons+72];
	fma.rn.f64 	%fd1300, %fd1299, %fd370, %fd1298;
	ld.const.f64 	%fd1301, [c_cons+800];
	sub.f64 	%fd1302, %fd1300, %fd1301;
	abs.f64 	%fd1303, %fd1302;
	ld.const.f64 	%fd1304, [c_cons+880];
	setp.gt.f64 	%p220, %fd1303, %fd1304;
	mov.b32 	%r4467, 0;
	mov.pred 	%p2068, -1;
	mov.pred 	%p2067, 0;
	@%p220 bra 	$L__BB6_1820;
	ld.const.f64 	%fd1305, [c_cons+80];
	fma.rn.f64 	%fd1306, %fd1305, %fd361, 0d0000000000000000;
	ld.const.f64 	%fd1307, [c_cons+88];
	fma.rn.f64 	%fd1308, %fd1307, %fd362, %fd1306;
	ld.const.f64 	%fd1309, [c_cons+96];
	fma.rn.f64 	%fd1310, %fd1309, %fd363, %fd1308;
	ld.const.f64 	%fd1311, [c_cons+104];
	fma.rn.f64 	%fd1312, %fd1311, %fd364, %fd1310;
	ld.const.f64 	%fd1313, [c_cons+112];
	fma.rn.f64 	%fd1314, %fd1313, %fd365, %fd1312;
	ld.const.f64 	%fd1315, [c_cons+120];
	fma.rn.f64 	%fd1316, %fd1315, %fd366, %fd1314;
	ld.const.f64 	%fd1317, [c_cons+128];
	fma.rn.f64 	%fd1318, %fd1317, %fd367, %fd1316;
	ld.const.f64 	%fd1319, [c_cons+136];
	fma.rn.f64 	%fd1320, %fd1319, %fd368, %fd1318;
	ld.const.f64 	%fd1321, [c_cons+144];
	fma.rn.f64 	%fd1322, %fd1321, %fd369, %fd1320;
	ld.const.f64 	%fd1323, [c_cons+152];
	fma.rn.f64 	%fd1324, %fd1323, %fd370, %fd1322;
	ld.const.f64 	%fd1325, [c_cons+808];
	sub.f64 	%fd1326, %fd1324, %fd1325;
	abs.f64 	%fd1327, %fd1326;
	ld.const.f64 	%fd1328, [c_cons+888];
	setp.gt.f64 	%p223, %fd1327, %fd1328;
	@%p223 bra 	$L__BB6_1820;
	ld.const.f64 	%fd1329, [c_cons+160];
	fma.rn.f64 	%fd1330, %fd1329, %fd361, 0d0000000000000000;
	ld.const.f64 	%fd1331, [c_cons+168];
	fma.rn.f64 	%fd1332, %fd1331, %fd362, %fd1330;
	ld.const.f64 	%fd1333, [c_cons+176];
	fma.rn.f64 	%fd1334, %fd1333, %fd363, %fd1332;
	ld.const.f64 	%fd1335, [c_cons+184];
	fma.rn.f64 	%fd1336, %fd1335, %fd364, %fd1334;
	ld.const.f64 	%fd1337, [c_cons+192];
	fma.rn.f64 	%fd1338, %fd1337, %fd365, %fd1336;
	ld.const.f64 	%fd1339, [c_cons+200];
	fma.rn.f64 	%fd1340, %fd1339, %fd366, %fd1338;
	ld.const.f64 	%fd1341, [c_cons+208];
	fma.rn.f64 	%fd1342, %fd1341, %fd367, %fd1340;
	ld.const.f64 	%fd1343, [c_cons+216];
	fma.rn.f64 	%fd1344, %fd1343, %fd368, %fd1342;
	ld.const.f64 	%fd1345, [c_cons+224];
	fma.rn.f64 	%fd1346, %fd1345, %fd369, %fd1344;
	ld.const.f64 	%fd1347, [c_cons+232];
	fma.rn.f64 	%fd1348, %fd1347, %fd370, %fd1346;
	ld.const.f64 	%fd1349, [c_cons+816];
	sub.f64 	%fd1350, %fd1348, %fd1349;
	abs.f64 	%fd1351, %fd1350;
	ld.const.f64 	%fd1352, [c_cons+896];
	setp.gt.f64 	%p226, %fd1351, %fd1352;
	@%p226 bra 	$L__BB6_1820;
	ld.const.f64 	%fd1353, [c_cons+240];
	fma.rn.f64 	%fd1354, %fd1353, %fd361, 0d0000000000000000;
	ld.const.f64 	%fd1355, [c_cons+248];
	fma.rn.f64 	%fd1356, %fd1355, %fd362, %fd1354;
	ld.const.f64 	%fd1357, [c_cons+256];
	fma.rn.f64 	%fd1358, %fd1357, %fd363, %fd1356;
	ld.const.f64 	%fd1359, [c_cons+264];
	fma.rn.f64 	%fd1360, %fd1359, %fd364, %fd1358;
	ld.const.f64 	%fd1361, [c_cons+272];
	fma.rn.f64 	%fd1362, %fd1361, %fd365, %fd1360;
	ld.const.f64 	%fd1363, [c_cons+280];
	fma.rn.f64 	%fd1364, %fd1363, %fd366, %fd1362;
	ld.const.f64 	%fd1365, [c_cons+288];
	fma.rn.f64 	%fd1366, %fd1365, %fd367, %fd1364;
	ld.const.f64 	%fd1367, [c_cons+296];
	fma.rn.f64 	%fd1368, %fd1367, %fd368, %fd1366;
	ld.const.f64 	%fd1369, [c_cons+304];
	fma.rn.f64 	%fd1370, %fd1369, %fd369, %fd1368;
	ld.const.f64 	%fd1371, [c_cons+312];
	fma.rn.f64 	%fd1372, %fd1371, %fd370, %fd1370;
	ld.const.f64 	%fd1373, [c_cons+824];
	sub.f64 	%fd1374, %fd1372, %fd1373;
	abs.f64 	%fd1375, %fd1374;
	ld.const.f64 	%fd1376, [c_cons+904];
	setp.gt.f64 	%p229, %fd1375, %fd1376;
	@%p229 bra 	$L__BB6_1820;
	ld.const.f64 	%fd1377, [c_cons+320];
	fma.rn.f64 	%fd1378, %fd1377, %fd361, 0d0000000000000000;
	ld.const.f64 	%fd1379, [c_cons+328];
	fma.rn.f64 	%fd1380, %fd1379, %fd362, %fd1378;
	ld.const.f64 	%fd1381, [c_cons+336];
	fma.rn.f64 	%fd1382, %fd1381, %fd363, %fd1380;
	ld.const.f64 	%fd1383, [c_cons+344];
	fma.rn.f64 	%fd1384, %fd1383, %fd364, %fd1382;
	ld.const.f64 	%fd1385, [c_cons+352];
	fma.rn.f64 	%fd1386, %fd1385, %fd365, %fd1384;
	ld.const.f64 	%fd1387, [c_cons+360];
	fma.rn.f64 	%fd1388, %fd1387, %fd366, %fd1386;
	ld.const.f64 	%fd1389, [c_cons+368];
	fma.rn.f64 	%fd1390, %fd1389, %fd367, %fd1388;
	ld.const.f64 	%fd1391, [c_cons+376];
	fma.rn.f64 	%fd1392, %fd1391, %fd368, %fd1390;
	ld.const.f64 	%fd1393, [c_cons+384];
	fma.rn.f64 	%fd1394, %fd1393, %fd369, %fd1392;
	ld.const.f64 	%fd1395, [c_cons+392];
	fma.rn.f64 	%fd1396, %fd1395, %fd370, %fd1394;
	ld.const.f64 	%fd1397, [c_cons+832];
	sub.f64 	%fd1398, %fd1396, %fd1397;
	abs.f64 	%fd1399, %fd1398;
	ld.const.f64 	%fd1400, [c_cons+912];
	setp.gt.f64 	%p232, %fd1399, %fd1400;
	@%p232 bra 	$L__BB6_1820;
	ld.const.f64 	%fd1401, [c_cons+400];
	fma.rn.f64 	%fd1402, %fd1401, %fd361, 0d0000000000000000;
	ld.const.f64 	%fd1403, [c_cons+408];
	fma.rn.f64 	%fd1404, %fd1403, %fd362, %fd1402;
	ld.const.f64 	%fd1405, [c_cons+416];
	fma.rn.f64 	%fd1406, %fd1405, %fd363, %fd1404;
	ld.const.f64 	%fd1407, [c_cons+424];
	fma.rn.f64 	%fd1408, %fd1407, %fd364, %fd1406;
	ld.const.f64 	%fd1409, [c_cons+432];
	fma.rn.f64 	%fd1410, %fd1409, %fd365, %fd1408;
	ld.const.f64 	%fd1411, [c_cons+440];
	fma.rn.f64 	%fd1412, %fd1411, %fd366, %fd1410;
	ld.const.f64 	%fd1413, [c_cons+448];
	fma.rn.f64 	%fd1414, %fd1413, %fd367, %fd1412;
	ld.const.f64 	%fd1415, [c_cons+456];
	fma.rn.f64 	%fd1416, %fd1415, %fd368, %fd1414;
	ld.const.f64 	%fd1417, [c_cons+464];
	fma.rn.f64 	%fd1418, %fd1417, %fd369, %fd1416;
	ld.const.f64 	%fd1419, [c_cons+472];
	fma.rn.f64 	%fd1420, %fd1419, %fd370, %fd1418;
	ld.const.f64 	%fd1421, [c_cons+840];
	sub.f64 	%fd1422, %fd1420, %fd1421;
	abs.f64 	%fd1423, %fd1422;
	ld.const.f64 	%fd1424, [c_cons+920];
	setp.gt.f64 	%p235, %fd1423, %fd1424;
	@%p235 bra 	$L__BB6_1820;
	ld.const.f64 	%fd1425, [c_cons+480];
	fma.rn.f64 	%fd1426, %fd1425, %fd361, 0d0000000000000000;
	ld.const.f64 	%fd1427, [c_cons+488];
	fma.rn.f64 	%fd1428, %fd1427, %fd362, %fd1426;
	ld.const.f64 	%fd1429, [c_cons+496];
	fma.rn.f64 	%fd1430, %fd1429, %fd363, %fd1428;
	ld.const.f64 	%fd1431, [c_cons+504];
	fma.rn.f64 	%fd1432, %fd1431, %fd364, %fd1430;
	ld.const.f64 	%fd1433, [c_cons+512];
	fma.rn.f64 	%fd1434, %fd1433, %fd365, %fd1432;
	ld.const.f64 	%fd1435, [c_cons+520];
	fma.rn.f64 	%fd1436, %fd1435, %fd366, %fd1434;
	ld.const.f64 	%fd1437, [c_cons+528];
	fma.rn.f64 	%fd1438, %fd1437, %fd367, %fd1436;
	ld.const.f64 	%fd1439, [c_cons+536];
	fma.rn.f64 	%fd1440, %fd1439, %fd368, %fd1438;
	ld.const.f64 	%fd1441, [c_cons+544];
	fma.rn.f64 	%fd1442, %fd1441, %fd369, %fd1440;
	ld.const.f64 	%fd1443, [c_cons+552];
	fma.rn.f64 	%fd1444, %fd1443, %fd370, %fd1442;
	ld.const.f64 	%fd1445, [c_cons+848];
	sub.f64 	%fd1446, %fd1444, %fd1445;
	abs.f64 	%fd1447, %fd1446;
	ld.const.f64 	%fd1448, [c_cons+928];
	setp.gt.f64 	%p238, %fd1447, %fd1448;
	@%p238 bra 	$L__BB6_1820;
	ld.const.f64 	%fd1449, [c_cons+560];
	fma.rn.f64 	%fd1450, %fd1449, %fd361, 0d0000000000000000;
	ld.const.f64 	%fd1451, [c_cons+568];
	fma.rn.f64 	%fd1452, %fd1451, %fd362, %fd1450;
	ld.const.f64 	%fd1453, [c_cons+576];
	fma.rn.f64 	%fd1454, %fd1453, %fd363, %fd1452;
	ld.const.f64 	%fd1455, [c_cons+584];
	fma.rn.f64 	%fd1456, %fd1455, %fd364, %fd1454;
	ld.const.f64 	%fd1457, [c_cons+592];
	fma.rn.f64 	%fd1458, %fd1457, %fd365, %fd1456;
	ld.const.f64 	%fd1459, [c_cons+600];
	fma.rn.f64 	%fd1460, %fd1459, %fd366, %fd1458;
	ld.const.f64 	%fd1461, [c_cons+608];
	fma.rn.f64 	%fd1462, %fd1461, %fd367, %fd1460;
	ld.const.f64 	%fd1463, [c_cons+616];
	fma.rn.f64 	%fd1464, %fd1463, %fd368, %fd1462;
	ld.const.f64 	%fd1465, [c_cons+624];
	fma.rn.f64 	%fd1466, %fd1465, %fd369, %fd1464;
	ld.const.f64 	%fd1467, [c_cons+632];
	fma.rn.f64 	%fd1468, %fd1467, %fd370, %fd1466;
	ld.const.f64 	%fd1469, [c_cons+856];
	sub.f64 	%fd1470, %fd1468, %fd1469;
	abs.f64 	%fd1471, %fd1470;
	ld.const.f64 	%fd1472, [c_cons+936];
	setp.gt.f64 	%p241, %fd1471, %fd1472;
	@%p241 bra 	$L__BB6_1820;
	ld.const.f64 	%fd1473, [c_cons+640];
	fma.rn.f64 	%fd1474, %fd1473, %fd361, 0d0000000000000000;
	ld.const.f64 	%fd1475, [c_cons+648];
	fma.rn.f64 	%fd1476, %fd1475, %fd362, %fd1474;
	ld.const.f64 	%fd1477, [c_cons+656];
	fma.rn.f64 	%fd1478, %fd1477, %fd363, %fd1476;
	ld.const.f64 	%fd1479, [c_cons+664];
	fma.rn.f64 	%fd1480, %fd1479, %fd364, %fd1478;
	ld.const.f64 	%fd1481, [c_cons+672];
	fma.rn.f64 	%fd1482, %fd1481, %fd365, %fd1480;
	ld.const.f64 	%fd1483, [c_cons+680];
	fma.rn.f64 	%fd1484, %fd1483, %fd366, %fd1482;
	ld.const.f64 	%fd1485, [c_cons+688];
	fma.rn.f64 	%fd1486, %fd1485, %fd367, %fd1484;
	ld.const.f64 	%fd1487, [c_cons+696];
	fma.rn.f64 	%fd1488, %fd1487, %fd368, %fd1486;
	ld.const.f64 	%fd1489, [c_cons+704];
	fma.rn.f64 	%fd1490, %fd1489, %fd369, %fd1488;
	ld.const.f64 	%fd1491, [c_cons+712];
	fma.rn.f64 	%fd1492, %fd1491, %fd370, %fd1490;
	ld.const.f64 	%fd1493, [c_cons+864];
	sub.f64 	%fd1494, %fd1492, %fd1493;
	abs.f64 	%fd1495, %fd1494;
	ld.const.f64 	%fd1496, [c_cons+944];
	setp.gt.f64 	%p244, %fd1495, %fd1496;
	@%p244 bra 	$L__BB6_1820;
	ld.const.f64 	%fd1497, [c_cons+720];
	fma.rn.f64 	%fd1498, %fd1497, %fd361, 0d0000000000000000;
	ld.const.f64 	%fd1499, [c_cons+728];
	fma.rn.f64 	%fd1500, %fd1499, %fd362, %fd1498;
	ld.const.f64 	%fd1501, [c_cons+736];
	fma.rn.f64 	%fd1502, %fd1501, %fd363, %fd1500;
	ld.const.f64 	%fd1503, [c_cons+744];
	fma.rn.f64 	%fd1504, %fd1503, %fd364, %fd1502;
	ld.const.f64 	%fd1505, [c_cons+752];
	fma.rn.f64 	%fd1506, %fd1505, %fd365, %fd1504;
	ld.const.f64 	%fd1507, [c_cons+760];
	fma.rn.f64 	%fd1508, %fd1507, %fd366, %fd1506;
	ld.const.f64 	%fd1509, [c_cons+768];
	fma.rn.f64 	%fd1510, %fd1509, %fd367, %fd1508;
	ld.const.f64 	%fd1511, [c_cons+776];
	fma.rn.f64 	%fd1512, %fd1511, %fd368, %fd1510;
	ld.const.f64 	%fd1513, [c_cons+784];
	fma.rn.f64 	%fd1514, %fd1513, %fd369, %fd1512;
	ld.const.f64 	%fd1515, [c_cons+792];
	fma.rn.f64 	%fd1516, %fd1515, %fd370, %fd1514;
	ld.const.f64 	%fd1517, [c_cons+872];
	sub.f64 	%fd1518, %fd1516, %fd1517;
	abs.f64 	%fd1519, %fd1518;
	ld.const.f64 	%fd1520, [c_cons+952];
	setp.gt.f64 	%p247, %fd1519, %fd1520;
	@%p247 bra 	$L__BB6_1820;
	mov.pred 	%p2068, 0;
	mov.pred 	%p2067, -1;
	mov.u32 	%r4467, %r1064;
$L__BB6_1820:
	add.s32 	%r1132, %r591, 4;
	setp.ge.s32 	%p252, %r1132, %r368;
	mov.b32 	%r1131, 1;
	mov.pred 	%p2070, 0;
	mov.pred 	%p2069, -1;
	mov.u32 	%r4468, %r1131;
	@%p252 bra 	$L__BB6_1862;
	ld.const.v2.u32 	{%r652, %r1133}, [c_grid+192];
	cvt.s64.s32 	%rd2527, %r1133;
	or.b64  	%rd3187, %rd2252, %rd2527;
	and.b64  	%rd3188, %rd3187, -4294967296;
	setp.ne.s64 	%p253, %rd3188, 0;
	@%p253 bra 	$L__BB6_1823;
	cvt.u32.u64 	%r1134, %rd2527;
	cvt.u32.u64 	%r1135, %rd2252;
	div.u32 	%r1136, %r1135, %r1134;
	mul.lo.s32 	%r1137, %r1136, %r1134;
	sub.s32 	%r1138, %r1135, %r1137;
	cvt.u64.u32 	%rd5553, %r1136;
	cvt.u64.u32 	%rd5554, %r1138;
	bra.uni 	$L__BB6_1824;
$L__BB6_1823:
	div.u64 	%rd5553, %rd2252, %rd2527;
	mul.lo.s64 	%rd3189, %rd5553, %rd2527;
	sub.s64 	%rd5554, %rd2252, %rd3189;
$L__BB6_1824:
	cvt.u32.u64 	%r653, %rd5554;
	cvt.s64.s32 	%rd2534, %r652;
	or.b64  	%rd3190, %rd5553, %rd2534;
	and.b64  	%rd3191, %rd3190, -4294967296;
	setp.ne.s64 	%p254, %rd3191, 0;
	@%p254 bra 	$L__BB6_1826;
	cvt.u32.u64 	%r1139, %rd2534;
	cvt.u32.u64 	%r1140, %rd5553;
	div.u32 	%r1141, %r1140, %r1139;
	mul.lo.s32 	%r1142, %r1141, %r1139;
	sub.s32 	%r1143, %r1140, %r1142;
	cvt.u64.u32 	%rd5555, %r1141;
	cvt.u64.u32 	%rd5556, %r1143;
	bra.uni 	$L__BB6_1827;
$L__BB6_1826:
	div.u64 	%rd5555, %rd5553, %rd2534;
	mul.lo.s64 	%rd3192, %rd5555, %rd2534;
	sub.s64 	%rd5556, %rd5553, %rd3192;
$L__BB6_1827:
	cvt.u32.u64 	%r654, %rd5556;
	ld.const.v2.u32 	{%r655, %r1144}, [c_grid+184];
	cvt.s64.s32 	%rd2541, %r1144;
	or.b64  	%rd3193, %rd5555, %rd2541;
	and.b64  	%rd3194, %rd3193, -4294967296;
	setp.ne.s64 	%p255, %rd3194, 0;
	@%p255 bra 	$L__BB6_1829;
	cvt.u32.u64 	%r1145, %rd2541;
	cvt.u32.u64 	%r1146, %rd5555;
	div.u32 	%r1147, %r1146, %r1145;
	mul.lo.s32 	%r1148, %r1147, %r1145;
	sub.s32 	%r1149, %r1146, %r1148;
	cvt.u64.u32 	%rd5557, %r1147;
	cvt.u64.u32 	%rd5558, %r1149;
	bra.uni 	$L__BB6_1830;
$L__BB6_1829:
	div.u64 	%rd5557, %rd5555, %rd2541;
	mul.lo.s64 	%rd3195, %rd5557, %rd2541;
	sub.s64 	%rd5558, %rd5555, %rd3195;
$L__BB6_1830:
	cvt.u32.u64 	%r656, %rd5558;
	cvt.s64.s32 	%rd2548, %r655;
	or.b64  	%rd3196, %rd5557, %rd2548;
	and.b64  	%rd3197, %rd3196, -4294967296;
	setp.ne.s64 	%p256, %rd3197, 0;
	@%p256 bra 	$L__BB6_1832;
	cvt.u32.u64 	%r1150, %rd2548;
	cvt.u32.u64 	%r1151, %rd5557;
	div.u32 	%r1152, %r1151, %r1150;
	mul.lo.s32 	%r1153, %r1152, %r1150;
	sub.s32 	%r1154, %r1151, %r1153;
	cvt.u64.u32 	%rd5559, %r1152;
	cvt.u64.u32 	%rd5560, %r1154;
	bra.uni 	$L__BB6_1833;
$L__BB6_1832:
	div.u64 	%rd5559, %rd5557, %rd2548;
	mul.lo.s64 	%rd3198, %rd5559, %rd2548;
	sub.s64 	%rd5560, %rd5557, %rd3198;
$L__BB6_1833:
	cvt.u32.u64 	%r657, %rd5560;
	ld.const.v2.u32 	{%r658, %r1155}, [c_grid+176];
	cvt.s64.s32 	%rd2555, %r1155;
	or.b64  	%rd3199, %rd5559, %rd2555;
	and.b64  	%rd3200, %rd3199, -4294967296;
	setp.ne.s64 	%p257, %rd3200, 0;
	@%p257 bra 	$L__BB6_1835;
	cvt.u32.u64 	%r1156, %rd2555;
	cvt.u32.u64 	%r1157, %rd5559;
	div.u32 	%r1158, %r1157, %r1156;
	mul.lo.s32 	%r1159, %r1158, %r1156;
	sub.s32 	%r1160, %r1157, %r1159;
	cvt.u64.u32 	%rd5561, %r1158;
	cvt.u64.u32 	%rd5562, %r1160;
	bra.uni 	$L__BB6_1836;
$L__BB6_1835:
	div.u64 	%rd5561, %rd5559, %rd2555;
	mul.lo.s64 	%rd3201, %rd5561, %rd2555;
	sub.s64 	%rd5562, %rd5559, %rd3201;
$L__BB6_1836:
	cvt.u32.u64 	%r659, %rd5562;
	cvt.s64.s32 	%rd2562, %r658;
	or.b64  	%rd3202, %rd5561, %rd2562;
	and.b64  	%rd3203, %rd3202, -4294967296;
	setp.ne.s64 	%p258, %rd3203, 0;
	@%p258 bra 	$L__BB6_1838;
	cvt.u32.u64 	%r1161, %rd2562;
	cvt.u32.u64 	%r1162, %rd5561;
	div.u32 	%r1163, %r1162, %r1161;
	mul.lo.s32 	%r1164, %r1163, %r1161;
	sub.s32 	%r1165, %r1162, %r1164;
	cvt.u64.u32 	%rd5563, %r1163;
	cvt.u64.u32 	%rd5564, %r1165;
	bra.uni 	$L__BB6_1839;
$L__BB6_1838:
	div.u64 	%rd5563, %rd5561, %rd2562;
	mul.lo.s64 	%rd3204, %rd5563, %rd2562;
	sub.s64 	%rd5564, %rd5561, %rd3204;
$L__BB6_1839:
	cvt.u32.u64 	%r660, %rd5564;
	ld.const.v2.u32 	{%r661, %r1166}, [c_grid+168];
	cvt.s64.s32 	%rd2569, %r1166;
	or.b64  	%rd3205, %rd5563, %rd2569;
	and.b64  	%rd3206, %rd3205, -4294967296;
	setp.ne.s64 	%p259, %rd3206, 0;
	@%p259 bra 	$L__BB6_1841;
	cvt.u32.u64 	%r1167, %rd2569;
	cvt.u32.u64 	%r1168, %rd5563;
	div.u32 	%r1169, %r1168, %r1167;
	mul.lo.s32 	%r1170, %r1169, %r1167;
	sub.s32 	%r1171, %r1168, %r1170;
	cvt.u64.u32 	%rd5565, %r1169;
	cvt.u64.u32 	%rd5566, %r1171;
	bra.uni 	$L__BB6_1842;
$L__BB6_1841:
	div.u64 	%rd5565, %rd5563, %rd2569;
	mul.lo.s64 	%rd3207, %rd5565, %rd2569;
	sub.s64 	%rd5566, %rd5563, %rd3207;
$L__BB6_1842:
	cvt.u32.u64 	%r662, %rd5566;
	cvt.s64.s32 	%rd2576, %r661;
	or.b64  	%rd3208, %rd5565, %rd2576;
	and.b64  	%rd3209, %rd3208, -4294967296;
	setp.ne.s64 	%p260, %rd3209, 0;
	@%p260 bra 	$L__BB6_1844;
	cvt.u32.u64 	%r1172, %rd2576;
	cvt.u32.u64 	%r1173, %rd5565;
	div.u32 	%r1174, %r1173, %r1172;
	mul.lo.s32 	%r1175, %r1174, %r1172;
	sub.s32 	%r1176, %r1173, %r1175;
	cvt.u64.u32 	%rd5567, %r1174;
	cvt.u64.u32 	%rd5568, %r1176;
	bra.uni 	$L__BB6_1845;
$L__BB6_1844:
	div.u64 	%rd5567, %rd5565, %rd2576;
	mul.lo.s64 	%rd3210, %rd5567, %rd2576;
	sub.s64 	%rd5568, %rd5565, %rd3210;
$L__BB6_1845:
	cvt.u32.u64 	%r663, %rd5568;
	ld.const.v2.u32 	{%r664, %r1177}, [c_grid+160];
	cvt.s64.s32 	%rd2583, %r1177;
	or.b64  	%rd3211, %rd5567, %rd2583;
	and.b64  	%rd3212, %rd3211, -4294967296;
	setp.ne.s64 	%p261, %rd3212, 0;
	@%p261 bra 	$L__BB6_1847;
	cvt.u32.u64 	%r1178, %rd2583;
	cvt.u32.u64 	%r1179, %rd5567;
	div.u32 	%r1180, %r1179, %r1178;
	mul.lo.s32 	%r1181, %r1180, %r1178;
	sub.s32 	%r1182, %r1179, %r1181;
	cvt.u64.u32 	%rd5569, %r1180;
	cvt.u64.u32 	%rd5570, %r1182;
	bra.uni 	$L__BB6_1848;
$L__BB6_1847:
	div.u64 	%rd5569, %rd5567, %rd2583;
	mul.lo.s64 	%rd3213, %rd5569, %rd2583;
	sub.s64 	%rd5570, %rd5567, %rd3213;
$L__BB6_1848:
	cvt.u32.u64 	%r665, %rd5570;
	cvt.s64.s32 	%rd2590, %r664;
	or.b64  	%rd3214, %rd5569, %rd2590;
	and.b64  	%rd3215, %rd3214, -4294967296;
	setp.ne.s64 	%p262, %rd3215, 0;
	@%p262 bra 	$L__BB6_1850;
	cvt.u32.u64 	%r1183, %rd2590;
	cvt.u32.u64 	%r1184, %rd5569;
	rem.u32 	%r1185, %r1184, %r1183;
	cvt.u64.u32 	%rd5571, %r1185;
	bra.uni 	$L__BB6_1851;
$L__BB6_1850:
	rem.u64 	%rd5571, %rd5569, %rd2590;
$L__BB6_1851:
	cvt.u32.u64 	%r1187, %rd5571;
	ld.const.f64 	%fd1521, [c_grid];
	cvt.rn.f64.s32 	%fd1522, %r1187;
	ld.const.f64 	%fd1523, [c_grid+80];
	fma.rn.f64 	%fd371, %fd1523, %fd1522, %fd1521;
	ld.const.f64 	%fd1524, [c_grid+8];
	cvt.rn.f64.s32 	%fd1525, %r665;
	ld.const.f64 	%fd1526, [c_grid+88];
	fma.rn.f64 	%fd372, %fd1526, %fd1525, %fd1524;
	ld.const.f64 	%fd1527, [c_grid+16];
	cvt.rn.f64.s32 	%fd1528, %r663;
	ld.const.f64 	%fd1529, [c_grid+96];
	fma.rn.f64 	%fd373, %fd1529, %fd1528, %fd1527;
	ld.const.f64 	%fd1530, [c_grid+24];
	cvt.rn.f64.s32 	%fd1531, %r662;
	ld.const.f64 	%fd1532, [c_grid+104];
	fma.rn.f64 	%fd374, %fd1532, %fd1531, %fd1530;
	ld.const.f64 	%fd1533, [c_grid+32];
	cvt.rn.f64.s32 	%fd1534, %r660;
	ld.const.f64 	%fd1535, [c_grid+112];
	fma.rn.f64 	%fd375, %fd1535, %fd1534, %fd1533;
	ld.const.f64 	%fd1536, [c_grid+40];
	cvt.rn.f64.s32 	%fd1537, %r659;
	ld.const.f64 	%fd1538, [c_grid+120];
	fma.rn.f64 	%fd376, %fd1538, %fd1537, %fd1536;
	ld.const.f64 	%fd1539, [c_grid+48];
	cvt.rn.f64.s32 	%fd1540, %r657;
	ld.const.f64 	%fd1541, [c_grid+128];
	fma.rn.f64 	%fd377, %fd1541, %fd1540, %fd1539;
	ld.const.f64 	%fd1542, [c_grid+56];
	cvt.rn.f64.s32 	%fd1543, %r656;
	ld.const.f64 	%fd1544, [c_grid+136];
	fma.rn.f64 	%fd378, %fd1544, %fd1543, %fd1542;
	ld.const.f64 	%fd1545, [c_grid+64];
	cvt.rn.f64.s32 	%fd1546, %r654;
	ld.const.f64 	%fd1547, [c_grid+144];
	fma.rn.f64 	%fd379, %fd1547, %fd1546, %fd1545;
	ld.const.f64 	%fd1548, [c_grid+72];
	cvt.rn.f64.s32 	%fd1549, %r653;
	ld.const.f64 	%fd1550, [c_grid+152];
	fma.rn.f64 	%fd380, %fd1550, %fd1549, %fd1548;
	ld.const.f64 	%fd1551, [c_cons];
	fma.rn.f64 	%fd1552, %fd1551, %fd371, 0d0000000000000000;
	ld.const.f64 	%fd1553, [c_cons+8];
	fma.rn.f64 	%fd1554, %fd1553, %fd372, %fd1552;
	ld.const.f64 	%fd1555, [c_cons+16];
	fma.rn.f64 	%fd1556, %fd1555, %fd373, %fd1554;
	ld.const.f64 	%fd1557, [c_cons+24];
	fma.rn.f64 	%fd1558, %fd1557, %fd374, %fd1556;
	ld.const.f64 	%fd1559, [c_cons+32];
	fma.rn.f64 	%fd1560, %fd1559, %fd375, %fd1558;
	ld.const.f64 	%fd1561, [c_cons+40];
	fma.rn.f64 	%fd1562, %fd1561, %fd376, %fd1560;
	ld.const.f64 	%fd1563, [c_cons+48];
	fma.rn.f64 	%fd1564, %fd1563, %fd377, %fd1562;
	ld.const.f64 	%fd1565, [c_cons+56];
	fma.rn.f64 	%fd1566, %fd1565, %fd378, %fd1564;
	ld.const.f64 	%fd1567, [c_cons+64];
	fma.rn.f64 	%fd1568, %fd1567, %fd379, %fd1566;
	ld.const.f64 	%fd1569, [c_cons+72];
	fma.rn.f64 	%fd1570, %fd1569, %fd380, %fd1568;
	ld.const.f64 	%fd1571, [c_cons+800];
	sub.f64 	%fd1572, %fd1570, %fd1571;
	abs.f64 	%fd1573, %fd1572;
	ld.const.f64 	%fd1574, [c_cons+880];
	setp.gt.f64 	%p265, %fd1573, %fd1574;
	mov.b32 	%r4468, 0;
	mov.pred 	%p2070, -1;
	mov.pred 	%p2069, 0;
	@%p265 bra 	$L__BB6_1862;
	ld.const.f64 	%fd1575, [c_cons+80];
	fma.rn.f64 	%fd1576, %fd1575, %fd371, 0d0000000000000000;
	ld.const.f64 	%fd1577, [c_cons+88];
	fma.rn.f64 	%fd1578, %fd1577, %fd372, %fd1576;
	ld.const.f64 	%fd1579, [c_cons+96];
	fma.rn.f64 	%fd1580, %fd1579, %fd373, %fd1578;
	ld.const.f64 	%fd1581, [c_cons+104];
	fma.rn.f64 	%fd1582, %fd1581, %fd374, %fd1580;
	ld.const.f64 	%fd1583, [c_cons+112];
	fma.rn.f64 	%fd1584, %fd1583, %fd375, %fd1582;
	ld.const.f64 	%fd1585, [c_cons+120];
	fma.rn.f64 	%fd1586, %fd1585, %fd376, %fd1584;
	ld.const.f64 	%fd1587, [c_cons+128];
	fma.rn.f64 	%fd1588, %fd1587, %fd377, %fd1586;
	ld.const.f64 	%fd1589, [c_cons+136];
	fma.rn.f64 	%fd1590, %fd1589, %fd378, %fd1588;
	ld.const.f64 	%fd1591, [c_cons+144];
	fma.rn.f64 	%fd1592, %fd1591, %fd379, %fd1590;
	ld.const.f64 	%fd1593, [c_cons+152];
	fma.rn.f64 	%fd1594, %fd1593, %fd380, %fd1592;
	ld.const.f64 	%fd1595, [c_cons+808];
	sub.f64 	%fd1596, %fd1594, %fd1595;
	abs.f64 	%fd1597, %fd1596;
	ld.const.f64 	%fd1598, [c_cons+888];
	setp.gt.f64 	%p268, %fd1597, %fd1598;
	@%p268 bra 	$L__BB6_1862;
	ld.const.f64 	%fd1599, [c_cons+160];
	fma.rn.f64 	%fd1600, %fd1599, %fd371, 0d0000000000000000;
	ld.const.f64 	%fd1601, [c_cons+168];
	fma.rn.f64 	%fd1602, %fd1601, %fd372, %fd1600;
	ld.const.f64 	%fd1603, [c_cons+176];
	fma.rn.f64 	%fd1604, %fd1603, %fd373, %fd1602;
	ld.const.f64 	%fd1605, [c_cons+184];
	fma.rn.f64 	%fd1606, %fd1605, %fd374, %fd1604;
	ld.const.f64 	%fd1607, [c_cons+192];
	fma.rn.f64 	%fd1608, %fd1607, %fd375, %fd1606;
	ld.const.f64 	%fd1609, [c_cons+200];
	fma.rn.f64 	%fd1610, %fd1609, %fd376, %fd1608;
	ld.const.f64 	%fd1611, [c_cons+208];
	fma.rn.f64 	%fd1612, %fd1611, %fd377, %fd1610;
	ld.const.f64 	%fd1613, [c_cons+216];
	fma.rn.f64 	%fd1614, %fd1613, %fd378, %fd1612;
	ld.const.f64 	%fd1615, [c_cons+224];
	fma.rn.f64 	%fd1616, %fd1615, %fd379, %fd1614;
	ld.const.f64 	%fd1617, [c_cons+232];
	fma.rn.f64 	%fd1618, %fd1617, %fd380, %fd1616;
	ld.const.f64 	%fd1619, [c_cons+816];
	sub.f64 	%fd1620, %fd1618, %fd1619;
	abs.f64 	%fd1621, %fd1620;
	ld.const.f64 	%fd1622, [c_cons+896];
	setp.gt.f64 	%p271, %fd1621, %fd1622;
	@%p271 bra 	$L__BB6_1862;
	ld.const.f64 	%fd1623, [c_cons+240];
	fma.rn.f64 	%fd1624, %fd1623, %fd371, 0d0000000000000000;
	ld.const.f64 	%fd1625, [c_cons+248];
	fma.rn.f64 	%fd1626, %fd1625, %fd372, %fd1624;
	ld.const.f64 	%fd1627, [c_cons+256];
	fma.rn.f64 	%fd1628, %fd1627, %fd373, %fd1626;
	ld.const.f64 	%fd1629, [c_cons+264];
	fma.rn.f64 	%fd1630, %fd1629, %fd374, %fd1628;
	ld.const.f64 	%fd1631, [c_cons+272];
	fma.rn.f64 	%fd1632, %fd1631, %fd375, %fd1630;
	ld.const.f64 	%fd1633, [c_cons+280];
	fma.rn.f64 	%fd1634, %fd1633, %fd376, %fd1632;
	ld.const.f64 	%fd1635, [c_cons+288];
	fma.rn.f64 	%fd1636, %fd1635, %fd377, %fd1634;
	ld.const.f64 	%fd1637, [c_cons+296];
	fma.rn.f64 	%fd1638, %fd1637, %fd378, %fd1636;
	ld.const.f64 	%fd1639, [c_cons+304];
	fma.rn.f64 	%fd1640, %fd1639, %fd379, %fd1638;
	ld.const.f64 	%fd1641, [c_cons+312];
	fma.rn.f64 	%fd1642, %fd1641, %fd380, %fd1640;
	ld.const.f64 	%fd1643, [c_cons+824];
	sub.f64 	%fd1644, %fd1642, %fd1643;
	abs.f64 	%fd1645, %fd1644;
	ld.const.f64 	%fd1646, [c_cons+904];
	setp.gt.f64 	%p274, %fd1645, %fd1646;
	@%p274 bra 	$L__BB6_1862;
	ld.const.f64 	%fd1647, [c_cons+320];
	fma.rn.f64 	%fd1648, %fd1647, %fd371, 0d0000000000000000;
	ld.const.f64 	%fd1649, [c_cons+328];
	fma.rn.f64 	%fd1650, %fd1649, %fd372, %fd1648;
	ld.const.f64 	%fd1651, [c_cons+336];
	fma.rn.f64 	%fd1652, %fd1651, %fd373, %fd1650;
	ld.const.f64 	%fd1653, [c_cons+344];
	fma.rn.f64 	%fd1654, %fd1653, %fd374, %fd1652;
	ld.const.f64 	%fd1655, [c_cons+352];
	fma.rn.f64 	%fd1656, %fd1655, %fd375, %fd1654;
	ld.const.f64 	%fd1657, [c_cons+360];
	fma.rn.f64 	%fd1658, %fd1657, %fd376, %fd1656;
	ld.const.f64 	%fd1659, [c_cons+368];
	fma.rn.f64 	%fd1660, %fd1659, %fd377, %fd1658;
	ld.const.f64 	%fd1661, [c_cons+376];
	fma.rn.f64 	%fd1662, %fd1661, %fd378, %fd1660;
	ld.const.f64 	%fd1663, [c_cons+384];
	fma.rn.f64 	%fd1664, %fd1663, %fd379, %fd1662;
	ld.const.f64 	%fd1665, [c_cons+392];
	fma.rn.f64 	%fd1666, %fd1665, %fd380, %fd1664;
	ld.const.f64 	%fd1667, [c_cons+832];
	sub.f64 	%fd1668, %fd1666, %fd1667;
	abs.f64 	%fd1669, %fd1668;
	ld.const.f64 	%fd1670, [c_cons+912];
	setp.gt.f64 	%p277, %fd1669, %fd1670;
	@%p277 bra 	$L__BB6_1862;
	ld.const.f64 	%fd1671, [c_cons+400];
	fma.rn.f64 	%fd1672, %fd1671, %fd371, 0d0000000000000000;
	ld.const.f64 	%fd1673, [c_cons+408];
	fma.rn.f64 	%fd1674, %fd1673, %fd372, %fd1672;
	ld.const.f64 	%fd1675, [c_cons+416];
	fma.rn.f64 	%fd1676, %fd1675, %fd373, %fd1674;
	ld.const.f64 	%fd1677, [c_cons+424];
	fma.rn.f64 	%fd1678, %fd1677, %fd374, %fd1676;
	ld.const.f64 	%fd1679, [c_cons+432];
	fma.rn.f64 	%fd1680, %fd1679, %fd375, %fd1678;
	ld.const.f64 	%fd1681, [c_cons+440];
	fma.rn.f64 	%fd1682, %fd1681, %fd376, %fd1680;
	ld.const.f64 	%fd1683, [c_cons+448];
	fma.rn.f64 	%fd1684, %fd1683, %fd377, %fd1682;
	ld.const.f64 	%fd1685, [c_cons+456];
	fma.rn.f64 	%fd1686, %fd1685, %fd378, %fd1684;
	ld.const.f64 	%fd1687, [c_cons+464];
	fma.rn.f64 	%fd1688, %fd1687, %fd379, %fd1686;
	ld.const.f64 	%fd1689, [c_cons+472];
	fma.rn.f64 	%fd1690, %fd1689, %fd380, %fd1688;
	ld.const.f64 	%fd1691, [c_cons+840];
	sub.f64 	%fd1692, %fd1690, %fd1691;
	abs.f64 	%fd1693, %fd1692;
	ld.const.f64 	%fd1694, [c_cons+920];
	setp.gt.f64 	%p280, %fd1693, %fd1694;
	@%p280 bra 	$L__BB6_1862;
	ld.const.f64 	%fd1695, [c_cons+480];
	fma.rn.f64 	%fd1696, %fd1695, %fd371, 0d0000000000000000;
	ld.const.f64 	%fd1697, [c_cons+488];
	fma.rn.f64 	%fd1698, %fd1697, %fd372, %fd1696;
	ld.const.f64 	%fd1699, [c_cons+496];
	fma.rn.f64 	%fd1700, %fd1699, %fd373, %fd1698;
	ld.const.f64 	%fd1701, [c_cons+504];
	fma.rn.f64 	%fd1702, %fd1701, %fd374, %fd1700;
	ld.const.f64 	%fd1703, [c_cons+512];
	fma.rn.f64 	%fd1704, %fd1703, %fd375, %fd1702;
	ld.const.f64 	%fd1705, [c_cons+520];
	fma.rn.f64 	%fd1706, %fd1705, %fd376, %fd1704;
	ld.const.f64 	%fd1707, [c_cons+528];
	fma.rn.f64 	%fd1708, %fd1707, %fd377, %fd1706;
	ld.const.f64 	%fd1709, [c_cons+536];
	fma.rn.f64 	%fd1710, %fd1709, %fd378, %fd1708;
	ld.const.f64 	%fd1711, [c_cons+544];
	fma.rn.f64 	%fd1712, %fd1711, %fd379, %fd1710;
	ld.const.f64 	%fd1713, [c_cons+552];
	fma.rn.f64 	%fd1714, %fd1713, %fd380, %fd1712;
	ld.const.f64 	%fd1715, [c_cons+848];
	sub.f64 	%fd1716, %fd1714, %fd1715;
	abs.f64 	%fd1717, %fd1716;
	ld.const.f64 	%fd1718, [c_cons+928];
	setp.gt.f64 	%p283, %fd1717, %fd1718;
	@%p283 bra 	$L__BB6_1862;
	ld.const.f64 	%fd1719, [c_cons+560];
	fma.rn.f64 	%fd1720, %fd1719, %fd371, 0d0000000000000000;
	ld.const.f64 	%fd1721, [c_cons+568];
	fma.rn.f64 	%fd1722, %fd1721, %fd372, %fd1720;
	ld.const.f64 	%fd1723, [c_cons+576];
	fma.rn.f64 	%fd1724, %fd1723, %fd373, %fd1722;
	ld.const.f64 	%fd1725, [c_cons+584];
	fma.rn.f64 	%fd1726, %fd1725, %fd374, %fd1724;
	ld.const.f64 	%fd1727, [c_cons+592];
	fma.rn.f64 	%fd1728, %fd1727, %fd375, %fd1726;
	ld.const.f64 	%fd1729, [c_cons+600];
	fma.rn.f64 	%fd1730, %fd1729, %fd376, %fd1728;
	ld.const.f64 	%fd1731, [c_cons+608];
	fma.rn.f64 	%fd1732, %fd1731, %fd377, %fd1730;
	ld.const.f64 	%fd1733, [c_cons+616];
	fma.rn.f64 	%fd1734, %fd1733, %fd378, %fd1732;
	ld.const.f64 	%fd1735, [c_cons+624];
	fma.rn.f64 	%fd1736, %fd1735, %fd379, %fd1734;
	ld.const.f64 	%fd1737, [c_cons+632];
	fma.rn.f64 	%fd1738, %fd1737, %fd380, %fd1736;
	ld.const.f64 	%fd1739, [c_cons+856];
	sub.f64 	%fd1740, %fd1738, %fd1739;
	abs.f64 	%fd1741, %fd1740;
	ld.const.f64 	%fd1742, [c_cons+936];
	setp.gt.f64 	%p286, %fd1741, %fd1742;
	@%p286 bra 	$L__BB6_1862;
	ld.const.f64 	%fd1743, [c_cons+640];
	fma.rn.f64 	%fd1744, %fd1743, %fd371, 0d0000000000000000;
	ld.const.f64 	%fd1745, [c_cons+648];
	fma.rn.f64 	%fd1746, %fd1745, %fd372, %fd1744;
	ld.const.f64 	%fd1747, [c_cons+656];
	fma.rn.f64 	%fd1748, %fd1747, %fd373, %fd1746;
	ld.const.f64 	%fd1749, [c_cons+664];
	fma.rn.f64 	%fd1750, %fd1749, %fd374, %fd1748;
	ld.const.f64 	%fd1751, [c_cons+672];
	fma.rn.f64 	%fd1752, %fd1751, %fd375, %fd1750;
	ld.const.f64 	%fd1753, [c_cons+680];
	fma.rn.f64 	%fd1754, %fd1753, %fd376, %fd1752;
	ld.const.f64 	%fd1755, [c_cons+688];
	fma.rn.f64 	%fd1756, %fd1755, %fd377, %fd1754;
	ld.const.f64 	%fd1757, [c_cons+696];
	fma.rn.f64 	%fd1758, %fd1757, %fd378, %fd1756;
	ld.const.f64 	%fd1759, [c_cons+704];
	fma.rn.f64 	%fd1760, %fd1759, %fd379, %fd1758;
	ld.const.f64 	%fd1761, [c_cons+712];
	fma.rn.f64 	%fd1762, %fd1761, %fd380, %fd1760;
	ld.const.f64 	%fd1763, [c_cons+864];
	sub.f64 	%fd1764, %fd1762, %fd1763;
	abs.f64 	%fd1765, %fd1764;
	ld.const.f64 	%fd1766, [c_cons+944];
	setp.gt.f64 	%p289, %fd1765, %fd1766;
	@%p289 bra 	$L__BB6_1862;
	ld.const.f64 	%fd1767, [c_cons+720];
	fma.rn.f64 	%fd1768, %fd1767, %fd371, 0d0000000000000000;
	ld.const.f64 	%fd1769, [c_cons+728];
	fma.rn.f64 	%fd1770, %fd1769, %fd372, %fd1768;
	ld.const.f64 	%fd1771, [c_cons+736];
	fma.rn.f64 	%fd1772, %fd1771, %fd373, %fd1770;
	ld.const.f64 	%fd1773, [c_cons+744];
	fma.rn.f64 	%fd1774, %fd1773, %fd374, %fd1772;
	ld.const.f64 	%fd1775, [c_cons+752];
	fma.rn.f64 	%fd1776, %fd1775, %fd375, %fd1774;
	ld.const.f64 	%fd1777, [c_cons+760];
	fma.rn.f64 	%fd1778, %fd1777, %fd376, %fd1776;
	ld.const.f64 	%fd1779, [c_cons+768];
	fma.rn.f64 	%fd1780, %fd1779, %fd377, %fd1778;
	ld.const.f64 	%fd1781, [c_cons+776];
	fma.rn.f64 	%fd1782, %fd1781, %fd378, %fd1780;
	ld.const.f64 	%fd1783, [c_cons+784];
	fma.rn.f64 	%fd1784, %fd1783, %fd379, %fd1782;
	ld.const.f64 	%fd1785, [c_cons+792];
	fma.rn.f64 	%fd1786, %fd1785, %fd380, %fd1784;
	ld.const.f64 	%fd1787, [c_cons+872];
	sub.f64 	%fd1788, %fd1786, %fd1787;
	abs.f64 	%fd1789, %fd1788;
	ld.const.f64 	%fd1790, [c_cons+952];
	setp.gt.f64 	%p292, %fd1789, %fd1790;
	@%p292 bra 	$L__BB6_1862;
	mov.pred 	%p2070, 0;
	mov.pred 	%p2069, -1;
	mov.u32 	%r4468, %r1131;
$L__BB6_1862:
	add.s32 	%r1199, %r591, 5;
	setp.ge.s32 	%p297, %r1199, %r368;
	mov.b32 	%r1198, 1;
	mov.pred 	%p2072, 0;
	mov.pred 	%p2071, -1;
	mov.u32 	%r4469, %r1198;
	@%p297 bra 	$L__BB6_1904;
	ld.const.v2.u32 	{%r667, %r1200}, [c_grid+192];
	cvt.s64.s32 	%rd2594, %r1200;
	or.b64  	%rd3216, %rd2253, %rd2594;
	and.b64  	%rd3217, %rd3216, -4294967296;
	setp.ne.s64 	%p298, %rd3217, 0;
	@%p298 bra 	$L__BB6_1865;
	cvt.u32.u64 	%r1201, %rd2594;
	cvt.u32.u64 	%r1202, %rd2253;
	div.u32 	%r1203, %r1202, %r1201;
	mul.lo.s32 	%r1204, %r1203, %r1201;
	sub.s32 	%r1205, %r1202, %r1204;
	cvt.u64.u32 	%rd5572, %r1203;
	cvt.u64.u32 	%rd5573, %r1205;
	bra.uni 	$L__BB6_1866;
$L__BB6_1865:
	div.u64 	%rd5572, %rd2253, %rd2594;
	mul.lo.s64 	%rd3218, %rd5572, %rd2594;
	sub.s64 	%rd5573, %rd2253, %rd3218;
$L__BB6_1866:
	cvt.u32.u64 	%r668, %rd5573;
	cvt.s64.s32 	%rd2601, %r667;
	or.b64  	%rd3219, %rd5572, %rd2601;
	and.b64  	%rd3220, %rd3219, -4294967296;
	setp.ne.s64 	%p299, %rd3220, 0;
	@%p299 bra 	$L__BB6_1868;
	cvt.u32.u64 	%r1206, %rd2601;
	cvt.u32.u64 	%r1207, %rd5572;
	div.u32 	%r1208, %r1207, %r1206;
	mul.lo.s32 	%r1209, %r1208, %r1206;
	sub.s32 	%r1210, %r1207, %r1209;
	cvt.u64.u32 	%rd5574, %r1208;
	cvt.u64.u32 	%rd5575, %r1210;
	bra.uni 	$L__BB6_1869;
$L__BB6_1868:
	div.u64 	%rd5574, %rd5572, %rd2601;
	mul.lo.s64 	%rd3221, %rd5574, %rd2601;
	sub.s64 	%rd5575, %rd5572, %rd3221;
$L__BB6_1869:
	cvt.u32.u64 	%r669, %rd5575;
	ld.const.v2.u32 	{%r670, %r1211}, [c_grid+184];
	cvt.s64.s32 	%rd2608, %r1211;
	or.b64  	%rd3222, %rd5574, %rd2608;
	and.b64  	%rd3223, %rd3222, -4294967296;
	setp.ne.s64 	%p300, %rd3223, 0;
	@%p300 bra 	$L__BB6_1871;
	cvt.u32.u64 	%r1212, %rd2608;
	cvt.u32.u64 	%r1213, %rd5574;
	div.u32 	%r1214, %r1213, %r1212;
	mul.lo.s32 	%r1215, %r1214, %r1212;
	sub.s32 	%r1216, %r1213, %r1215;
	cvt.u64.u32 	%rd5576, %r1214;
	cvt.u64.u32 	%rd5577, %r1216;
	bra.uni 	$L__BB6_1872;
$L__BB6_1871:
	div.u64 	%rd5576, %rd5574, %rd2608;
	mul.lo.s64 	%rd3224, %rd5576, %rd2608;
	sub.s64 	%rd5577, %rd5574, %rd3224;
$L__BB6_1872:
	cvt.u32.u64 	%r671, %rd5577;
	cvt.s64.s32 	%rd2615, %r670;
	or.b64  	%rd3225, %rd5576, %rd2615;
	and.b64  	%rd3226, %rd3225, -4294967296;
	setp.ne.s64 	%p301, %rd3226, 0;
	@%p301 bra 	$L__BB6_1874;
	cvt.u32.u64 	%r1217, %rd2615;
	cvt.u32.u64 	%r1218, %rd5576;
	div.u32 	%r1219, %r1218, %r1217;
	mul.lo.s32 	%r1220, %r1219, %r1217;
	sub.s32 	%r1221, %r1218, %r1220;
	cvt.u64.u32 	%rd5578, %r1219;
	cvt.u64.u32 	%rd5579, %r1221;
	bra.uni 	$L__BB6_1875;
$L__BB6_1874:
	div.u64 	%rd5578, %rd5576, %rd2615;
	mul.lo.s64 	%rd3227, %rd5578, %rd2615;
	sub.s64 	%rd5579, %rd5576, %rd3227;
$L__BB6_1875:
	cvt.u32.u64 	%r672, %rd5579;
	ld.const.v2.u32 	{%r673, %r1222}, [c_grid+176];
	cvt.s64.s32 	%rd2622, %r1222;
	or.b64  	%rd3228, %rd5578, %rd2622;
	and.b64  	%rd3229, %rd3228, -4294967296;
	setp.ne.s64 	%p302, %rd3229, 0;
	@%p302 bra 	$L__BB6_1877;
	cvt.u32.u64 	%r1223, %rd2622;
	cvt.u32.u64 	%r1224, %rd5578;
	div.u32 	%r1225, %r1224, %r1223;
	mul.lo.s32 	%r1226, %r1225, %r1223;
	sub.s32 	%r1227, %r1224, %r1226;
	cvt.u64.u32 	%rd5580, %r1225;
	cvt.u64.u32 	%rd5581, %r1227;
	bra.uni 	$L__BB6_1878;
$L__BB6_1877:
	div.u64 	%rd5580, %rd5578, %rd2622;
	mul.lo.s64 	%rd3230, %rd5580, %rd2622;
	sub.s64 	%rd5581, %rd5578, %rd3230;
$L__BB6_1878:
	cvt.u32.u64 	%r674, %rd5581;
	cvt.s64.s32 	%rd2629, %r673;
	or.b64  	%rd3231, %rd5580, %rd2629;
	and.b64  	%rd3232, %rd3231, -4294967296;
	setp.ne.s64 	%p303, %rd3232, 0;
	@%p303 bra 	$L__BB6_1880;
	cvt.u32.u64 	%r1228, %rd2629;
	cvt.u32.u64 	%r1229, %rd5580;
	div.u32 	%r1230, %r1229, %r1228;
	mul.lo.s32 	%r1231, %r1230, %r1228;
	sub.s32 	%r1232, %r1229, %r1231;
	cvt.u64.u32 	%rd5582, %r1230;
	cvt.u64.u32 	%rd5583, %r1232;
	bra.uni 	$L__BB6_1881;
$L__BB6_1880:
	div.u64 	%rd5582, %rd5580, %rd2629;
	mul.lo.s64 	%rd3233, %rd5582, %rd2629;
	sub.s64 	%rd5583, %rd5580, %rd3233;
$L__BB6_1881:
	cvt.u32.u64 	%r675, %rd5583;
	ld.const.v2.u32 	{%r676, %r1233}, [c_grid+168];
	cvt.s64.s32 	%rd2636, %r1233;
	or.b64  	%rd3234, %rd5582, %rd2636;
	and.b64  	%rd3235, %rd3234, -4294967296;
	setp.ne.s64 	%p304, %rd3235, 0;
	@%p304 bra 	$L__BB6_1883;
	cvt.u32.u64 	%r1234, %rd2636;
	cvt.u32.u64 	%r1235, %rd5582;
	div.u32 	%r1236, %r1235, %r1234;
	mul.lo.s32 	%r1237, %r1236, %r1234;
	sub.s32 	%r1238, %r1235, %r1237;
	cvt.u64.u32 	%rd5584, %r1236;
	cvt.u64.u32 	%rd5585, %r1238;
	bra.uni 	$L__BB6_1884;
$L__BB6_1883:
	div.u64 	%rd5584, %rd5582, %rd2636;
	mul.lo.s64 	%rd3236, %rd5584, %rd2636;
	sub.s64 	%rd5585, %rd5582, %rd3236;
$L__BB6_1884:
	cvt.u32.u64 	%r677, %rd5585;
	cvt.s64.s32 	%rd2643, %r676;
	or.b64  	%rd3237, %rd5584, %rd2643;
	and.b64  	%rd3238, %rd3237, -4294967296;
	setp.ne.s64 	%p305, %rd3238, 0;
	@%p305 bra 	$L__BB6_1886;
	cvt.u32.u64 	%r1239, %rd2643;
	cvt.u32.u64 	%r1240, %rd5584;
	div.u32 	%r1241, %r1240, %r1239;
	mul.lo.s32 	%r1242, %r1241, %r1239;
	sub.s32 	%r1243, %r1240, %r1242;
	cvt.u64.u32 	%rd5586, %r1241;
	cvt.u64.u32 	%rd5587, %r1243;
	bra.uni 	$L__BB6_1887;
$L__BB6_1886:
	div.u64 	%rd5586, %rd5584, %rd2643;
	mul.lo.s64 	%rd3239, %rd5586, %rd2643;
	sub.s64 	%rd5587, %rd5584, %rd3239;
$L__BB6_1887:
	cvt.u32.u64 	%r678, %rd5587;
	ld.const.v2.u32 	{%r679, %r1244}, [c_grid+160];
	cvt.s64.s32 	%rd2650, %r1244;
	or.b64  	%rd3240, %rd5586, %rd2650;
	and.b64  	%rd3241, %rd3240, -4294967296;
	setp.ne.s64 	%p306, %rd3241, 0;
	@%p306 bra 	$L__BB6_1889;
	cvt.u32.u64 	%r1245, %rd2650;
	cvt.u32.u64 	%r1246, %rd5586;
	div.u32 	%r1247, %r1246, %r1245;
	mul.lo.s32 	%r1248, %r1247, %r1245;
	sub.s32 	%r1249, %r1246, %r1248;
	cvt.u64.u32 	%rd5588, %r1247;
	cvt.u64.u32 	%rd5589, %r1249;
	bra.uni 	$L__BB6_1890;
$L__BB6_1889:
	div.u64 	%rd5588, %rd5586, %rd2650;
	mul.lo.s64 	%rd3242, %rd5588, %rd2650;
	sub.s64 	%rd5589, %rd5586, %rd3242;
$L__BB6_1890:
	cvt.u32.u64 	%r680, %rd5589;
	cvt.s64.s32 	%rd2657, %r679;
	or.b64  	%rd3243, %rd5588, %rd2657;
	and.b64  	%rd3244, %rd3243, -4294967296;
	setp.ne.s64 	%p307, %rd3244, 0;
	@%p307 bra 	$L__BB6_1892;
	cvt.u32.u64 	%r1250, %rd2657;
	cvt.u32.u64 	%r1251, %rd5588;
	rem.u32 	%r1252, %r1251, %r1250;
	cvt.u64.u32 	%rd5590, %r1252;
	bra.uni 	$L__BB6_1893;
$L__BB6_1892:
	rem.u64 	%rd5590, %rd5588, %rd2657;
$L__BB6_1893:
	cvt.u32.u64 	%r1254, %rd5590;
	ld.const.f64 	%fd1791, [c_grid];
	cvt.rn.f64.s32 	%fd1792, %r1254;
	ld.const.f64 	%fd1793, [c_grid+80];
	fma.rn.f64 	%fd381, %fd1793, %fd1792, %fd1791;
	ld.const.f64 	%fd1794, [c_grid+8];
	cvt.rn.f64.s32 	%fd1795, %r680;
	ld.const.f64 	%fd1796, [c_grid+88];
	fma.rn.f64 	%fd382, %fd1796, %fd1795, %fd1794;
	ld.const.f64 	%fd1797, [c_grid+16];
	cvt.rn.f64.s32 	%fd1798, %r678;
	ld.const.f64 	%fd1799, [c_grid+96];
	fma.rn.f64 	%fd383, %fd1799, %fd1798, %fd1797;
	ld.const.f64 	%fd1800, [c_grid+24];
	cvt.rn.f64.s32 	%fd1801, %r677;
	ld.const.f64 	%fd1802, [c_grid+104];
	fma.rn.f64 	%fd384, %fd1802, %fd1801, %fd1800;
	ld.const.f64 	%fd1803, [c_grid+32];
	cvt.rn.f64.s32 	%fd1804, %r675;
	ld.const.f64 	%fd1805, [c_grid+112];
	fma.rn.f64 	%fd385, %fd1805, %fd1804, %fd1803;
	ld.const.f64 	%fd1806, [c_grid+40];
	cvt.rn.f64.s32 	%fd1807, %r674;
	ld.const.f64 	%fd1808, [c_grid+120];
	fma.rn.f64 	%fd386, %fd1808, %fd1807, %fd1806;
	ld.const.f64 	%fd1809, [c_grid+48];
	cvt.rn.f64.s32 	%fd1810, %r672;
	ld.const.f64 	%fd1811, [c_grid+128];
	fma.rn.f64 	%fd387, %fd1811, %fd1810, %fd1809;
	ld.const.f64 	%fd1812, [c_grid+56];
	cvt.rn.f64.s32 	%fd1813, %r671;
	ld.const.f64 	%fd1814, [c_grid+136];
	fma.rn.f64 	%fd388, %fd1814, %fd1813, %fd1812;
	ld.const.f64 	%fd1815, [c_grid+64];
	cvt.rn.f64.s32 	%fd1816, %r669;
	ld.const.f64 	%fd1817, [c_grid+144];
	fma.rn.f64 	%fd389, %fd1817, %fd1816, %fd1815;
	ld.const.f64 	%fd1818, [c_grid+72];
	cvt.rn.f64.s32 	%fd1819, %r668;
	ld.const.f64 	%fd1820, [c_grid+152];
	fma.rn.f64 	%fd390, %fd1820, %fd1819, %fd1818;
	ld.const.f64 	%fd1821, [c_cons];
	fma.rn.f64 	%fd1822, %fd1821, %fd381, 0d0000000000000000;
	ld.const.f64 	%fd1823, [c_cons+8];
	fma.rn.f64 	%fd1824, %fd1823, %fd382, %fd1822;
	ld.const.f64 	%fd1825, [c_cons+16];
	fma.rn.f64 	%fd1826, %fd1825, %fd383, %fd1824;
	ld.const.f64 	%fd1827, [c_cons+24];
	fma.rn.f64 	%fd1828, %fd1827, %fd384, %fd1826;
	ld.const.f64 	%fd1829, [c_cons+32];
	fma.rn.f64 	%fd1830, %fd1829, %fd385, %fd1828;
	ld.const.f64 	%fd1831, [c_cons+40];
	fma.rn.f64 	%fd1832, %fd1831, %fd386, %fd1830;
	ld.const.f64 	%fd1833, [c_cons+48];
	fma.rn.f64 	%fd1834, %fd1833, %fd387, %fd1832;
	ld.const.f64 	%fd1835, [c_cons+56];
	fma.rn.f64 	%fd1836, %fd1835, %fd388, %fd1834;
	ld.const.f64 	%fd1837, [c_cons+64];
	fma.rn.f64 	%fd1838, %fd1837, %fd389, %fd1836;
	ld.const.f64 	%fd1839, [c_cons+72];
	fma.rn.f64 	%fd1840, %fd1839, %fd390, %fd1838;
	ld.const.f64 	%fd1841, [c_cons+800];
	sub.f64 	%fd1842, %fd1840, %fd1841;
	abs.f64 	%fd1843, %fd1842;
	ld.const.f64 	%fd1844, [c_cons+880];
	setp.gt.f64 	%p310, %fd1843, %fd1844;
	mov.b32 	%r4469, 0;
	mov.pred 	%p2072, -1;
	mov.pred 	%p2071, 0;
	@%p310 bra 	$L__BB6_1904;
	ld.const.f64 	%fd1845, [c_cons+80];
	fma.rn.f64 	%fd1846, %fd1845, %fd381, 0d0000000000000000;
	ld.const.f64 	%fd1847, [c_cons+88];
	fma.rn.f64 	%fd1848, %fd1847, %fd382, %fd1846;
	ld.const.f64 	%fd1849, [c_cons+96];
	fma.rn.f64 	%fd1850, %fd1849, %fd383, %fd1848;
	ld.const.f64 	%fd1851, [c_cons+104];
	fma.rn.f64 	%fd1852, %fd1851, %fd384, %fd1850;
	ld.const.f64 	%fd1853, [c_cons+112];
	fma.rn.f64 	%fd1854, %fd1853, %fd385, %fd1852;
	ld.const.f64 	%fd1855, [c_cons+120];
	fma.rn.f64 	%fd1856, %fd1855, %fd386, %fd1854;
	ld.const.f64 	%fd1857, [c_cons+128];
	fma.rn.f64 	%fd1858, %fd1857, %fd387, %fd1856;
	ld.const.f64 	%fd1859, [c_cons+136];
	fma.rn.f64 	%fd1860, %fd1859, %fd388, %fd1858;
	ld.const.f64 	%fd1861, [c_cons+144];
	fma.rn.f64 	%fd1862, %fd1861, %fd389, %fd1860;
	ld.const.f64 	%fd1863, [c_cons+152];
	fma.rn.f64 	%fd1864, %fd1863, %fd390, %fd1862;
	ld.const.f64 	%fd1865, [c_cons+808];
	sub.f64 	%fd1866, %fd1864, %fd1865;
	abs.f64 	%fd1867, %fd1866;
	ld.const.f64 	%fd1868, [c_cons+888];
	setp.gt.f64 	%p313, %fd1867, %fd1868;
	@%p313 bra 	$L__BB6_1904;
	ld.const.f64 	%fd1869, [c_cons+160];
	fma.rn.f64 	%fd1870, %fd1869, %fd381, 0d0000000000000000;
	ld.const.f64 	%fd1871, [c_cons+168];
	fma.rn.f64 	%fd1872, %fd1871, %fd382, %fd1870;
	ld.const.f64 	%fd1873, [c_cons+176];
	fma.rn.f64 	%fd1874, %fd1873, %fd383, %fd1872;
	ld.const.f64 	%fd1875, [c_cons+184];
	fma.rn.f64 	%fd1876, %fd1875, %fd384, %fd1874;
	ld.const.f64 	%fd1877, [c_cons+192];
	fma.rn.f64 	%fd1878, %fd1877, %fd385, %fd1876;
	ld.const.f64 	%fd1879, [c_cons+200];
	fma.rn.f64 	%fd1880, %fd1879, %fd386, %fd1878;
	ld.const.f64 	%fd1881, [c_cons+208];
	fma.rn.f64 	%fd1882, %fd1881, %fd387, %fd1880;
	ld.const.f64 	%fd1883, [c_cons+216];
	fma.rn.f64 	%fd1884, %fd1883, %fd388, %fd1882;
	ld.const.f64 	%fd1885, [c_cons+224];
	fma.rn.f64 	%fd1886, %fd1885, %fd389, %fd1884;
	ld.const.f64 	%fd1887, [c_cons+232];
	fma.rn.f64 	%fd1888, %fd1887, %fd390, %fd1886;
	ld.const.f64 	%fd1889, [c_cons+816];
	sub.f64 	%fd1890, %fd1888, %fd1889;
	abs.f64 	%fd1891, %fd1890;
	ld.const.f64 	%fd1892, [c_cons+896];
	setp.gt.f64 	%p316, %fd1891, %fd1892;
	@%p316 bra 	$L__BB6_1904;
	ld.const.f64 	%fd1893, [c_cons+240];
	fma.rn.f64 	%fd1894, %fd1893, %fd381, 0d0000000000000000;
	ld.const.f64 	%fd1895, [c_cons+248];
	fma.rn.f64 	%fd1896, %fd1895, %fd382, %fd1894;
	ld.const.f64 	%fd1897, [c_cons+256];
	fma.rn.f64 	%fd1898, %fd1897, %fd383, %fd1896;
	ld.const.f64 	%fd1899, [c_cons+264];
	fma.rn.f64 	%fd1900, %fd1899, %fd384, %fd1898;
	ld.const.f64 	%fd1901, [c_cons+272];
	fma.rn.f64 	%fd1902, %fd1901, %fd385, %fd1900;
	ld.const.f64 	%fd1903, [c_cons+280];
	fma.rn.f64 	%fd1904, %fd1903, %fd386, %fd1902;
	ld.const.f64 	%fd1905, [c_cons+288];
	fma.rn.f64 	%fd1906, %fd1905, %fd387, %fd1904;
	ld.const.f64 	%fd1907, [c_cons+296];
	fma.rn.f64 	%fd1908, %fd1907, %fd388, %fd1906;
	ld.const.f64 	%fd1909, [c_cons+304];
	fma.rn.f64 	%fd1910, %fd1909, %fd389, %fd1908;
	ld.const.f64 	%fd1911, [c_cons+312];
	fma.rn.f64 	%fd1912, %fd1911, %fd390, %fd1910;
	ld.const.f64 	%fd1913, [c_cons+824];
	sub.f64 	%fd1914, %fd1912, %fd1913;
	abs.f64 	%fd1915, %fd1914;
	ld.const.f64 	%fd1916, [c_cons+904];
	setp.gt.f64 	%p319, %fd1915, %fd1916;
	@%p319 bra 	$L__BB6_1904;
	ld.const.f64 	%fd1917, [c_cons+320];
	fma.rn.f64 	%fd1918, %fd1917, %fd381, 0d0000000000000000;
	ld.const.f64 	%fd1919, [c_cons+328];
	fma.rn.f64 	%fd1920, %fd1919, %fd382, %fd1918;
	ld.const.f64 	%fd1921, [c_cons+336];
	fma.rn.f64 	%fd1922, %fd1921, %fd383, %fd1920;
	ld.const.f64 	%fd1923, [c_cons+344];
	fma.rn.f64 	%fd1924, %fd1923, %fd384, %fd1922;
	ld.const.f64 	%fd1925, [c_cons+352];
	fma.rn.f64 	%fd1926, %fd1925, %fd385, %fd1924;
	ld.const.f64 	%fd1927, [c_cons+360];
	fma.rn.f64 	%fd1928, %fd1927, %fd386, %fd1926;
	ld.const.f64 	%fd1929, [c_cons+368];
	fma.rn.f64 	%fd1930, %fd1929, %fd387, %fd1928;
	ld.const.f64 	%fd1931, [c_cons+376];
	fma.rn.f64 	%fd1932, %fd1931, %fd388, %fd1930;
	ld.const.f64 	%fd1933, [c_cons+384];
	fma.rn.f64 	%fd1934, %fd1933, %fd389, %fd1932;
	ld.const.f64 	%fd1935, [c_cons+392];
	fma.rn.f64 	%fd1936, %fd1935, %fd390, %fd1934;
	ld.const.f64 	%fd1937, [c_cons+832];
	sub.f64 	%fd1938, %fd1936, %fd1937;
	abs.f64 	%fd1939, %fd1938;
	ld.const.f64 	%fd1940, [c_cons+912];
	setp.gt.f64 	%p322, %fd1939, %fd1940;
	@%p322 bra 	$L__BB6_1904;
	ld.const.f64 	%fd1941, [c_cons+400];
	fma.rn.f64 	%fd1942, %fd1941, %fd381, 0d0000000000000000;
	ld.const.f64 	%fd1943, [c_cons+408];
	fma.rn.f64 	%fd1944, %fd1943, %fd382, %fd1942;
	ld.const.f64 	%fd1945, [c_cons+416];
	fma.rn.f64 	%fd1946, %fd1945, %fd383, %fd1944;
	ld.const.f64 	%fd1947, [c_cons+424];
	fma.rn.f64 	%fd1948, %fd1947, %fd384, %fd1946;
	ld.const.f64 	%fd1949, [c_cons+432];
	fma.rn.f64 	%fd1950, %fd1949, %fd385, %fd1948;
	ld.const.f64 	%fd1951, [c_cons+440];
	fma.rn.f64 	%fd1952, %fd1951, %fd386, %fd1950;
	ld.const.f64 	%fd1953, [c_cons+448];
	fma.rn.f64 	%fd1954, %fd1953, %fd387, %fd1952;
	ld.const.f64 	%fd1955, [c_cons+456];
	fma.rn.f64 	%fd1956, %fd1955, %fd388, %fd1954;
	ld.const.f64 	%fd1957, [c_cons+464];
	fma.rn.f64 	%fd1958, %fd1957, %fd389, %fd1956;
	ld.const.f64 	%fd1959, [c_cons+472];
	fma.rn.f64 	%fd1960, %fd1959, %fd390, %fd1958;
	ld.const.f64 	%fd1961, [c_cons+840];
	sub.f64 	%fd1962, %fd1960, %fd1961;
	abs.f64 	%fd1963, %fd1962;
	ld.const.f64 	%fd1964, [c_cons+920];
	setp.gt.f64 	%p325, %fd1963, %fd1964;
	@%p325 bra 	$L__BB6_1904;
	ld.const.f64 	%fd1965, [c_cons+480];
	fma.rn.f64 	%fd1966, %fd1965, %fd381, 0d0000000000000000;
	ld.const.f64 	%fd1967, [c_cons+488];
	fma.rn.f64 	%fd1968, %fd1967, %fd382, %fd1966;
	ld.const.f64 	%fd1969, [c_cons+496];
	fma.rn.f64 	%fd1970, %fd1969, %fd383, %fd1968;
	ld.const.f64 	%fd1971, [c_cons+504];
	fma.rn.f64 	%fd1972, %fd1971, %fd384, %fd1970;
	ld.const.f64 	%fd1973, [c_cons+512];
	fma.rn.f64 	%fd1974, %fd1973, %fd385, %fd1972;
	ld.const.f64 	%fd1975, [c_cons+520];
	fma.rn.f64 	%fd1976, %fd1975, %fd386, %fd1974;
	ld.const.f64 	%fd1977, [c_cons+528];
	fma.rn.f64 	%fd1978, %fd1977, %fd387, %fd1976;
	ld.const.f64 	%fd1979, [c_cons+536];
	fma.rn.f64 	%fd1980, %fd1979, %fd388, %fd1978;
	ld.const.f64 	%fd1981, [c_cons+544];
	fma.rn.f64 	%fd1982, %fd1981, %fd389, %fd1980;
	ld.const.f64 	%fd1983, [c_cons+552];
	fma.rn.f64 	%fd1984, %fd1983, %fd390, %fd1982;
	ld.const.f64 	%fd1985, [c_cons+848];
	sub.f64 	%fd1986, %fd1984, %fd1985;
	abs.f64 	%fd1987, %fd1986;
	ld.const.f64 	%fd1988, [c_cons+928];
	setp.gt.f64 	%p328, %fd1987, %fd1988;
	@%p328 bra 	$L__BB6_1904;
	ld.const.f64 	%fd1989, [c_cons+560];
	fma.rn.f64 	%fd1990, %fd1989, %fd381, 0d0000000000000000;
	ld.const.f64 	%fd1991, [c_cons+568];
	fma.rn.f64 	%fd1992, %fd1991, %fd382, %fd1990;
	ld.const.f64 	%fd1993, [c_cons+576];
	fma.rn.f64 	%fd1994, %fd1993, %fd383, %fd1992;
	ld.const.f64 	%fd1995, [c_cons+584];
	fma.rn.f64 	%fd1996, %fd1995, %fd384, %fd1994;
	ld.const.f64 	%fd1997, [c_cons+592];
	fma.rn.f64 	%fd1998, %fd1997, %fd385, %fd1996;
	ld.const.f64 	%fd1999, [c_cons+600];
	fma.rn.f64 	%fd2000, %fd1999, %fd386, %fd1998;
	ld.const.f64 	%fd2001, [c_cons+608];
	fma.rn.f64 	%fd2002, %fd2001, %fd387, %fd2000;
	ld.const.f64 	%fd2003, [c_cons+616];
	fma.rn.f64 	%fd2004, %fd2003, %fd388, %fd2002;
	ld.const.f64 	%fd2005, [c_cons+624];
	fma.rn.f64 	%fd2006, %fd2005, %fd389, %fd2004;
	ld.const.f64 	%fd2007, [c_cons+632];
	fma.rn.f64 	%fd2008, %fd2007, %fd390, %fd2006;
	ld.const.f64 	%fd2009, [c_cons+856];
	sub.f64 	%fd2010, %fd2008, %fd2009;
	abs.f64 	%fd2011, %fd2010;
	ld.const.f64 	%fd2012, [c_cons+936];
	setp.gt.f64 	%p331, %fd2011, %fd2012;
	@%p331 bra 	$L__BB6_1904;
	ld.const.f64 	%fd2013, [c_cons+640];
	fma.rn.f64 	%fd2014, %fd2013, %fd381, 0d0000000000000000;
	ld.const.f64 	%fd2015, [c_cons+648];
	fma.rn.f64 	%fd2016, %fd2015, %fd382, %fd2014;
	ld.const.f64 	%fd2017, [c_cons+656];
	fma.rn.f64 	%fd2018, %fd2017, %fd383, %fd2016;
	ld.const.f64 	%fd2019, [c_cons+664];
	fma.rn.f64 	%fd2020, %fd2019, %fd384, %fd2018;
	ld.const.f64 	%fd2021, [c_cons+672];
	fma.rn.f64 	%fd2022, %fd2021, %fd385, %fd2020;
	ld.const.f64 	%fd2023, [c_cons+680];
	fma.rn.f64 	%fd2024, %fd2023, %fd386, %fd2022;
	ld.const.f64 	%fd2025, [c_cons+688];
	fma.rn.f64 	%fd2026, %fd2025, %fd387, %fd2024;
	ld.const.f64 	%fd2027, [c_cons+696];
	fma.rn.f64 	%fd2028, %fd2027, %fd388, %fd2026;
	ld.const.f64 	%fd2029, [c_cons+704];
	fma.rn.f64 	%fd2030, %fd2029, %fd389, %fd2028;
	ld.const.f64 	%fd2031, [c_cons+712];
	fma.rn.f64 	%fd2032, %fd2031, %fd390, %fd2030;
	ld.const.f64 	%fd2033, [c_cons+864];
	sub.f64 	%fd2034, %fd2032, %fd2033;
	abs.f64 	%fd2035, %fd2034;
	ld.const.f64 	%fd2036, [c_cons+944];
	setp.gt.f64 	%p334, %fd2035, %fd2036;
	@%p334 bra 	$L__BB6_1904;
	ld.const.f64 	%fd2037, [c_cons+720];
	fma.rn.f64 	%fd2038, %fd2037, %fd381, 0d0000000000000000;
	ld.const.f64 	%fd2039, [c_cons+728];
	fma.rn.f64 	%fd2040, %fd2039, %fd382, %fd2038;
	ld.const.f64 	%fd2041, [c_cons+736];
	fma.rn.f64 	%fd2042, %fd2041, %fd383, %fd2040;
	ld.const.f64 	%fd2043, [c_cons+744];
	fma.rn.f64 	%fd2044, %fd2043, %fd384, %fd2042;
	ld.const.f64 	%fd2045, [c_cons+752];
	fma.rn.f64 	%fd2046, %fd2045, %fd385, %fd2044;
	ld.const.f64 	%fd2047, [c_cons+760];
	fma.rn.f64 	%fd2048, %fd2047, %fd386, %fd2046;
	ld.const.f64 	%fd2049, [c_cons+768];
	fma.rn.f64 	%fd2050, %fd2049, %fd387, %fd2048;
	ld.const.f64 	%fd2051, [c_cons+776];
	fma.rn.f64 	%fd2052, %fd2051, %fd388, %fd2050;
	ld.const.f64 	%fd2053, [c_cons+784];
	fma.rn.f64 	%fd2054, %fd2053, %fd389, %fd2052;
	ld.const.f64 	%fd2055, [c_cons+792];
	fma.rn.f64 	%fd2056, %fd2055, %fd390, %fd2054;
	ld.const.f64 	%fd2057, [c_cons+872];
	sub.f64 	%fd2058, %fd2056, %fd2057;
	abs.f64 	%fd2059, %fd2058;
	ld.const.f64 	%fd2060, [c_cons+952];
	setp.gt.f64 	%p337, %fd2059, %fd2060;
	@%p337 bra 	$L__BB6_1904;
	mov.pred 	%p2072, 0;
	mov.pred 	%p2071, -1;
	mov.u32 	%r4469, %r1198;
$L__BB6_1904:
	add.s32 	%r1266, %r591, 6;
	setp.ge.s32 	%p342, %r1266, %r368;
	mov.b32 	%r1265, 1;
	mov.pred 	%p2074, 0;
	mov.pred 	%p2073, -1;
	mov.u32 	%r4470, %r1265;
	@%p342 bra 	$L__BB6_1946;
	ld.const.v2.u32 	{%r682, %r1267}, [c_grid+192];
	cvt.s64.s32 	%rd2661, %r1267;
	or.b64  	%rd3245, %rd2254, %rd2661;
	and.b64  	%rd3246, %rd3245, -4294967296;
	setp.ne.s64 	%p343, %rd3246, 0;
	@%p343 bra 	$L__BB6_1907;
	cvt.u32.u64 	%r1268, %rd2661;
	cvt.u32.u64 	%r1269, %rd2254;
	div.u32 	%r1270, %r1269, %r1268;
	mul.lo.s32 	%r1271, %r1270, %r1268;
	sub.s32 	%r1272, %r1269, %r1271;
	cvt.u64.u32 	%rd5591, %r1270;
	cvt.u64.u32 	%rd5592, %r1272;
	bra.uni 	$L__BB6_1908;
$L__BB6_1907:
	div.u64 	%rd5591, %rd2254, %rd2661;
	mul.lo.s64 	%rd3247, %rd5591, %rd2661;
	sub.s64 	%rd5592, %rd2254, %rd3247;
$L__BB6_1908:
	cvt.u32.u64 	%r683, %rd5592;
	cvt.s64.s32 	%rd2668, %r682;
	or.b64  	%rd3248, %rd5591, %rd2668;
	and.b64  	%rd3249, %rd3248, -4294967296;
	setp.ne.s64 	%p344, %rd3249, 0;
	@%p344 bra 	$L__BB6_1910;
	cvt.u32.u64 	%r1273, %rd2668;
	cvt.u32.u64 	%r1274, %rd5591;
	div.u32 	%r1275, %r1274, %r1273;
	mul.lo.s32 	%r1276, %r1275, %r1273;
	sub.s32 	%r1277, %r1274, %r1276;
	cvt.u64.u32 	%rd5593, %r1275;
	cvt.u64.u32 	%rd5594, %r1277;
	bra.uni 	$L__BB6_1911;
$L__BB6_1910:
	div.u64 	%rd5593, %rd5591, %rd2668;
	mul.lo.s64 	%rd3250, %rd5593, %rd2668;
	sub.s64 	%rd5594, %rd5591, %rd3250;
$L__BB6_1911:
	cvt.u32.u64 	%r684, %rd5594;
	ld.const.v2.u32 	{%r685, %r1278}, [c_grid+184];
	cvt.s64.s32 	%rd2675, %r1278;
	or.b64  	%rd3251, %rd5593, %rd2675;
	and.b64  	%rd3252, %rd3251, -4294967296;
	setp.ne.s64 	%p345, %rd3252, 0;
	@%p345 bra 	$L__BB6_1913;
	cvt.u32.u64 	%r1279, %rd2675;
	cvt.u32.u64 	%r1280, %rd5593;
	div.u32 	%r1281, %r1280, %r1279;
	mul.lo.s32 	%r1282, %r1281, %r1279;
	sub.s32 	%r1283, %r1280, %r1282;
	cvt.u64.u32 	%rd5595, %r1281;
	cvt.u64.u32 	%rd5596, %r1283;
	bra.uni 	$L__BB6_1914;
$L__BB6_1913:
	div.u64 	%rd5595, %rd5593, %rd2675;
	mul.lo.s64 	%rd3253, %rd5595, %rd2675;
	sub.s64 	%rd5596, %rd5593, %rd3253;
$L__BB6_1914:
	cvt.u32.u64 	%r686, %rd5596;
	cvt.s64.s32 	%rd2682, %r685;
	or.b64  	%rd3254, %rd5595, %rd2682;
	and.b64  	%rd3255, %rd3254, -4294967296;
	setp.ne.s64 	%p346, %rd3255, 0;
	@%p346 bra 	$L__BB6_1916;
	cvt.u32.u64 	%r1284, %rd2682;
	cvt.u32.u64 	%r1285, %rd5595;
	div.u32 	%r1286, %r1285, %r1284;
	mul.lo.s32 	%r1287, %r1286, %r1284;
	sub.s32 	%r1288, %r1285, %r1287;
	cvt.u64.u32 	%rd5597, %r1286;
	cvt.u64.u32 	%rd5598, %r1288;
	bra.uni 	$L__BB6_1917;
$L__BB6_1916:
	div.u64 	%rd5597, %rd5595, %rd2682;
	mul.lo.s64 	%rd3256, %rd5597, %rd2682;
	sub.s64 	%rd5598, %rd5595, %rd3256;
$L__BB6_1917:
	cvt.u32.u64 	%r687, %rd5598;
	ld.const.v2.u32 	{%r688, %r1289}, [c_grid+176];
	cvt.s64.s32 	%rd2689, %r1289;
	or.b64  	%rd3257, %rd5597, %rd2689;
	and.b64  	%rd3258, %rd3257, -4294967296;
	setp.ne.s64 	%p347, %rd3258, 0;
	@%p347 bra 	$L__BB6_1919;
	cvt.u32.u64 	%r1290, %rd2689;
	cvt.u32.u64 	%r1291, %rd5597;
	div.u32 	%r1292, %r1291, %r1290;
	mul.lo.s32 	%r1293, %r1292, %r1290;
	sub.s32 	%r1294, %r1291, %r1293;
	cvt.u64.u32 	%rd5599, %r1292;
	cvt.u64.u32 	%rd5600, %r1294;
	bra.uni 	$L__BB6_1920;
$L__BB6_1919:
	div.u64 	%rd5599, %rd5597, %rd2689;
	mul.lo.s64 	%rd3259, %rd5599, %rd2689;
	sub.s64 	%rd5600, %rd5597, %rd3259;
$L__BB6_1920:
	cvt.u32.u64 	%r689, %rd5600;
	cvt.s64.s32 	%rd2696, %r688;
	or.b64  	%rd3260, %rd5599, %rd2696;
	and.b64  	%rd3261, %rd3260, -4294967296;
	setp.ne.s64 	%p348, %rd3261, 0;
	@%p348 bra 	$L__BB6_1922;
	cvt.u32.u64 	%r1295, %rd2696;
	cvt.u32.u64 	%r1296, %rd5599;
	div.u32 	%r1297, %r1296, %r1295;
	mul.lo.s32 	%r1298, %r1297, %r1295;
	sub.s32 	%r1299, %r1296, %r1298;
	cvt.u64.u32 	%rd5601, %r1297;
	cvt.u64.u32 	%rd5602, %r1299;
	bra.uni 	$L__BB6_1923;
$L__BB6_1922:
	div.u64 	%rd5601, %rd5599, %rd2696;
	mul.lo.s64 	%rd3262, %rd5601, %rd2696;
	sub.s64 	%rd5602, %rd5599, %rd3262;
$L__BB6_1923:
	cvt.u32.u64 	%r690, %rd5602;
	ld.const.v2.u32 	{%r691, %r1300}, [c_grid+168];
	cvt.s64.s32 	%rd2703, %r1300;
	or.b64  	%rd3263, %rd5601, %rd2703;
	and.b64  	%rd3264, %rd3263, -4294967296;
	setp.ne.s64 	%p349, %rd3264, 0;
	@%p349 bra 	$L__BB6_1925;
	cvt.u32.u64 	%r1301, %rd2703;
	cvt.u32.u64 	%r1302, %rd5601;
	div.u32 	%r1303, %r1302, %r1301;
	mul.lo.s32 	%r1304, %r1303, %r1301;
	sub.s32 	%r1305, %r1302, %r1304;
	cvt.u64.u32 	%rd5603, %r1303;
	cvt.u64.u32 	%rd5604, %r1305;
	bra.uni 	$L__BB6_1926;
$L__BB6_1925:
	div.u64 	%rd5603, %rd5601, %rd2703;
	mul.lo.s64 	%rd3265, %rd5603, %rd2703;
	sub.s64 	%rd5604, %rd5601, %rd3265;
$L__BB6_1926:
	cvt.u32.u64 	%r692, %rd5604;
	cvt.s64.s32 	%rd2710, %r691;
	or.b64  	%rd3266, %rd5603, %rd2710;
	and.b64  	%rd3267, %rd3266, -4294967296;
	setp.ne.s64 	%p350, %rd3267, 0;
	@%p350 bra 	$L__BB6_1928;
	cvt.u32.u64 	%r1306, %rd2710;
	cvt.u32.u64 	%r1307, %rd5603;
	div.u32 	%r1308, %r1307, %r1306;
	mul.lo.s32 	%r1309, %r1308, %r1306;
	sub.s32 	%r1310, %r1307, %r1309;
	cvt.u64.u32 	%rd5605, %r1308;
	cvt.u64.u32 	%rd5606, %r1310;
	bra.uni 	$L__BB6_1929;
$L__BB6_1928:
	div.u64 	%rd5605, %rd5603, %rd2710;
	mul.lo.s64 	%rd3268, %rd5605, %rd2710;
	sub.s64 	%rd5606, %rd5603, %rd3268;
$L__BB6_1929:
	cvt.u32.u64 	%r693, %rd5606;
	ld.const.v2.u32 	{%r694, %r1311}, [c_grid+160];
	cvt.s64.s32 	%rd2717, %r1311;
	or.b64  	%rd3269, %rd5605, %rd2717;
	and.b64  	%rd3270, %rd3269, -4294967296;
	setp.ne.s64 	%p351, %rd3270, 0;
	@%p351 bra 	$L__BB6_1931;
	cvt.u32.u64 	%r1312, %rd2717;
	cvt.u32.u64 	%r1313, %rd5605;
	div.u32 	%r1314, %r1313, %r1312;
	mul.lo.s32 	%r1315, %r1314, %r1312;
	sub.s32 	%r1316, %r1313, %r1315;
	cvt.u64.u32 	%rd5607, %r1314;
	cvt.u64.u32 	%rd5608, %r1316;
	bra.uni 	$L__BB6_1932;
$L__BB6_1931:
	div.u64 	%rd5607, %rd5605, %rd2717;
	mul.lo.s64 	%rd3271, %rd5607, %rd2717;
	sub.s64 	%rd5608, %rd5605, %rd3271;
$L__BB6_1932:
	cvt.u32.u64 	%r695, %rd5608;
	cvt.s64.s32 	%rd2724, %r694;
	or.b64  	%rd3272, %rd5607, %rd2724;
	and.b64  	%rd3273, %rd3272, -4294967296;
	setp.ne.s64 	%p352, %rd3273, 0;
	@%p352 bra 	$L__BB6_1934;
	cvt.u32.u64 	%r1317, %rd2724;
	cvt.u32.u64 	%r1318, %rd5607;
	rem.u32 	%r1319, %r1318, %r1317;
	cvt.u64.u32 	%rd5609, %r1319;
	bra.uni 	$L__BB6_1935;
$L__BB6_1934:
	rem.u64 	%rd5609, %rd5607, %rd2724;
$L__BB6_1935:
	cvt.u32.u64 	%r1321, %rd5609;
	ld.const.f64 	%fd2061, [c_grid];
	cvt.rn.f64.s32 	%fd2062, %r1321;
	ld.const.f64 	%fd2063, [c_grid+80];
	fma.rn.f64 	%fd391, %fd2063, %fd2062, %fd2061;
	ld.const.f64 	%fd2064, [c_grid+8];
	cvt.rn.f64.s32 	%fd2065, %r695;
	ld.const.f64 	%fd2066, [c_grid+88];
	fma.rn.f64 	%fd392, %fd2066, %fd2065, %fd2064;
	ld.const.f64 	%fd2067, [c_grid+16];
	cvt.rn.f64.s32 	%fd2068, %r693;
	ld.const.f64 	%fd2069, [c_grid+96];
	fma.rn.f64 	%fd393, %fd2069, %fd2068, %fd2067;
	ld.const.f64 	%fd2070, [c_grid+24];
	cvt.rn.f64.s32 	%fd2071, %r692;
	ld.const.f64 	%fd2072, [c_grid+104];
	fma.rn.f64 	%fd394, %fd2072, %fd2071, %fd2070;
	ld.const.f64 	%fd2073, [c_grid+32];
	cvt.rn.f64.s32 	%fd2074, %r690;
	ld.const.f64 	%fd2075, [c_grid+112];
	fma.rn.f64 	%fd395, %fd2075, %fd2074, %fd2073;
	ld.const.f64 	%fd2076, [c_grid+40];
	cvt.rn.f64.s32 	%fd2077, %r689;
	ld.const.f64 	%fd2078, [c_grid+120];
	fma.rn.f64 	%fd396, %fd2078, %fd2077, %fd2076;
	ld.const.f64 	%fd2079, [c_grid+48];
	cvt.rn.f64.s32 	%fd2080, %r687;
	ld.const.f64 	%fd2081, [c_grid+128];
	fma.rn.f64 	%fd397, %fd2081, %fd2080, %fd2079;
	ld.const.f64 	%fd2082, [c_grid+56];
	cvt.rn.f64.s32 	%fd2083, %r686;
	ld.const.f64 	%fd2084, [c_grid+136];
	fma.rn.f64 	%fd398, %fd2084, %fd2083, %fd2082;
	ld.const.f64 	%fd2085, [c_grid+64];
	cvt.rn.f64.s32 	%fd2086, %r684;
	ld.const.f64 	%fd2087, [c_grid+144];
	fma.rn.f64 	%fd399, %fd2087, %fd2086, %fd2085;
	ld.const.f64 	%fd2088, [c_grid+72];
	cvt.rn.f64.s32 	%fd2089, %r683;
	ld.const.f64 	%fd2090, [c_grid+152];
	fma.rn.f64 	%fd400, %fd2090, %fd2089, %fd2088;
	ld.const.f64 	%fd2091, [c_cons];
	fma.rn.f64 	%fd2092, %fd2091, %fd391, 0d0000000000000000;
	ld.const.f64 	%fd2093, [c_cons+8];
	fma.rn.f64 	%fd2094, %fd2093, %fd392, %fd2092;
	ld.const.f64 	%fd2095, [c_cons+16];
	fma.rn.f64 	%fd2096, %fd2095, %fd393, %fd2094;
	ld.const.f64 	%fd2097, [c_cons+24];
	fma.rn.f64 	%fd2098, %fd2097, %fd394, %fd2096;
	ld.const.f64 	%fd2099, [c_cons+32];
	fma.rn.f64 	%fd2100, %fd2099, %fd395, %fd2098;
	ld.const.f64 	%fd2101, [c_cons+40];
	fma.rn.f64 	%fd2102, %fd2101, %fd396, %fd2100;
	ld.const.f64 	%fd2103, [c_cons+48];
	fma.rn.f64 	%fd2104, %fd2103, %fd397, %fd2102;
	ld.const.f64 	%fd2105, [c_cons+56];
	fma.rn.f64 	%fd2106, %fd2105, %fd398, %fd2104;
	ld.const.f64 	%fd2107, [c_cons+64];
	fma.rn.f64 	%fd2108, %fd2107, %fd399, %fd2106;
	ld.const.f64 	%fd2109, [c_cons+72];
	fma.rn.f64 	%fd2110, %fd2109, %fd400, %fd2108;
	ld.const.f64 	%fd2111, [c_cons+800];
	sub.f64 	%fd2112, %fd2110, %fd2111;
	abs.f64 	%fd2113, %fd2112;
	ld.const.f64 	%fd2114, [c_cons+880];
	setp.gt.f64 	%p355, %fd2113, %fd2114;
	mov.b32 	%r4470, 0;
	mov.pred 	%p2074, -1;
	mov.pred 	%p2073, 0;
	@%p355 bra 	$L__BB6_1946;
	ld.const.f64 	%fd2115, [c_cons+80];
	fma.rn.f64 	%fd2116, %fd2115, %fd391, 0d0000000000000000;
	ld.const.f64 	%fd2117, [c_cons+88];
	fma.rn.f64 	%fd2118, %fd2117, %fd392, %fd2116;
	ld.const.f64 	%fd2119, [c_cons+96];
	fma.rn.f64 	%fd2120, %fd2119, %fd393, %fd2118;
	ld.const.f64 	%fd2121, [c_cons+104];
	fma.rn.f64 	%fd2122, %fd2121, %fd394, %fd2120;
	ld.const.f64 	%fd2123, [c_cons+112];
	fma.rn.f64 	%fd2124, %fd2123, %fd395, %fd2122;
	ld.const.f64 	%fd2125, [c_cons+120];
	fma.rn.f64 	%fd2126, %fd2125, %fd396, %fd2124;
	ld.const.f64 	%fd2127, [c_cons+128];
	fma.rn.f64 	%fd2128, %fd2127, %fd397, %fd2126;
	ld.const.f64 	%fd2129, [c_cons+136];
	fma.rn.f64 	%fd2130, %fd2129, %fd398, %fd2128;
	ld.const.f64 	%fd2131, [c_cons+144];
	fma.rn.f64 	%fd2132, %fd2131, %fd399, %fd2130;
	ld.const.f64 	%fd2133, [c_cons+152];
	fma.rn.f64 	%fd2134, %fd2133, %fd400, %fd2132;
	ld.const.f64 	%fd2135, [c_cons+808];
	sub.f64 	%fd2136, %fd2134, %fd2135;
	abs.f64 	%fd2137, %fd2136;
	ld.const.f64 	%fd2138, [c_cons+888];
	setp.gt.f64 	%p358, %fd2137, %fd2138;
	@%p358 bra 	$L__BB6_1946;
	ld.const.f64 	%fd2139, [c_cons+160];
	fma.rn.f64 	%fd2140, %fd2139, %fd391, 0d0000000000000000;
	ld.const.f64 	%fd2141, [c_cons+168];
	fma.rn.f64 	%fd2142, %fd2141, %fd392, %fd2140;
	ld.const.f64 	%fd2143, [c_cons+176];
	fma.rn.f64 	%fd2144, %fd2143, %fd393, %fd2142;
	ld.const.f64 	%fd2145, [c_cons+184];
	fma.rn.f64 	%fd2146, %fd2145, %fd394, %fd2144;
	ld.const.f64 	%fd2147, [c_cons+192];
	fma.rn.f64 	%fd2148, %fd2147, %fd395, %fd2146;
	ld.const.f64 	%fd2149, [c_cons+200];
	fma.rn.f64 	%fd2150, %fd2149, %fd396, %fd2148;
	ld.const.f64 	%fd2151, [c_cons+208];
	fma.rn.f64 	%fd2152, %fd2151, %fd397, %fd2150;
	ld.const.f64 	%fd2153, [c_cons+216];
	fma.rn.f64 	%fd2154, %fd2153, %fd398, %fd2152;
	ld.const.f64 	%fd2155, [c_cons+224];
	fma.rn.f64 	%fd2156, %fd2155, %fd399, %fd2154;
	ld.const.f64 	%fd2157, [c_cons+232];
	fma.rn.f64 	%fd2158, %fd2157, %fd400, %fd2156;
	ld.const.f64 	%fd2159, [c_cons+816];
	sub.f64 	%fd2160, %fd2158, %fd2159;
	abs.f64 	%fd2161, %fd2160;
	ld.const.f64 	%fd2162, [c_cons+896];
	setp.gt.f64 	%p361, %fd2161, %fd2162;
	@%p361 bra 	$L__BB6_1946;
	ld.const.f64 	%fd2163, [c_cons+240];
	fma.rn.f64 	%fd2164, %fd2163, %fd391, 0d0000000000000000;
	ld.const.f64 	%fd2165, [c_cons+248];
	fma.rn.f64 	%fd2166, %fd2165, %fd392, %fd2164;
	ld.const.f64 	%fd2167, [c_cons+256];
	fma.rn.f64 	%fd2168, %fd2167, %fd393, %fd2166;
	ld.const.f64 	%fd2169, [c_cons+264];
	fma.rn.f64 	%fd2170, %fd2169, %fd394, %fd2168;
	ld.const.f64 	%fd2171, [c_cons+272];
	fma.rn.f64 	%fd2172, %fd2171, %fd395, %fd2170;
	ld.const.f64 	%fd2173, [c_cons+280];
	fma.rn.f64 	%fd2174, %fd2173, %fd396, %fd2172;
	ld.const.f64 	%fd2175, [c_cons+288];
	fma.rn.f64 	%fd2176, %fd2175, %fd397, %fd2174;
	ld.const.f64 	%fd2177, [c_cons+296];
	fma.rn.f64 	%fd2178, %fd2177, %fd398, %fd2176;
	ld.const.f64 	%fd2179, [c_cons+304];
	fma.rn.f64 	%fd2180, %fd2179, %fd399, %fd2178;
	ld.const.f64 	%fd2181, [c_cons+312];
	fma.rn.f64 	%fd2182, %fd2181, %fd400, %fd2180;
	ld.const.f64 	%fd2183, [c_cons+824];
	sub.f64 	%fd2184, %fd2182, %fd2183;
	abs.f64 	%fd2185, %fd2184;
	ld.const.f64 	%fd2186, [c_cons+904];
	setp.gt.f64 	%p364, %fd2185, %fd2186;
	@%p364 bra 	$L__BB6_1946;
	ld.const.f64 	%fd2187, [c_cons+320];
	fma.rn.f64 	%fd2188, %fd2187, %fd391, 0d0000000000000000;
	ld.const.f64 	%fd2189, [c_cons+328];
	fma.rn.f64 	%fd2190, %fd2189, %fd392, %fd2188;
	ld.const.f64 	%fd2191, [c_cons+336];
	fma.rn.f64 	%fd2192, %fd2191, %fd393, %fd2190;
	ld.const.f64 	%fd2193, [c_cons+344];
	fma.rn.f64 	%fd2194, %fd2193, %fd394, %fd2192;
	ld.const.f64 	%fd2195, [c_cons+352];
	fma.rn.f64 	%fd2196, %fd2195, %fd395, %fd2194;
	ld.const.f64 	%fd2197, [c_cons+360];
	fma.rn.f64 	%fd2198, %fd2197, %fd396, %fd2196;
	ld.const.f64 	%fd2199, [c_cons+368];
	fma.rn.f64 	%fd2200, %fd2199, %fd397, %fd2198;
	ld.const.f64 	%fd2201, [c_cons+376];
	fma.rn.f64 	%fd2202, %fd2201, %fd398, %fd2200;
	ld.const.f64 	%fd2203, [c_cons+384];
	fma.rn.f64 	%fd2204, %fd2203, %fd399, %fd2202;
	ld.const.f64 	%fd2205, [c_cons+392];
	fma.rn.f64 	%fd2206, %fd2205, %fd400, %fd2204;
	ld.const.f64 	%fd2207, [c_cons+832];
	sub.f64 	%fd2208, %fd2206, %fd2207;
	abs.f64 	%fd2209, %fd2208;
	ld.const.f64 	%fd2210, [c_cons+912];
	setp.gt.f64 	%p367, %fd2209, %fd2210;
	@%p367 bra 	$L__BB6_1946;
	ld.const.f64 	%fd2211, [c_cons+400];
	fma.rn.f64 	%fd2212, %fd2211, %fd391, 0d0000000000000000;
	ld.const.f64 	%fd2213, [c_cons+408];
	fma.rn.f64 	%fd2214, %fd2213, %fd392, %fd2212;
	ld.const.f64 	%fd2215, [c_cons+416];
	fma.rn.f64 	%fd2216, %fd2215, %fd393, %fd2214;
	ld.const.f64 	%fd2217, [c_cons+424];
	fma.rn.f64 	%fd2218, %fd2217, %fd394, %fd2216;
	ld.const.f64 	%fd2219, [c_cons+432];
	fma.rn.f64 	%fd2220, %fd2219, %fd395, %fd2218;
	ld.const.f64 	%fd2221, [c_cons+440];
	fma.rn.f64 	%fd2222, %fd2221, %fd396, %fd2220;
	ld.const.f64 	%fd2223, [c_cons+448];
	fma.rn.f64 	%fd2224, %fd2223, %fd397, %fd2222;
	ld.const.f64 	%fd2225, [c_cons+456];
	fma.rn.f64 	%fd2226, %fd2225, %fd398, %fd2224;
	ld.const.f64 	%fd2227, [c_cons+464];
	fma.rn.f64 	%fd2228, %fd2227, %fd399, %fd2226;
	ld.const.f64 	%fd2229, [c_cons+472];
	fma.rn.f64 	%fd2230, %fd2229, %fd400, %fd2228;
	ld.const.f64 	%fd2231, [c_cons+840];
	sub.f64 	%fd2232, %fd2230, %fd2231;
	abs.f64 	%fd2233, %fd2232;
	ld.const.f64 	%fd2234, [c_cons+920];
	setp.gt.f64 	%p370, %fd2233, %fd2234;
	@%p370 bra 	$L__BB6_1946;
	ld.const.f64 	%fd2235, [c_cons+480];
	fma.rn.f64 	%fd2236, %fd2235, %fd391, 0d0000000000000000;
	ld.const.f64 	%fd2237, [c_cons+488];
	fma.rn.f64 	%fd2238, %fd2237, %fd392, %fd2236;
	ld.const.f64 	%fd2239, [c_cons+496];
	fma.rn.f64 	%fd2240, %fd2239, %fd393, %fd2238;
	ld.const.f64 	%fd2241, [c_cons+504];
	fma.rn.f64 	%fd2242, %fd2241, %fd394, %fd2240;
	ld.const.f64 	%fd2243, [c_cons+512];
	fma.rn.f64 	%fd2244, %fd2243, %fd395, %fd2242;
	ld.const.f64 	%fd2245, [c_cons+520];
	fma.rn.f64 	%fd2246, %fd2245, %fd396, %fd2244;
	ld.const.f64 	%fd2247, [c_cons+528];
	fma.rn.f64 	%fd2248, %fd2247, %fd397, %fd2246;
	ld.const.f64 	%fd2249, [c_cons+536];
	fma.rn.f64 	%fd2250, %fd2249, %fd398, %fd2248;
	ld.const.f64 	%fd2251, [c_cons+544];
	fma.rn.f64 	%fd2252, %fd2251, %fd399, %fd2250;
	ld.const.f64 	%fd2253, [c_cons+552];
	fma.rn.f64 	%fd2254, %fd2253, %fd400, %fd2252;
	ld.const.f64 	%fd2255, [c_cons+848];
	sub.f64 	%fd2256, %fd2254, %fd2255;
	abs.f64 	%fd2257, %fd2256;
	ld.const.f64 	%fd2258, [c_cons+928];
	setp.gt.f64 	%p373, %fd2257, %fd2258;
	@%p373 bra 	$L__BB6_1946;
	ld.const.f64 	%fd2259, [c_cons+560];
	fma.rn.f64 	%fd2260, %fd2259, %fd391, 0d0000000000000000;
	ld.const.f64 	%fd2261, [c_cons+568];
	fma.rn.f64 	%fd2262, %fd2261, %fd392, %fd2260;
	ld.const.f64 	%fd2263, [c_cons+576];
	fma.rn.f64 	%fd2264, %fd2263, %fd393, %fd2262;
	ld.const.f64 	%fd2265, [c_cons+584];
	fma.rn.f64 	%fd2266, %fd2265, %fd394, %fd2264;
	ld.const.f64 	%fd2267, [c_cons+592];
	fma.rn.f64 	%fd2268, %fd2267, %fd395, %fd2266;
	ld.const.f64 	%fd2269, [c_cons+600];
	fma.rn.f64 	%fd2270, %fd2269, %fd396, %fd2268;
	ld.const.f64 	%fd2271, [c_cons+608];
	fma.rn.f64 	%fd2272, %fd2271, %fd397, %fd2270;
	ld.const.f64 	%fd2273, [c_cons+616];
	fma.rn.f64 	%fd2274, %fd2273, %fd398, %fd2272;
	ld.const.f64 	%fd2275, [c_cons+624];
	fma.rn.f64 	%fd2276, %fd2275, %fd399, %fd2274;
	ld.const.f64 	%fd2277, [c_cons+632];
	fma.rn.f64 	%fd2278, %fd2277, %fd400, %fd2276;
	ld.const.f64 	%fd2279, [c_cons+856];
	sub.f64 	%fd2280, %fd2278, %fd2279;
	abs.f64 	%fd2281, %fd2280;
	ld.const.f64 	%fd2282, [c_cons+936];
	setp.gt.f64 	%p376, %fd2281, %fd2282;
	@%p376 bra 	$L__BB6_1946;
	ld.const.f64 	%fd2283, [c_cons+640];
	fma.rn.f64 	%fd2284, %fd2283, %fd391, 0d0000000000000000;
	ld.const.f64 	%fd2285, [c_cons+648];
	fma.rn.f64 	%fd2286, %fd2285, %fd392, %fd2284;
	ld.const.f64 	%fd2287, [c_cons+656];
	fma.rn.f64 	%fd2288, %fd2287, %fd393, %fd2286;
	ld.const.f64 	%fd2289, [c_cons+664];
	fma.rn.f64 	%fd2290, %fd2289, %fd394, %fd2288;
	ld.const.f64 	%fd2291, [c_cons+672];
	fma.rn.f64 	%fd2292, %fd2291, %fd395, %fd2290;
	ld.const.f64 	%fd2293, [c_cons+680];
	fma.rn.f64 	%fd2294, %fd2293, %fd396, %fd2292;
	ld.const.f64 	%fd2295, [c_cons+688];
	fma.rn.f64 	%fd2296, %fd2295, %fd397, %fd2294;
	ld.const.f64 	%fd2297, [c_cons+696];
	fma.rn.f64 	%fd2298, %fd2297, %fd398, %fd2296;
	ld.const.f64 	%fd2299, [c_cons+704];
	fma.rn.f64 	%fd2300, %fd2299, %fd399, %fd2298;
	ld.const.f64 	%fd2301, [c_cons+712];
	fma.rn.f64 	%fd2302, %fd2301, %fd400, %fd2300;
	ld.const.f64 	%fd2303, [c_cons+864];
	sub.f64 	%fd2304, %fd2302, %fd2303;
	abs.f64 	%fd2305, %fd2304;
	ld.const.f64 	%fd2306, [c_cons+944];
	setp.gt.f64 	%p379, %fd2305, %fd2306;
	@%p379 bra 	$L__BB6_1946;
	ld.const.f64 	%fd2307, [c_cons+720];
	fma.rn.f64 	%fd2308, %fd2307, %fd391, 0d0000000000000000;
	ld.const.f64 	%fd2309, [c_cons+728];
	fma.rn.f64 	%fd2310, %fd2309, %fd392, %fd2308;
	ld.const.f64 	%fd2311, [c_cons+736];
	fma.rn.f64 	%fd2312, %fd2311, %fd393, %fd2310;
	ld.const.f64 	%fd2313, [c_cons+744];
	fma.rn.f64 	%fd2314, %fd2313, %fd394, %fd2312;
	ld.const.f64 	%fd2315, [c_cons+752];
	fma.rn.f64 	%fd2316, %fd2315, %fd395, %fd2314;
	ld.const.f64 	%fd2317, [c_cons+760];
	fma.rn.f64 	%fd2318, %fd2317, %fd396, %fd2316;
	ld.const.f64 	%fd2319, [c_cons+768];
	fma.rn.f64 	%fd2320, %fd2319, %fd397, %fd2318;
	ld.const.f64 	%fd2321, [c_cons+776];
	fma.rn.f64 	%fd2322, %fd2321, %fd398, %fd2320;
	ld.const.f64 	%fd2323, [c_cons+784];
	fma.rn.f64 	%fd2324, %fd2323, %fd399, %fd2322;
	ld.const.f64 	%fd2325, [c_cons+792];
	fma.rn.f64 	%fd2326, %fd2325, %fd400, %fd2324;
	ld.const.f64 	%fd2327, [c_cons+872];
	sub.f64 	%fd2328, %fd2326, %fd2327;
	abs.f64 	%fd2329, %fd2328;
	ld.const.f64 	%fd2330, [c_cons+952];
	setp.gt.f64 	%p382, %fd2329, %fd2330;
	@%p382 bra 	$L__BB6_1946;
	mov.pred 	%p2074, 0;
	mov.pred 	%p2073, -1;
	mov.u32 	%r4470, %r1265;
$L__BB6_1946:
	add.s32 	%r1333, %r591, 7;
	setp.ge.s32 	%p387, %r1333, %r368;
	mov.b32 	%r1332, 1;
	mov.pred 	%p2076, 0;
	mov.pred 	%p2075, -1;
	mov.u32 	%r4471, %r1332;
	@%p387 bra 	$L__BB6_1988;
	ld.const.v2.u32 	{%r697, %r1334}, [c_grid+192];
	cvt.s64.s32 	%rd2728, %r1334;
	or.b64  	%rd3274, %rd2255, %rd2728;
	and.b64  	%rd3275, %rd3274, -4294967296;
	setp.ne.s64 	%p388, %rd3275, 0;
	@%p388 bra 	$L__BB6_1949;
	cvt.u32.u64 	%r1335, %rd2728;
	cvt.u32.u64 	%r1336, %rd2255;
	div.u32 	%r1337, %r1336, %r1335;
	mul.lo.s32 	%r1338, %r1337, %r1335;
	sub.s32 	%r1339, %r1336, %r1338;
	cvt.u64.u32 	%rd5610, %r1337;
	cvt.u64.u32 	%rd5611, %r1339;
	bra.uni 	$L__BB6_1950;
$L__BB6_1949:
	div.u64 	%rd5610, %rd2255, %rd2728;
	mul.lo.s64 	%rd3276, %rd5610, %rd2728;
	sub.s64 	%rd5611, %rd2255, %rd3276;
$L__BB6_1950:
	cvt.u32.u64 	%r698, %rd5611;
	cvt.s64.s32 	%rd2735, %r697;
	or.b64  	%rd3277, %rd5610, %rd2735;
	and.b64  	%rd3278, %rd3277, -4294967296;
	setp.ne.s64 	%p389, %rd3278, 0;
	@%p389 bra 	$L__BB6_1952;
	cvt.u32.u64 	%r1340, %rd2735;
	cvt.u32.u64 	%r1341, %rd5610;
	div.u32 	%r1342, %r1341, %r1340;
	mul.lo.s32 	%r1343, %r1342, %r1340;
	sub.s32 	%r1344, %r1341, %r1343;
	cvt.u64.u32 	%rd5612, %r1342;
	cvt.u64.u32 	%rd5613, %r1344;
	bra.uni 	$L__BB6_1953;
$L__BB6_1952:
	div.u64 	%rd5612, %rd5610, %rd2735;
	mul.lo.s64 	%rd3279, %rd5612, %rd2735;
	sub.s64 	%rd5613, %rd5610, %rd3279;
$L__BB6_1953:
	cvt.u32.u64 	%r699, %rd5613;
	ld.const.v2.u32 	{%r700, %r1345}, [c_grid+184];
	cvt.s64.s32 	%rd2742, %r1345;
	or.b64  	%rd3280, %rd5612, %rd2742;
	and.b64  	%rd3281, %rd3280, -4294967296;
	setp.ne.s64 	%p390, %rd3281, 0;
	@%p390 bra 	$L__BB6_1955;
	cvt.u32.u64 	%r1346, %rd2742;
	cvt.u32.u64 	%r1347, %rd5612;
	div.u32 	%r1348, %r1347, %r1346;
	mul.lo.s32 	%r1349, %r1348, %r1346;
	sub.s32 	%r1350, %r1347, %r1349;
	cvt.u64.u32 	%rd5614, %r1348;
	cvt.u64.u32 	%rd5615, %r1350;
	bra.uni 	$L__BB6_1956;
$L__BB6_1955:
	div.u64 	%rd5614, %rd5612, %rd2742;
	mul.lo.s64 	%rd3282, %rd5614, %rd2742;
	sub.s64 	%rd5615, %rd5612, %rd3282;
$L__BB6_1956:
	cvt.u32.u64 	%r701, %rd5615;
	cvt.s64.s32 	%rd2749, %r700;
	or.b64  	%rd3283, %rd5614, %rd2749;
	and.b64  	%rd3284, %rd3283, -4294967296;
	setp.ne.s64 	%p391, %rd3284, 0;
	@%p391 bra 	$L__BB6_1958;
	cvt.u32.u64 	%r1351, %rd2749;
	cvt.u32.u64 	%r1352, %rd5614;
	div.u32 	%r1353, %r1352, %r1351;
	mul.lo.s32 	%r1354, %r1353, %r1351;
	sub.s32 	%r1355, %r1352, %r1354;
	cvt.u64.u32 	%rd5616, %r1353;
	cvt.u64.u32 	%rd5617, %r1355;
	bra.uni 	$L__BB6_1959;
$L__BB6_1958:
	div.u64 	%rd5616, %rd5614, %rd2749;
	mul.lo.s64 	%rd3285, %rd5616, %rd2749;
	sub.s64 	%rd5617, %rd5614, %rd3285;
$L__BB6_1959:
	cvt.u32.u64 	%r702, %rd5617;
	ld.const.v2.u32 	{%r703, %r1356}, [c_grid+176];
	cvt.s64.s32 	%rd2756, %r1356;
	or.b64  	%rd3286, %rd5616, %rd2756;
	and.b64  	%rd3287, %rd3286, -4294967296;
	setp.ne.s64 	%p392, %rd3287, 0;
	@%p392 bra 	$L__BB6_1961;
	cvt.u32.u64 	%r1357, %rd2756;
	cvt.u32.u64 	%r1358, %rd5616;
	div.u32 	%r1359, %r1358, %r1357;
	mul.lo.s32 	%r1360, %r1359, %r1357;
	sub.s32 	%r1361, %r1358, %r1360;
	cvt.u64.u32 	%rd5618, %r1359;
	cvt.u64.u32 	%rd5619, %r1361;
	bra.uni 	$L__BB6_1962;
$L__BB6_1961:
	div.u64 	%rd5618, %rd5616, %rd2756;
	mul.lo.s64 	%rd3288, %rd5618, %rd2756;
	sub.s64 	%rd5619, %rd5616, %rd3288;
$L__BB6_1962:
	cvt.u32.u64 	%r704, %rd5619;
	cvt.s64.s32 	%rd2763, %r703;
	or.b64  	%rd3289, %rd5618, %rd2763;
	and.b64  	%rd3290, %rd3289, -4294967296;
	setp.ne.s64 	%p393, %rd3290, 0;
	@%p393 bra 	$L__BB6_1964;
	cvt.u32.u64 	%r1362, %rd2763;
	cvt.u32.u64 	%r1363, %rd5618;
	div.u32 	%r1364, %r1363, %r1362;
	mul.lo.s32 	%r1365, %r1364, %r1362;
	sub.s32 	%r1366, %r1363, %r1365;
	cvt.u64.u32 	%rd5620, %r1364;
	cvt.u64.u32 	%rd5621, %r1366;
	bra.uni 	$L__BB6_1965;
$L__BB6_1964:
	div.u64 	%rd5620, %rd5618, %rd2763;
	mul.lo.s64 	%rd3291, %rd5620, %rd2763;
	sub.s64 	%rd5621, %rd5618, %rd3291;
$L__BB6_1965:
	cvt.u32.u64 	%r705, %rd5621;
	ld.const.v2.u32 	{%r706, %r1367}, [c_grid+168];
	cvt.s64.s32 	%rd2770, %r1367;
	or.b64  	%rd3292, %rd5620, %rd2770;
	and.b64  	%rd3293, %rd3292, -4294967296;
	setp.ne.s64 	%p394, %rd3293, 0;
	@%p394 bra 	$L__BB6_1967;
	cvt.u32.u64 	%r1368, %rd2770;
	cvt.u32.u64 	%r1369, %rd5620;
	div.u32 	%r1370, %r1369, %r1368;
	mul.lo.s32 	%r1371, %r1370, %r1368;
	sub.s32 	%r1372, %r1369, %r1371;
	cvt.u64.u32 	%rd5622, %r1370;
	cvt.u64.u32 	%rd5623, %r1372;
	bra.uni 	$L__BB6_1968;
$L__BB6_1967:
	div.u64 	%rd5622, %rd5620, %rd2770;
	mul.lo.s64 	%rd3294, %rd5622, %rd2770;
	sub.s64 	%rd5623, %rd5620, %rd3294;
$L__BB6_1968:
	cvt.u32.u64 	%r707, %rd5623;
	cvt.s64.s32 	%rd2777, %r706;
	or.b64  	%rd3295, %rd5622, %rd2777;
	and.b64  	%rd3296, %rd3295, -4294967296;
	setp.ne.s64 	%p395, %rd3296, 0;
	@%p395 bra 	$L__BB6_1970;
	cvt.u32.u64 	%r1373, %rd2777;
	cvt.u32.u64 	%r1374, %rd5622;
	div.u32 	%r1375, %r1374, %r1373;
	mul.lo.s32 	%r1376, %r1375, %r1373;
	sub.s32 	%r1377, %r1374, %r1376;
	cvt.u64.u32 	%rd5624, %r1375;
	cvt.u64.u32 	%rd5625, %r1377;
	bra.uni 	$L__BB6_1971;
$L__BB6_1970:
	div.u64 	%rd5624, %rd5622, %rd2777;
	mul.lo.s64 	%rd3297, %rd5624, %rd2777;
	sub.s64 	%rd5625, %rd5622, %rd3297;
$L__BB6_1971:
	cvt.u32.u64 	%r708, %rd5625;
	ld.const.v2.u32 	{%r709, %r1378}, [c_grid+160];
	cvt.s64.s32 	%rd2784, %r1378;
	or.b64  	%rd3298, %rd5624, %rd2784;
	and.b64  	%rd3299, %rd3298, -4294967296;
	setp.ne.s64 	%p396, %rd3299, 0;
	@%p396 bra 	$L__BB6_1973;
	cvt.u32.u64 	%r1379, %rd2784;
	cvt.u32.u64 	%r1380, %rd5624;
	div.u32 	%r1381, %r1380, %r1379;
	mul.lo.s32 	%r1382, %r1381, %r1379;
	sub.s32 	%r1383, %r1380, %r1382;
	cvt.u64.u32 	%rd5626, %r1381;
	cvt.u64.u32 	%rd5627, %r1383;
	bra.uni 	$L__BB6_1974;
$L__BB6_1973:
	div.u64 	%rd5626, %rd5624, %rd2784;
	mul.lo.s64 	%rd3300, %rd5626, %rd2784;
	sub.s64 	%rd5627, %rd5624, %rd3300;
$L__BB6_1974:
	cvt.u32.u64 	%r710, %rd5627;
	cvt.s64.s32 	%rd2791, %r709;
	or.b64  	%rd3301, %rd5626, %rd2791;
	and.b64  	%rd3302, %rd3301, -4294967296;
	setp.ne.s64 	%p397, %rd3302, 0;
	@%p397 bra 	$L__BB6_1976;
	cvt.u32.u64 	%r1384, %rd2791;
	cvt.u32.u64 	%r1385, %rd5626;
	rem.u32 	%r1386, %r1385, %r1384;
	cvt.u64.u32 	%rd5628, %r1386;
	bra.uni 	$L__BB6_1977;
$L__BB6_1976:
	rem.u64 	%rd5628, %rd5626, %rd2791;
$L__BB6_1977:
	cvt.u32.u64 	%r1388, %rd5628;
	ld.const.f64 	%fd2331, [c_grid];
	cvt.rn.f64.s32 	%fd2332, %r1388;
	ld.const.f64 	%fd2333, [c_grid+80];
	fma.rn.f64 	%fd401, %fd2333, %fd2332, %fd2331;
	ld.const.f64 	%fd2334, [c_grid+8];
	cvt.rn.f64.s32 	%fd2335, %r710;
	ld.const.f64 	%fd2336, [c_grid+88];
	fma.rn.f64 	%fd402, %fd2336, %fd2335, %fd2334;
	ld.const.f64 	%fd2337, [c_grid+16];
	cvt.rn.f64.s32 	%fd2338, %r708;
	ld.const.f64 	%fd2339, [c_grid+96];
	fma.rn.f64 	%fd403, %fd2339, %fd2338, %fd2337;
	ld.const.f64 	%fd2340, [c_grid+24];
	cvt.rn.f64.s32 	%fd2341, %r707;
	ld.const.f64 	%fd2342, [c_grid+104];
	fma.rn.f64 	%fd404, %fd2342, %fd2341, %fd2340;
	ld.const.f64 	%fd2343, [c_grid+32];
	cvt.rn.f64.s32 	%fd2344, %r705;
	ld.const.f64 	%fd2345, [c_grid+112];
	fma.rn.f64 	%fd405, %fd2345, %fd2344, %fd2343;
	ld.const.f64 	%fd2346, [c_grid+40];
	cvt.rn.f64.s32 	%fd2347, %r704;
	ld.const.f64 	%fd2348, [c_grid+120];
	fma.rn.f64 	%fd406, %fd2348, %fd2347, %fd2346;
	ld.const.f64 	%fd2349, [c_grid+48];
	cvt.rn.f64.s32 	%fd2350, %r702;
	ld.const.f64 	%fd2351, [c_grid+128];
	fma.rn.f64 	%fd407, %fd2351, %fd2350, %fd2349;
	ld.const.f64 	%fd2352, [c_grid+56];
	cvt.rn.f64.s32 	%fd2353, %r701;
	ld.const.f64 	%fd2354, [c_grid+136];
	fma.rn.f64 	%fd408, %fd2354, %fd2353, %fd2352;
	ld.const.f64 	%fd2355, [c_grid+64];
	cvt.rn.f64.s32 	%fd2356, %r699;
	ld.const.f64 	%fd2357, [c_grid+144];
	fma.rn.f64 	%fd409, %fd2357, %fd2356, %fd2355;
	ld.const.f64 	%fd2358, [c_grid+72];
	cvt.rn.f64.s32 	%fd2359, %r698;
	ld.const.f64 	%fd2360, [c_grid+152];
	fma.rn.f64 	%fd410, %fd2360, %fd2359, %fd2358;
	ld.const.f64 	%fd2361, [c_cons];
	fma.rn.f64 	%fd2362, %fd2361, %fd401, 0d0000000000000000;
	ld.const.f64 	%fd2363, [c_cons+8];
	fma.rn.f64 	%fd2364, %fd2363, %fd402, %fd2362;
	ld.const.f64 	%fd2365, [c_cons+16];
	fma.rn.f64 	%fd2366, %fd2365, %fd403, %fd2364;
	ld.const.f64 	%fd2367, [c_cons+24];
	fma.rn.f64 	%fd2368, %fd2367, %fd404, %fd2366;
	ld.const.f64 	%fd2369, [c_cons+32];
	fma.rn.f64 	%fd2370, %fd2369, %fd405, %fd2368;
	ld.const.f64 	%fd2371, [c_cons+40];
	fma.rn.f64 	%fd2372, %fd2371, %fd406, %fd2370;
	ld.const.f64 	%fd2373, [c_cons+48];
	fma.rn.f64 	%fd2374, %fd2373, %fd407, %fd2372;
	ld.const.f64 	%fd2375, [c_cons+56];
	fma.rn.f64 	%fd2376, %fd2375, %fd408, %fd2374;
	ld.const.f64 	%fd2377, [c_cons+64];
	fma.rn.f64 	%fd2378, %fd2377, %fd409, %fd2376;
	ld.const.f64 	%fd2379, [c_cons+72];
	fma.rn.f64 	%fd2380, %fd2379, %fd410, %fd2378;
	ld.const.f64 	%fd2381, [c_cons+800];
	sub.f64 	%fd2382, %fd2380, %fd2381;
	abs.f64 	%fd2383, %fd2382;
	ld.const.f64 	%fd2384, [c_cons+880];
	setp.gt.f64 	%p400, %fd2383, %fd2384;
	mov.b32 	%r4471, 0;
	mov.pred 	%p2076, -1;
	mov.pred 	%p2075, 0;
	@%p400 bra 	$L__BB6_1988;
	ld.const.f64 	%fd2385, [c_cons+80];
	fma.rn.f64 	%fd2386, %fd2385, %fd401, 0d0000000000000000;
	ld.const.f64 	%fd2387, [c_cons+88];
	fma.rn.f64 	%fd2388, %fd2387, %fd402, %fd2386;
	ld.const.f64 	%fd2389, [c_cons+96];
	fma.rn.f64 	%fd2390, %fd2389, %fd403, %fd2388;
	ld.const.f64 	%fd2391, [c_cons+104];
	fma.rn.f64 	%fd2392, %fd2391, %fd404, %fd2390;
	ld.const.f64 	%fd2393, [c_cons+112];
	fma.rn.f64 	%fd2394, %fd2393, %fd405, %fd2392;
	ld.const.f64 	%fd2395, [c_cons+120];
	fma.rn.f64 	%fd2396, %fd2395, %fd406, %fd2394;
	ld.const.f64 	%fd2397, [c_cons+128];
	fma.rn.f64 	%fd2398, %fd2397, %fd407, %fd2396;
	ld.const.f64 	%fd2399, [c_cons+136];
	fma.rn.f64 	%fd2400, %fd2399, %fd408, %fd2398;
	ld.const.f64 	%fd2401, [c_cons+144];
	fma.rn.f64 	%fd2402, %fd2401, %fd409, %fd2400;
	ld.const.f64 	%fd2403, [c_cons+152];
	fma.rn.f64 	%fd2404, %fd2403, %fd410, %fd2402;
	ld.const.f64 	%fd2405, [c_cons+808];
	sub.f64 	%fd2406, %fd2404, %fd2405;
	abs.f64 	%fd2407, %fd2406;
	ld.const.f64 	%fd2408, [c_cons+888];
	setp.gt.f64 	%p403, %fd2407, %fd2408;
	@%p403 bra 	$L__BB6_1988;
	ld.const.f64 	%fd2409, [c_cons+160];
	fma.rn.f64 	%fd2410, %fd2409, %fd401, 0d0000000000000000;
	ld.const.f64 	%fd2411, [c_cons+168];
	fma.rn.f64 	%fd2412, %fd2411, %fd402, %fd2410;
	ld.const.f64 	%fd2413, [c_cons+176];
	fma.rn.f64 	%fd2414, %fd2413, %fd403, %fd2412;
	ld.const.f64 	%fd2415, [c_cons+184];
	fma.rn.f64 	%fd2416, %fd2415, %fd404, %fd2414;
	ld.const.f64 	%fd2417, [c_cons+192];
	fma.rn.f64 	%fd2418, %fd2417, %fd405, %fd2416;
	ld.const.f64 	%fd2419, [c_cons+200];
	fma.rn.f64 	%fd2420, %fd2419, %fd406, %fd2418;
	ld.const.f64 	%fd2421, [c_cons+208];
	fma.rn.f64 	%fd2422, %fd2421, %fd407, %fd2420;
	ld.const.f64 	%fd2423, [c_cons+216];
	fma.rn.f64 	%fd2424, %fd2423, %fd408, %fd2422;
	ld.const.f64 	%fd2425, [c_cons+224];
	fma.rn.f64 	%fd2426, %fd2425, %fd409, %fd2424;
	ld.const.f64 	%fd2427, [c_cons+232];
	fma.rn.f64 	%fd2428, %fd2427, %fd410, %fd2426;
	ld.const.f64 	%fd2429, [c_cons+816];
	sub.f64 	%fd2430, %fd2428, %fd2429;
	abs.f64 	%fd2431, %fd2430;
	ld.const.f64 	%fd2432, [c_cons+896];
	setp.gt.f64 	%p406, %fd2431, %fd2432;
	@%p406 bra 	$L__BB6_1988;
	ld.const.f64 	%fd2433, [c_cons+240];
	fma.rn.f64 	%fd2434, %fd2433, %fd401, 0d0000000000000000;
	ld.const.f64 	%fd2435, [c_cons+248];
	fma.rn.f64 	%fd2436, %fd2435, %fd402, %fd2434;
	ld.const.f64 	%fd2437, [c_cons+256];
	fma.rn.f64 	%fd2438, %fd2437, %fd403, %fd2436;
	ld.const.f64 	%fd2439, [c_cons+264];
	fma.rn.f64 	%fd2440, %fd2439, %fd404, %fd2438;
	ld.const.f64 	%fd2441, [c_cons+272];
	fma.rn.f64 	%fd2442, %fd2441, %fd405, %fd2440;
	ld.const.f64 	%fd2443, [c_cons+280];
	fma.rn.f64 	%fd2444, %fd2443, %fd406, %fd2442;
	ld.const.f64 	%fd2445, [c_cons+288];
	fma.rn.f64 	%fd2446, %fd2445, %fd407, %fd2444;
	ld.const.f64 	%fd2447, [c_cons+296];
	fma.rn.f64 	%fd2448, %fd2447, %fd408, %fd2446;
	ld.const.f64 	%fd2449, [c_cons+304];
	fma.rn.f64 	%fd2450, %fd2449, %fd409, %fd2448;
	ld.const.f64 	%fd2451, [c_cons+312];
	fma.rn.f64 	%fd2452, %fd2451, %fd410, %fd2450;
	ld.const.f64 	%fd2453, [c_cons+824];
	sub.f64 	%fd2454, %fd2452, %fd2453;
	abs.f64 	%fd2455, %fd2454;
	ld.const.f64 	%fd2456, [c_cons+904];
	setp.gt.f64 	%p409, %fd2455, %fd2456;
	@%p409 bra 	$L__BB6_1988;
	ld.const.f64 	%fd2457, [c_cons+320];
	fma.rn.f64 	%fd2458, %fd2457, %fd401, 0d0000000000000000;
	ld.const.f64 	%fd2459, [c_cons+328];
	fma.rn.f64 	%fd2460, %fd2459, %fd402, %fd2458;
	ld.const.f64 	%fd2461, [c_cons+336];
	fma.rn.f64 	%fd2462, %fd2461, %fd403, %fd2460;
	ld.const.f64 	%fd2463, [c_cons+344];
	fma.rn.f64 	%fd2464, %fd2463, %fd404, %fd2462;
	ld.const.f64 	%fd2465, [c_cons+352];
	fma.rn.f64 	%fd2466, %fd2465, %fd405, %fd2464;
	ld.const.f64 	%fd2467, [c_cons+360];
	fma.rn.f64 	%fd2468, %fd2467, %fd406, %fd2466;
	ld.const.f64 	%fd2469, [c_cons+368];
	fma.rn.f64 	%fd2470, %fd2469, %fd407, %fd2468;
	ld.const.f64 	%fd2471, [c_cons+376];
	fma.rn.f64 	%fd2472, %fd2471, %fd408, %fd2470;
	ld.const.f64 	%fd2473, [c_cons+384];
	fma.rn.f64 	%fd2474, %fd2473, %fd409, %fd2472;
	ld.const.f64 	%fd2475, [c_cons+392];
	fma.rn.f64 	%fd2476, %fd2475, %fd410, %fd2474;
	ld.const.f64 	%fd2477, [c_cons+832];
	sub.f64 	%fd2478, %fd2476, %fd2477;
	abs.f64 	%fd2479, %fd2478;
	ld.const.f64 	%fd2480, [c_cons+912];
	setp.gt.f64 	%p412, %fd2479, %fd2480;
	@%p412 bra 	$L__BB6_1988;
	ld.const.f64 	%fd2481, [c_cons+400];
	fma.rn.f64 	%fd2482, %fd2481, %fd401, 0d0000000000000000;
	ld.const.f64 	%fd2483, [c_cons+408];
	fma.rn.f64 	%fd2484, %fd2483, %fd402, %fd2482;
	ld.const.f64 	%fd2485, [c_cons+416];
	fma.rn.f64 	%fd2486, %fd2485, %fd403, %fd2484;
	ld.const.f64 	%fd2487, [c_cons+424];
	fma.rn.f64 	%fd2488, %fd2487, %fd404, %fd2486;
	ld.const.f64 	%fd2489, [c_cons+432];
	fma.rn.f64 	%fd2490, %fd2489, %fd405, %fd2488;
	ld.const.f64 	%fd2491, [c_cons+440];
	fma.rn.f64 	%fd2492, %fd2491, %fd406, %fd2490;
	ld.const.f64 	%fd2493, [c_cons+448];
	fma.rn.f64 	%fd2494, %fd2493, %fd407, %fd2492;
	ld.const.f64 	%fd2495, [c_cons+456];
	fma.rn.f64 	%fd2496, %fd2495, %fd408, %fd2494;
	ld.const.f64 	%fd2497, [c_cons+464];
	fma.rn.f64 	%fd2498, %fd2497, %fd409, %fd2496;
	ld.const.f64 	%fd2499, [c_cons+472];
	fma.rn.f64 	%fd2500, %fd2499, %fd410, %fd2498;
	ld.const.f64 	%fd2501, [c_cons+840];
	sub.f64 	%fd2502, %fd2500, %fd2501;
	abs.f64 	%fd2503, %fd2502;
	ld.const.f64 	%fd2504, [c_cons+920];
	setp.gt.f64 	%p415, %fd2503, %fd2504;
	@%p415 bra 	$L__BB6_1988;
	ld.const.f64 	%fd2505, [c_cons+480];
	fma.rn.f64 	%fd2506, %fd2505, %fd401, 0d0000000000000000;
	ld.const.f64 	%fd2507, [c_cons+488];
	fma.rn.f64 	%fd2508, %fd2507, %fd402, %fd2506;
	ld.const.f64 	%fd2509, [c_cons+496];
	fma.rn.f64 	%fd2510, %fd2509, %fd403, %fd2508;
	ld.const.f64 	%fd2511, [c_cons+504];
	fma.rn.f64 	%fd2512, %fd2511, %fd404, %fd2510;
	ld.const.f64 	%fd2513, [c_cons+512];
	fma.rn.f64 	%fd2514, %fd2513, %fd405, %fd2512;
	ld.const.f64 	%fd2515, [c_cons+520];
	fma.rn.f64 	%fd2516, %fd2515, %fd406, %fd2514;
	ld.const.f64 	%fd2517, [c_cons+528];
	fma.rn.f64 	%fd2518, %fd2517, %fd407, %fd2516;
	ld.const.f64 	%fd2519, [c_cons+536];
	fma.rn.f64 	%fd2520, %fd2519, %fd408, %fd2518;
	ld.const.f64 	%fd2521, [c_cons+544];
	fma.rn.f64 	%fd2522, %fd2521, %fd409, %fd2520;
	ld.const.f64 	%fd2523, [c_cons+552];
	fma.rn.f64 	%fd2524, %fd2523, %fd410, %fd2522;
	ld.const.f64 	%fd2525, [c_cons+848];
	sub.f64 	%fd2526, %fd2524, %fd2525;
	abs.f64 	%fd2527, %fd2526;
	ld.const.f64 	%fd2528, [c_cons+928];
	setp.gt.f64 	%p418, %fd2527, %fd2528;
	@%p418 bra 	$L__BB6_1988;
	ld.const.f64 	%fd2529, [c_cons+560];
	fma.rn.f64 	%fd2530, %fd2529, %fd401, 0d0000000000000000;
	ld.const.f64 	%fd2531, [c_cons+568];
	fma.rn.f64 	%fd2532, %fd2531, %fd402, %fd2530;
	ld.const.f64 	%fd2533, [c_cons+576];
	fma.rn.f64 	%fd2534, %fd2533, %fd403, %fd2532;
	ld.const.f64 	%fd2535, [c_cons+584];
	fma.rn.f64 	%fd2536, %fd2535, %fd404, %fd2534;
	ld.const.f64 	%fd2537, [c_cons+592];
	fma.rn.f64 	%fd2538, %fd2537, %fd405, %fd2536;
	ld.const.f64 	%fd2539, [c_cons+600];
	fma.rn.f64 	%fd2540, %fd2539, %fd406, %fd2538;
	ld.const.f64 	%fd2541, [c_cons+608];
	fma.rn.f64 	%fd2542, %fd2541, %fd407, %fd2540;
	ld.const.f64 	%fd2543, [c_cons+616];
	fma.rn.f64 	%fd2544, %fd2543, %fd408, %fd2542;
	ld.const.f64 	%fd2545, [c_cons+624];
	fma.rn.f64 	%fd2546, %fd2545, %fd409, %fd2544;
	ld.const.f64 	%fd2547, [c_cons+632];
	fma.rn.f64 	%fd2548, %fd2547, %fd410, %fd2546;
	ld.const.f64 	%fd2549, [c_cons+856];
	sub.f64 	%fd2550, %fd2548, %fd2549;
	abs.f64 	%fd2551, %fd2550;
	ld.const.f64 	%fd2552, [c_cons+936];
	setp.gt.f64 	%p421, %fd2551, %fd2552;
	@%p421 bra 	$L__BB6_1988;
	ld.const.f64 	%fd2553, [c_cons+640];
	fma.rn.f64 	%fd2554, %fd2553, %fd401, 0d0000000000000000;
	ld.const.f64 	%fd2555, [c_cons+648];
	fma.rn.f64 	%fd2556, %fd2555, %fd402, %fd2554;
	ld.const.f64 	%fd2557, [c_cons+656];
	fma.rn.f64 	%fd2558, %fd2557, %fd403, %fd2556;
	ld.const.f64 	%fd2559, [c_cons+664];
	fma.rn.f64 	%fd2560, %fd2559, %fd404, %fd2558;
	ld.const.f64 	%fd2561, [c_cons+672];
	fma.rn.f64 	%fd2562, %fd2561, %fd405, %fd2560;
	ld.const.f64 	%fd2563, [c_cons+680];
	fma.rn.f64 	%fd2564, %fd2563, %fd406, %fd2562;
	ld.const.f64 	%fd2565, [c_cons+688];
	fma.rn.f64 	%fd2566, %fd2565, %fd407, %fd2564;
	ld.const.f64 	%fd2567, [c_cons+696];
	fma.rn.f64 	%fd2568, %fd2567, %fd408, %fd2566;
	ld.const.f64 	%fd2569, [c_cons+704];
	fma.rn.f64 	%fd2570, %fd2569, %fd409, %fd2568;
	ld.const.f64 	%fd2571, [c_cons+712];
	fma.rn.f64 	%fd2572, %fd2571, %fd410, %fd2570;
	ld.const.f64 	%fd2573, [c_cons+864];
	sub.f64 	%fd2574, %fd2572, %fd2573;
	abs.f64 	%fd2575, %fd2574;
	ld.const.f64 	%fd2576, [c_cons+944];
	setp.gt.f64 	%p424, %fd2575, %fd2576;
	@%p424 bra 	$L__BB6_1988;
	ld.const.f64 	%fd2577, [c_cons+720];
	fma.rn.f64 	%fd2578, %fd2577, %fd401, 0d0000000000000000;
	ld.const.f64 	%fd2579, [c_cons+728];
	fma.rn.f64 	%fd2580, %fd2579, %fd402, %fd2578;
	ld.const.f64 	%fd2581, [c_cons+736];
	fma.rn.f64 	%fd2582, %fd2581, %fd403, %fd2580;
	ld.const.f64 	%fd2583, [c_cons+744];
	fma.rn.f64 	%fd2584, %fd2583, %fd404, %fd2582;
	ld.const.f64 	%fd2585, [c_cons+752];
	fma.rn.f64 	%fd2586, %fd2585, %fd405, %fd2584;
	ld.const.f64 	%fd2587, [c_cons+760];
	fma.rn.f64 	%fd2588, %fd2587, %fd406, %fd2586;
	ld.const.f64 	%fd2589, [c_cons+768];
	fma.rn.f64 	%fd2590, %fd2589, %fd407, %fd2588;
	ld.const.f64 	%fd2591, [c_cons+776];
	fma.rn.f64 	%fd2592, %fd2591, %fd408, %fd2590;
	ld.const.f64 	%fd2593, [c_cons+784];
	fma.rn.f64 	%fd2594, %fd2593, %fd409, %fd2592;
	ld.const.f64 	%fd2595, [c_cons+792];
	fma.rn.f64 	%fd2596, %fd2595, %fd410, %fd2594;
	ld.const.f64 	%fd2597, [c_cons+872];
	sub.f64 	%fd2598, %fd2596, %fd2597;
	abs.f64 	%fd2599, %fd2598;
	ld.const.f64 	%fd2600, [c_cons+952];
	setp.gt.f64 	%p427, %fd2599, %fd2600;
	@%p427 bra 	$L__BB6_1988;
	mov.pred 	%p2076, 0;
	mov.pred 	%p2075, -1;
	mov.u32 	%r4471, %r1332;
$L__BB6_1988:
	add.s32 	%r1400, %r591, 8;
	setp.ge.s32 	%p432, %r1400, %r368;
	mov.b32 	%r1399, 1;
	mov.pred 	%p2078, 0;
	mov.pred 	%p2077, -1;
	mov.u32 	%r4472, %r1399;
	@%p432 bra 	$L__BB6_2030;
	ld.const.v2.u32 	{%r712, %r1401}, [c_grid+192];
	cvt.s64.s32 	%rd2795, %r1401;
	or.b64  	%rd3303, %rd2256, %rd2795;
	and.b64  	%rd3304, %rd3303, -4294967296;
	setp.ne.s64 	%p433, %rd3304, 0;
	@%p433 bra 	$L__BB6_1991;
	cvt.u32.u64 	%r1402, %rd2795;
	cvt.u32.u64 	%r1403, %rd2256;
	div.u32 	%r1404, %r1403, %r1402;
	mul.lo.s32 	%r1405, %r1404, %r1402;
	sub.s32 	%r1406, %r1403, %r1405;
	cvt.u64.u32 	%rd5629, %r1404;
	cvt.u64.u32 	%rd5630, %r1406;
	bra.uni 	$L__BB6_1992;
$L__BB6_1991:
	div.u64 	%rd5629, %rd2256, %rd2795;
	mul.lo.s64 	%rd3305, %rd5629, %rd2795;
	sub.s64 	%rd5630, %rd2256, %rd3305;
$L__BB6_1992:
	cvt.u32.u64 	%r713, %rd5630;
	cvt.s64.s32 	%rd2802, %r712;
	or.b64  	%rd3306, %rd5629, %rd2802;
	and.b64  	%rd3307, %rd3306, -4294967296;
	setp.ne.s64 	%p434, %rd3307, 0;
	@%p434 bra 	$L__BB6_1994;
	cvt.u32.u64 	%r1407, %rd2802;
	cvt.u32.u64 	%r1408, %rd5629;
	div.u32 	%r1409, %r1408, %r1407;
	mul.lo.s32 	%r1410, %r1409, %r1407;
	sub.s32 	%r1411, %r1408, %r1410;
	cvt.u64.u32 	%rd5631, %r1409;
	cvt.u64.u32 	%rd5632, %r1411;
	bra.uni 	$L__BB6_1995;
$L__BB6_1994:
	div.u64 	%rd5631, %rd5629, %rd2802;
	mul.lo.s64 	%rd3308, %rd5631, %rd2802;
	sub.s64 	%rd5632, %rd5629, %rd3308;
$L__BB6_1995:
	cvt.u32.u64 	%r714, %rd5632;
	ld.const.v2.u32 	{%r715, %r1412}, [c_grid+184];
	cvt.s64.s32 	%rd2809, %r1412;
	or.b64  	%rd3309, %rd5631, %rd2809;
	and.b64  	%rd3310, %rd3309, -4294967296;
	setp.ne.s64 	%p435, %rd3310, 0;
	@%p435 bra 	$L__BB6_1997;
	cvt.u32.u64 	%r1413, %rd2809;
	cvt.u32.u64 	%r1414, %rd5631;
	div.u32 	%r1415, %r1414, %r1413;
	mul.lo.s32 	%r1416, %r1415, %r1413;
	sub.s32 	%r1417, %r1414, %r1416;
	cvt.u64.u32 	%rd5633, %r1415;
	cvt.u64.u32 	%rd5634, %r1417;
	bra.uni 	$L__BB6_1998;
$L__BB6_1997:
	div.u64 	%rd5633, %rd5631, %rd2809;
	mul.lo.s64 	%rd3311, %rd5633, %rd2809;
	sub.s64 	%rd5634, %rd5631, %rd3311;
$L__BB6_1998:
	cvt.u32.u64 	%r716, %rd5634;
	cvt.s64.s32 	%rd2816, %r715;
	or.b64  	%rd3312, %rd5633, %rd2816;
	and.b64  	%rd3313, %rd3312, -4294967296;
	setp.ne.s64 	%p436, %rd3313, 0;
	@%p436 bra 	$L__BB6_2000;
	cvt.u32.u64 	%r1418, %rd2816;
	cvt.u32.u64 	%r1419, %rd5633;
	div.u32 	%r1420, %r1419, %r1418;
	mul.lo.s32 	%r1421, %r1420, %r1418;
	sub.s32 	%r1422, %r1419, %r1421;
	cvt.u64.u32 	%rd5635, %r1420;
	cvt.u64.u32 	%rd5636, %r1422;
	bra.uni 	$L__BB6_2001;
$L__BB6_2000:
	div.u64 	%rd5635, %rd5633, %rd2816;
	mul.lo.s64 	%rd3314, %rd5635, %rd2816;
	sub.s64 	%rd5636, %rd5633, %rd3314;
$L__BB6_2001:
	cvt.u32.u64 	%r717, %rd5636;
	ld.const.v2.u32 	{%r718, %r1423}, [c_grid+176];
	cvt.s64.s32 	%rd2823, %r1423;
	or.b64  	%rd3315, %rd5635, %rd2823;
	and.b64  	%rd3316, %rd3315, -4294967296;
	setp.ne.s64 	%p437, %rd3316, 0;
	@%p437 bra 	$L__BB6_2003;
	cvt.u32.u64 	%r1424, %rd2823;
	cvt.u32.u64 	%r1425, %rd5635;
	div.u32 	%r1426, %r1425, %r1424;
	mul.lo.s32 	%r1427, %r1426, %r1424;
	sub.s32 	%r1428, %r1425, %r1427;
	cvt.u64.u32 	%rd5637, %r1426;
	cvt.u64.u32 	%rd5638, %r1428;
	bra.uni 	$L__BB6_2004;
$L__BB6_2003:
	div.u64 	%rd5637, %rd5635, %rd2823;
	mul.lo.s64 	%rd3317, %rd5637, %rd2823;
	sub.s64 	%rd5638, %rd5635, %rd3317;
$L__BB6_2004:
	cvt.u32.u64 	%r719, %rd5638;
	cvt.s64.s32 	%rd2830, %r718;
	or.b64  	%rd3318, %rd5637, %rd2830;
	and.b64  	%rd3319, %rd3318, -4294967296;
	setp.ne.s64 	%p438, %rd3319, 0;
	@%p438 bra 	$L__BB6_2006;
	cvt.u32.u64 	%r1429, %rd2830;
	cvt.u32.u64 	%r1430, %rd5637;
	div.u32 	%r1431, %r1430, %r1429;
	mul.lo.s32 	%r1432, %r1431, %r1429;
	sub.s32 	%r1433, %r1430, %r1432;
	cvt.u64.u32 	%rd5639, %r1431;
	cvt.u64.u32 	%rd5640, %r1433;
	bra.uni 	$L__BB6_2007;
$L__BB6_2006:
	div.u64 	%rd5639, %rd5637, %rd2830;
	mul.lo.s64 	%rd3320, %rd5639, %rd2830;
	sub.s64 	%rd5640, %rd5637, %rd3320;
$L__BB6_2007:
	cvt.u32.u64 	%r720, %rd5640;
	ld.const.v2.u32 	{%r721, %r1434}, [c_grid+168];
	cvt.s64.s32 	%rd2837, %r1434;
	or.b64  	%rd3321, %rd5639, %rd2837;
	and.b64  	%rd3322, %rd3321, -4294967296;
	setp.ne.s64 	%p439, %rd3322, 0;
	@%p439 bra 	$L__BB6_2009;
	cvt.u32.u64 	%r1435, %rd2837;
	cvt.u32.u64 	%r1436, %rd5639;
	div.u32 	%r1437, %r1436, %r1435;
	mul.lo.s32 	%r1438, %r1437, %r1435;
	sub.s32 	%r1439, %r1436, %r1438;
	cvt.u64.u32 	%rd5641, %r1437;
	cvt.u64.u32 	%rd5642, %r1439;
	bra.uni 	$L__BB6_2010;
$L__BB6_2009:
	div.u64 	%rd5641, %rd5639, %rd2837;
	mul.lo.s64 	%rd3323, %rd5641, %rd2837;
	sub.s64 	%rd5642, %rd5639, %rd3323;
$L__BB6_2010:
	cvt.u32.u64 	%r722, %rd5642;
	cvt.s64.s32 	%rd2844, %r721;
	or.b64  	%rd3324, %rd5641, %rd2844;
	and.b64  	%rd3325, %rd3324, -4294967296;
	setp.ne.s64 	%p440, %rd3325, 0;
	@%p440 bra 	$L__BB6_2012;
	cvt.u32.u64 	%r1440, %rd2844;
	cvt.u32.u64 	%r1441, %rd5641;
	div.u32 	%r1442, %r1441, %r1440;
	mul.lo.s32 	%r1443, %r1442, %r1440;
	sub.s32 	%r1444, %r1441, %r1443;
	cvt.u64.u32 	%rd5643, %r1442;
	cvt.u64.u32 	%rd5644, %r1444;
	bra.uni 	$L__BB6_2013;
$L__BB6_2012:
	div.u64 	%rd5643, %rd5641, %rd2844;
	mul.lo.s64 	%rd3326, %rd5643, %rd2844;
	sub.s64 	%rd5644, %rd5641, %rd3326;
$L__BB6_2013:
	cvt.u32.u64 	%r723, %rd5644;
	ld.const.v2.u32 	{%r724, %r1445}, [c_grid+160];
	cvt.s64.s32 	%rd2851, %r1445;
	or.b64  	%rd3327, %rd5643, %rd2851;
	and.b64  	%rd3328, %rd3327, -4294967296;
	setp.ne.s64 	%p441, %rd3328, 0;
	@%p441 bra 	$L__BB6_2015;
	cvt.u32.u64 	%r1446, %rd2851;
	cvt.u32.u64 	%r1447, %rd5643;
	div.u32 	%r1448, %r1447, %r1446;
	mul.lo.s32 	%r1449, %r1448, %r1446;
	sub.s32 	%r1450, %r1447, %r1449;
	cvt.u64.u32 	%rd5645, %r1448;
	cvt.u64.u32 	%rd5646, %r1450;
	bra.uni 	$L__BB6_2016;
$L__BB6_2015:
	div.u64 	%rd5645, %rd5643, %rd2851;
	mul.lo.s64 	%rd3329, %rd5645, %rd2851;
	sub.s64 	%rd5646, %rd5643, %rd3329;
$L__BB6_2016:
	cvt.u32.u64 	%r725, %rd5646;
	cvt.s64.s32 	%rd2858, %r724;
	or.b64  	%rd3330, %rd5645, %rd2858;
	and.b64  	%rd3331, %rd3330, -4294967296;
	setp.ne.s64 	%p442, %rd3331, 0;
	@%p442 bra 	$L__BB6_2018;
	cvt.u32.u64 	%r1451, %rd2858;
	cvt.u32.u64 	%r1452, %rd5645;
	rem.u32 	%r1453, %r1452, %r1451;
	cvt.u64.u32 	%rd5647, %r1453;
	bra.uni 	$L__BB6_2019;
$L__BB6_2018:
	rem.u64 	%rd5647, %rd5645, %rd2858;
$L__BB6_2019:
	cvt.u32.u64 	%r1455, %rd5647;
	ld.const.f64 	%fd2601, [c_grid];
	cvt.rn.f64.s32 	%fd2602, %r1455;
	ld.const.f64 	%fd2603, [c_grid+80];
	fma.rn.f64 	%fd411, %fd2603, %fd2602, %fd2601;
	ld.const.f64 	%fd2604, [c_grid+8];
	cvt.rn.f64.s32 	%fd2605, %r725;
	ld.const.f64 	%fd2606, [c_grid+88];
	fma.rn.f64 	%fd412, %fd2606, %fd2605, %fd2604;
	ld.const.f64 	%fd2607, [c_grid+16];
	cvt.rn.f64.s32 	%fd2608, %r723;
	ld.const.f64 	%fd2609, [c_grid+96];
	fma.rn.f64 	%fd413, %fd2609, %fd2608, %fd2607;
	ld.const.f64 	%fd2610, [c_grid+24];
	cvt.rn.f64.s32 	%fd2611, %r722;
	ld.const.f64 	%fd2612, [c_grid+104];
	fma.rn.f64 	%fd414, %fd2612, %fd2611, %fd2610;
	ld.const.f64 	%fd2613, [c_grid+32];
	cvt.rn.f64.s32 	%fd2614, %r720;
	ld.const.f64 	%fd2615, [c_grid+112];
	fma.rn.f64 	%fd415, %fd2615, %fd2614, %fd2613;
	ld.const.f64 	%fd2616, [c_grid+40];
	cvt.rn.f64.s32 	%fd2617, %r719;
	ld.const.f64 	%fd2618, [c_grid+120];
	fma.rn.f64 	%fd416, %fd2618, %fd2617, %fd2616;
	ld.const.f64 	%fd2619, [c_grid+48];
	cvt.rn.f64.s32 	%fd2620, %r717;
	ld.const.f64 	%fd2621, [c_grid+128];
	fma.rn.f64 	%fd417, %fd2621, %fd2620, %fd2619;
	ld.const.f64 	%fd2622, [c_grid+56];
	cvt.rn.f64.s32 	%fd2623, %r716;
	ld.const.f64 	%fd2624, [c_grid+136];
	fma.rn.f64 	%fd418, %fd2624, %fd2623, %fd2622;
	ld.const.f64 	%fd2625, [c_grid+64];
	cvt.rn.f64.s32 	%fd2626, %r714;
	ld.const.f64 	%fd2627, [c_grid+144];
	fma.rn.f64 	%fd419, %fd2627, %fd2626, %fd2625;
	ld.const.f64 	%fd2628, [c_grid+72];
	cvt.rn.f64.s32 	%fd2629, %r713;
	ld.const.f64 	%fd2630, [c_grid+152];
	fma.rn.f64 	%fd420, %fd2630, %fd2629, %fd2628;
	ld.const.f64 	%fd2631, [c_cons];
	fma.rn.f64 	%fd2632, %fd2631, %fd411, 0d0000000000000000;
	ld.const.f64 	%fd2633, [c_cons+8];
	fma.rn.f64 	%fd2634, %fd2633, %fd412, %fd2632;
	ld.const.f64 	%fd2635, [c_cons+16];
	fma.rn.f64 	%fd2636, %fd2635, %fd413, %fd2634;
	ld.const.f64 	%fd2637, [c_cons+24];
	fma.rn.f64 	%fd2638, %fd2637, %fd414, %fd2636;
	ld.const.f64 	%fd2639, [c_cons+32];
	fma.rn.f64 	%fd2640, %fd2639, %fd415, %fd2638;
	ld.const.f64 	%fd2641, [c_cons+40];
	fma.rn.f64 	%fd2642, %fd2641, %fd416, %fd2640;
	ld.const.f64 	%fd2643, [c_cons+48];
	fma.rn.f64 	%fd2644, %fd2643, %fd417, %fd2642;
	ld.const.f64 	%fd2645, [c_cons+56];
	fma.rn.f64 	%fd2646, %fd2645, %fd418, %fd2644;
	ld.const.f64 	%fd2647, [c_cons+64];
	fma.rn.f64 	%fd2648, %fd2647, %fd419, %fd2646;
	ld.const.f64 	%fd2649, [c_cons+72];
	fma.rn.f64 	%fd2650, %fd2649, %fd420, %fd2648;
	ld.const.f64 	%fd2651, [c_cons+800];
	sub.f64 	%fd2652, %fd2650, %fd2651;
	abs.f64 	%fd2653, %fd2652;
	ld.const.f64 	%fd2654, [c_cons+880];
	setp.gt.f64 	%p445, %fd2653, %fd2654;
	mov.b32 	%r4472, 0;
	mov.pred 	%p2078, -1;
	mov.pred 	%p2077, 0;
	@%p445 bra 	$L__BB6_2030;
	ld.const.f64 	%fd2655, [c_cons+80];
	fma.rn.f64 	%fd2656, %fd2655, %fd411, 0d0000000000000000;
	ld.const.f64 	%fd2657, [c_cons+88];
	fma.rn.f64 	%fd2658, %fd2657, %fd412, %fd2656;
	ld.const.f64 	%fd2659, [c_cons+96];
	fma.rn.f64 	%fd2660, %fd2659, %fd413, %fd2658;
	ld.const.f64 	%fd2661, [c_cons+104];
	fma.rn.f64 	%fd2662, %fd2661, %fd414, %fd2660;
	ld.const.f64 	%fd2663, [c_cons+112];
	fma.rn.f64 	%fd2664, %fd2663, %fd415, %fd2662;
	ld.const.f64 	%fd2665, [c_cons+120];
	fma.rn.f64 	%fd2666, %fd2665, %fd416, %fd2664;
	ld.const.f64 	%fd2667, [c_cons+128];
	fma.rn.f64 	%fd2668, %fd2667, %fd417, %fd2666;
	ld.const.f64 	%fd2669, [c_cons+136];
	fma.rn.f64 	%fd2670, %fd2669, %fd418, %fd2668;
	ld.const.f64 	%fd2671, [c_cons+144];
	fma.rn.f64 	%fd2672, %fd2671, %fd419, %fd2670;
	ld.const.f64 	%fd2673, [c_cons+152];
	fma.rn.f64 	%fd2674, %fd2673, %fd420, %fd2672;
	ld.const.f64 	%fd2675, [c_cons+808];
	sub.f64 	%fd2676, %fd2674, %fd2675;
	abs.f64 	%fd2677, %fd2676;
	ld.const.f64 	%fd2678, [c_cons+888];
	setp.gt.f64 	%p448, %fd2677, %fd2678;
	@%p448 bra 	$L__BB6_2030;
	ld.const.f64 	%fd2679, [c_cons+160];
	fma.rn.f64 	%fd2680, %fd2679, %fd411, 0d0000000000000000;
	ld.const.f64 	%fd2681, [c_cons+168];
	fma.rn.f64 	%fd2682, %fd2681, %fd412, %fd2680;
	ld.const.f64 	%fd2683, [c_cons+176];
	fma.rn.f64 	%fd2684, %fd2683, %fd413, %fd2682;
	ld.const.f64 	%fd2685, [c_cons+184];
	fma.rn.f64 	%fd2686, %fd2685, %fd414, %fd2684;
	ld.const.f64 	%fd2687, [c_cons+192];
	fma.rn.f64 	%fd2688, %fd2687, %fd415, %fd2686;
	ld.const.f64 	%fd2689, [c_cons+200];
	fma.rn.f64 	%fd2690, %fd2689, %fd416, %fd2688;
	ld.const.f64 	%fd2691, [c_cons+208];
	fma.rn.f64 	%fd2692, %fd2691, %fd417, %fd2690;
	ld.const.f64 	%fd2693, [c_cons+216];
	fma.rn.f64 	%fd2694, %fd2693, %fd418, %fd2692;
	ld.const.f64 	%fd2695, [c_cons+224];
	fma.rn.f64 	%fd2696, %fd2695, %fd419, %fd2694;
	ld.const.f64 	%fd2697, [c_cons+232];
	fma.rn.f64 	%fd2698, %fd2697, %fd420, %fd2696;
	ld.const.f64 	%fd2699, [c_cons+816];
	sub.f64 	%fd2700, %fd2698, %fd2699;
	abs.f64 	%fd2701, %fd2700;
	ld.const.f64 	%fd2702, [c_cons+896];
	setp.gt.f64 	%p451, %fd2701, %fd2702;
	@%p451 bra 	$L__BB6_2030;
	ld.const.f64 	%fd2703, [c_cons+240];
	fma.rn.f64 	%fd2704, %fd2703, %fd411, 0d0000000000000000;
	ld.const.f64 	%fd2705, [c_cons+248];
	fma.rn.f64 	%fd2706, %fd2705, %fd412, %fd2704;
	ld.const.f64 	%fd2707, [c_cons+256];
	fma.rn.f64 	%fd2708, %fd2707, %fd413, %fd2706;
	ld.const.f64 	%fd2709, [c_cons+264];
	fma.rn.f64 	%fd2710, %fd2709, %fd414, %fd2708;
	ld.const.f64 	%fd2711, [c_cons+272];
	fma.rn.f64 	%fd2712, %fd2711, %fd415, %fd2710;
	ld.const.f64 	%fd2713, [c_cons+280];
	fma.rn.f64 	%fd2714, %fd2713, %fd416, %fd2712;
	ld.const.f64 	%fd2715, [c_cons+288];
	fma.rn.f64 	%fd2716, %fd2715, %fd417, %fd2714;
	ld.const.f64 	%fd2717, [c_cons+296];
	fma.rn.f64 	%fd2718, %fd2717, %fd418, %fd2716;
	ld.const.f64 	%fd2719, [c_cons+304];
	fma.rn.f64 	%fd2720, %fd2719, %fd419, %fd2718;
	ld.const.f64 	%fd2721, [c_cons+312];
	fma.rn.f64 	%fd2722, %fd2721, %fd420, %fd2720;
	ld.const.f64 	%fd2723, [c_cons+824];
	sub.f64 	%fd2724, %fd2722, %fd2723;
	abs.f64 	%fd2725, %fd2724;
	ld.const.f64 	%fd2726, [c_cons+904];
	setp.gt.f64 	%p454, %fd2725, %fd2726;
	@%p454 bra 	$L__BB6_2030;
	ld.const.f64 	%fd2727, [c_cons+320];
	fma.rn.f64 	%fd2728, %fd2727, %fd411, 0d0000000000000000;
	ld.const.f64 	%fd2729, [c_cons+328];
	fma.rn.f64 	%fd2730, %fd2729, %fd412, %fd2728;
	ld.const.f64 	%fd2731, [c_cons+336];
	fma.rn.f64 	%fd2732, %fd2731, %fd413, %fd2730;
	ld.const.f64 	%fd2733, [c_cons+344];
	fma.rn.f64 	%fd2734, %fd2733, %fd414, %fd2732;
	ld.const.f64 	%fd2735, [c_cons+352];
	fma.rn.f64 	%fd2736, %fd2735, %fd415, %fd2734;
	ld.const.f64 	%fd2737, [c_cons+360];
	fma.rn.f64 	%fd2738, %fd2737, %fd416, %fd2736;
	ld.const.f64 	%fd2739, [c_cons+368];
	fma.rn.f64 	%fd2740, %fd2739, %fd417, %fd2738;
	ld.const.f64 	%fd2741, [c_cons+376];
	fma.rn.f64 	%fd2742, %fd2741, %fd418, %fd2740;
	ld.const.f64 	%fd2743, [c_cons+384];
	fma.rn.f64 	%fd2744, %fd2743, %fd419, %fd2742;
	ld.const.f64 	%fd2745, [c_cons+392];
	fma.rn.f64 	%fd2746, %fd2745, %fd420, %fd2744;
	ld.const.f64 	%fd2747, [c_cons+832];
	sub.f64 	%fd2748, %fd2746, %fd2747;
	abs.f64 	%fd2749, %fd2748;
	ld.const.f64 	%fd2750, [c_cons+912];
	setp.gt.f64 	%p457, %fd2749, %fd2750;
	@%p457 bra 	$L__BB6_2030;
	ld.const.f64 	%fd2751, [c_cons+400];
	fma.rn.f64 	%fd2752, %fd2751, %fd411, 0d0000000000000000;
	ld.const.f64 	%fd2753, [c_cons+408];
	fma.rn.f64 	%fd2754, %fd2753, %fd412, %fd2752;
	ld.const.f64 	%fd2755, [c_cons+416];
	fma.rn.f64 	%fd2756, %fd2755, %fd413, %fd2754;
	ld.const.f64 	%fd2757, [c_cons+424];
	fma.rn.f64 	%fd2758, %fd2757, %fd414, %fd2756;
	ld.const.f64 	%fd2759, [c_cons+432];
	fma.rn.f64 	%fd2760, %fd2759, %fd415, %fd2758;
	ld.const.f64 	%fd2761, [c_cons+440];
	fma.rn.f64 	%fd2762, %fd2761, %fd416, %fd2760;
	ld.const.f64 	%fd2763, [c_cons+448];
	fma.rn.f64 	%fd2764, %fd2763, %fd417, %fd2762;
	ld.const.f64 	%fd2765, [c_cons+456];
	fma.rn.f64 	%fd2766, %fd2765, %fd418, %fd2764;
	ld.const.f64 	%fd2767, [c_cons+464];
	fma.rn.f64 	%fd2768, %fd2767, %fd419, %fd2766;
	ld.const.f64 	%fd2769, [c_cons+472];
	fma.rn.f64 	%fd2770, %fd2769, %fd420, %fd2768;
	ld.const.f64 	%fd2771, [c_cons+840];
	sub.f64 	%fd2772, %fd2770, %fd2771;
	abs.f64 	%fd2773, %fd2772;
	ld.const.f64 	%fd2774, [c_cons+920];
	setp.gt.f64 	%p460, %fd2773, %fd2774;
	@%p460 bra 	$L__BB6_2030;
	ld.const.f64 	%fd2775, [c_cons+480];
	fma.rn.f64 	%fd2776, %fd2775, %fd411, 0d0000000000000000;
	ld.const.f64 	%fd2777, [c_cons+488];
	fma.rn.f64 	%fd2778, %fd2777, %fd412, %fd2776;
	ld.const.f64 	%fd2779, [c_cons+496];
	fma.rn.f64 	%fd2780, %fd2779, %fd413, %fd2778;
	ld.const.f64 	%fd2781, [c_cons+504];
	fma.rn.f64 	%fd2782, %fd2781, %fd414, %fd2780;
	ld.const.f64 	%fd2783, [c_cons+512];
	fma.rn.f64 	%fd2784, %fd2783, %fd415, %fd2782;
	ld.const.f64 	%fd2785, [c_cons+520];
	fma.rn.f64 	%fd2786, %fd2785, %fd416, %fd2784;
	ld.const.f64 	%fd2787, [c_cons+528];
	fma.rn.f64 	%fd2788, %fd2787, %fd417, %fd2786;
	ld.const.f64 	%fd2789, [c_cons+536];
	fma.rn.f64 	%fd2790, %fd2789, %fd418, %fd2788;
	ld.const.f64 	%fd2791, [c_cons+544];
	fma.rn.f64 	%fd2792, %fd2791, %fd419, %fd2790;
	ld.const.f64 	%fd2793, [c_cons+552];
	fma.rn.f64 	%fd2794, %fd2793, %fd420, %fd2792;
	ld.const.f64 	%fd2795, [c_cons+848];
	sub.f64 	%fd2796, %fd2794, %fd2795;
	abs.f64 	%fd2797, %fd2796;
	ld.const.f64 	%fd2798, [c_cons+928];
	setp.gt.f64 	%p463, %fd2797, %fd2798;
	@%p463 bra 	$L__BB6_2030;
	ld.const.f64 	%fd2799, [c_cons+560];
	fma.rn.f64 	%fd2800, %fd2799, %fd411, 0d0000000000000000;
	ld.const.f64 	%fd2801, [c_cons+568];
	fma.rn.f64 	%fd2802, %fd2801, %fd412, %fd2800;
	ld.const.f64 	%fd2803, [c_cons+576];
	fma.rn.f64 	%fd2804, %fd2803, %fd413, %fd2802;
	ld.const.f64 	%fd2805, [c_cons+584];
	fma.rn.f64 	%fd2806, %fd2805, %fd414, %fd2804;
	ld.const.f64 	%fd2807, [c_cons+592];
	fma.rn.f64 	%fd2808, %fd2807, %fd415, %fd2806;
	ld.const.f64 	%fd2809, [c_cons+600];
	fma.rn.f64 	%fd2810, %fd2809, %fd416, %fd2808;
	ld.const.f64 	%fd2811, [c_cons+608];
	fma.rn.f64 	%fd2812, %fd2811, %fd417, %fd2810;
	ld.const.f64 	%fd2813, [c_cons+616];
	fma.rn.f64 	%fd2814, %fd2813, %fd418, %fd2812;
	ld.const.f64 	%fd2815, [c_cons+624];
	fma.rn.f64 	%fd2816, %fd2815, %fd419, %fd2814;
	ld.const.f64 	%fd2817, [c_cons+632];
	fma.rn.f64 	%fd2818, %fd2817, %fd420, %fd2816;
	ld.const.f64 	%fd2819, [c_cons+856];
	sub.f64 	%fd2820, %fd2818, %fd2819;
	abs.f64 	%fd2821, %fd2820;
	ld.const.f64 	%fd2822, [c_cons+936];
	setp.gt.f64 	%p466, %fd2821, %fd2822;
	@%p466 bra 	$L__BB6_2030;
	ld.const.f64 	%fd2823, [c_cons+640];
	fma.rn.f64 	%fd2824, %fd2823, %fd411, 0d0000000000000000;
	ld.const.f64 	%fd2825, [c_cons+648];
	fma.rn.f64 	%fd2826, %fd2825, %fd412, %fd2824;
	ld.const.f64 	%fd2827, [c_cons+656];
	fma.rn.f64 	%fd2828, %fd2827, %fd413, %fd2826;
	ld.const.f64 	%fd2829, [c_cons+664];
	fma.rn.f64 	%fd2830, %fd2829, %fd414, %fd2828;
	ld.const.f64 	%fd2831, [c_cons+672];
	fma.rn.f64 	%fd2832, %fd2831, %fd415, %fd2830;
	ld.const.f64 	%fd2833, [c_cons+680];
	fma.rn.f64 	%fd2834, %fd2833, %fd416, %fd2832;
	ld.const.f64 	%fd2835, [c_cons+688];
	fma.rn.f64 	%fd2836, %fd2835, %fd417, %fd2834;
	ld.const.f64 	%fd2837, [c_cons+696];
	fma.rn.f64 	%fd2838, %fd2837, %fd418, %fd2836;
	ld.const.f64 	%fd2839, [c_cons+704];
	fma.rn.f64 	%fd2840, %fd2839, %fd419, %fd2838;
	ld.const.f64 	%fd2841, [c_cons+712];
	fma.rn.f64 	%fd2842, %fd2841, %fd420, %fd2840;
	ld.const.f64 	%fd2843, [c_cons+864];
	sub.f64 	%fd2844, %fd2842, %fd2843;
	abs.f64 	%fd2845, %fd2844;
	ld.const.f64 	%fd2846, [c_cons+944];
	setp.gt.f64 	%p469, %fd2845, %fd2846;
	@%p469 bra 	$L__BB6_2030;
	ld.const.f64 	%fd2847, [c_cons+720];
	fma.rn.f64 	%fd2848, %fd2847, %fd411, 0d0000000000000000;
	ld.const.f64 	%fd2849, [c_cons+728];
	fma.rn.f64 	%fd2850, %fd2849, %fd412, %fd2848;
	ld.const.f64 	%fd2851, [c_cons+736];
	fma.rn.f64 	%fd2852, %fd2851, %fd413, %fd2850;
	ld.const.f64 	%fd2853, [c_cons+744];
	fma.rn.f64 	%fd2854, %fd2853, %fd414, %fd2852;
	ld.const.f64 	%fd2855, [c_cons+752];
	fma.rn.f64 	%fd2856, %fd2855, %fd415, %fd2854;
	ld.const.f64 	%fd2857, [c_cons+760];
	fma.rn.f64 	%fd2858, %fd2857, %fd416, %fd2856;
	ld.const.f64 	%fd2859, [c_cons+768];
	fma.rn.f64 	%fd2860, %fd2859, %fd417, %fd2858;
	ld.const.f64 	%fd2861, [c_cons+776];
	fma.rn.f64 	%fd2862, %fd2861, %fd418, %fd2860;
	ld.const.f64 	%fd2863, [c_cons+784];
	fma.rn.f64 	%fd2864, %fd2863, %fd419, %fd2862;
	ld.const.f64 	%fd2865, [c_cons+792];
	fma.rn.f64 	%fd2866, %fd2865, %fd420, %fd2864;
	ld.const.f64 	%fd2867, [c_cons+872];
	sub.f64 	%fd2868, %fd2866, %fd2867;
	abs.f64 	%fd2869, %fd2868;
	ld.const.f64 	%fd2870, [c_cons+952];
	setp.gt.f64 	%p472, %fd2869, %fd2870;
	@%p472 bra 	$L__BB6_2030;
	mov.pred 	%p2078, 0;
	mov.pred 	%p2077, -1;
	mov.u32 	%r4472, %r1399;
$L__BB6_2030:
	add.s32 	%r1467, %r591, 9;
	setp.ge.s32 	%p477, %r1467, %r368;
	mov.b32 	%r1466, 1;
	mov.pred 	%p2080, 0;
	mov.pred 	%p2079, -1;
	mov.u32 	%r4473, %r1466;
	@%p477 bra 	$L__BB6_2072;
	ld.const.v2.u32 	{%r727, %r1468}, [c_grid+192];
	cvt.s64.s32 	%rd2862, %r1468;
	or.b64  	%rd3332, %rd2257, %rd2862;
	and.b64  	%rd3333, %rd3332, -4294967296;
	setp.ne.s64 	%p478, %rd3333, 0;
	@%p478 bra 	$L__BB6_2033;
	cvt.u32.u64 	%r1469, %rd2862;
	cvt.u32.u64 	%r1470, %rd2257;
	div.u32 	%r1471, %r1470, %r1469;
	mul.lo.s32 	%r1472, %r1471, %r1469;
	sub.s32 	%r1473, %r1470, %r1472;
	cvt.u64.u32 	%rd5648, %r1471;
	cvt.u64.u32 	%rd5649, %r1473;
	bra.uni 	$L__BB6_2034;
$L__BB6_2033:
	div.u64 	%rd5648, %rd2257, %rd2862;
	mul.lo.s64 	%rd3334, %rd5648, %rd2862;
	sub.s64 	%rd5649, %rd2257, %rd3334;
$L__BB6_2034:
	cvt.u32.u64 	%r728, %rd5649;
	cvt.s64.s32 	%rd2869, %r727;
	or.b64  	%rd3335, %rd5648, %rd2869;
	and.b64  	%rd3336, %rd3335, -4294967296;
	setp.ne.s64 	%p479, %rd3336, 0;
	@%p479 bra 	$L__BB6_2036;
	cvt.u32.u64 	%r1474, %rd2869;
	cvt.u32.u64 	%r1475, %rd5648;
	div.u32 	%r1476, %r1475, %r1474;
	mul.lo.s32 	%r1477, %r1476, %r1474;
	sub.s32 	%r1478, %r1475, %r1477;
	cvt.u64.u32 	%rd5650, %r1476;
	cvt.u64.u32 	%rd5651, %r1478;
	bra.uni 	$L__BB6_2037;
$L__BB6_2036:
	div.u64 	%rd5650, %rd5648, %rd2869;
	mul.lo.s64 	%rd3337, %rd5650, %rd2869;
	sub.s64 	%rd5651, %rd5648, %rd3337;
$L__BB6_2037:
	cvt.u32.u64 	%r729, %rd5651;
	ld.const.v2.u32 	{%r730, %r1479}, [c_grid+184];
	cvt.s64.s32 	%rd2876, %r1479;
	or.b64  	%rd3338, %rd5650, %rd2876;
	and.b64  	%rd3339, %rd3338, -4294967296;
	setp.ne.s64 	%p480, %rd3339, 0;
	@%p480 bra 	$L__BB6_2039;
	cvt.u32.u64 	%r1480, %rd2876;
	cvt.u32.u64 	%r1481, %rd5650;
	div.u32 	%r1482, %r1481, %r1480;
	mul.lo.s32 	%r1483, %r1482, %r1480;
	sub.s32 	%r1484, %r1481, %r1483;
	cvt.u64.u32 	%rd5652, %r1482;
	cvt.u64.u32 	%rd5653, %r1484;
	bra.uni 	$L__BB6_2040;
$L__BB6_2039:
	div.u64 	%rd5652, %rd5650, %rd2876;
	mul.lo.s64 	%rd3340, %rd5652, %rd2876;
	sub.s64 	%rd5653, %rd5650, %rd3340;
$L__BB6_2040:
	cvt.u32.u64 	%r731, %rd5653;
	cvt.s64.s32 	%rd2883, %r730;
	or.b64  	%rd3341, %rd5652, %rd2883;
	and.b64  	%rd3342, %rd3341, -4294967296;
	setp.ne.s64 	%p481, %rd3342, 0;
	@%p481 bra 	$L__BB6_2042;
	cvt.u32.u64 	%r1485, %rd2883;
	cvt.u32.u64 	%r1486, %rd5652;
	div.u32 	%r1487, %r1486, %r1485;
	mul.lo.s32 	%r1488, %r1487, %r1485;
	sub.s32 	%r1489, %r1486, %r1488;
	cvt.u64.u32 	%rd5654, %r1487;
	cvt.u64.u32 	%rd5655, %r1489;
	bra.uni 	$L__BB6_2043;
$L__BB6_2042:
	div.u64 	%rd5654, %rd5652, %rd2883;
	mul.lo.s64 	%rd3343, %rd5654, %rd2883;
	sub.s64 	%rd5655, %rd5652, %rd3343;
$L__BB6_2043:
	cvt.u32.u64 	%r732, %rd5655;
	ld.const.v2.u32 	{%r733, %r1490}, [c_grid+176];
	cvt.s64.s32 	%rd2890, %r1490;
	or.b64  	%rd3344, %rd5654, %rd2890;
	and.b64  	%rd3345, %rd3344, -4294967296;
	setp.ne.s64 	%p482, %rd3345, 0;
	@%p482 bra 	$L__BB6_2045;
	cvt.u32.u64 	%r1491, %rd2890;
	cvt.u32.u64 	%r1492, %rd5654;
	div.u32 	%r1493, %r1492, %r1491;
	mul.lo.s32 	%r1494, %r1493, %r1491;
	sub.s32 	%r1495, %r1492, %r1494;
	cvt.u64.u32 	%rd5656, %r1493;
	cvt.u64.u32 	%rd5657, %r1495;
	bra.uni 	$L__BB6_2046;
$L__BB6_2045:
	div.u64 	%rd5656, %rd5654, %rd2890;
	mul.lo.s64 	%rd3346, %rd5656, %rd2890;
	sub.s64 	%rd5657, %rd5654, %rd3346;
$L__BB6_2046:
	cvt.u32.u64 	%r734, %rd5657;
	cvt.s64.s32 	%rd2897, %r733;
	or.b64  	%rd3347, %rd5656, %rd2897;
	and.b64  	%rd3348, %rd3347, -4294967296;
	setp.ne.s64 	%p483, %rd3348, 0;
	@%p483 bra 	$L__BB6_2048;
	cvt.u32.u64 	%r1496, %rd2897;
	cvt.u32.u64 	%r1497, %rd5656;
	div.u32 	%r1498, %r1497, %r1496;
	mul.lo.s32 	%r1499, %r1498, %r1496;
	sub.s32 	%r1500, %r1497, %r1499;
	cvt.u64.u32 	%rd5658, %r1498;
	cvt.u64.u32 	%rd5659, %r1500;
	bra.uni 	$L__BB6_2049;
$L__BB6_2048:
	div.u64 	%rd5658, %rd5656, %rd2897;
	mul.lo.s64 	%rd3349, %rd5658, %rd2897;
	sub.s64 	%rd5659, %rd5656, %rd3349;
$L__BB6_2049:
	cvt.u32.u64 	%r735, %rd5659;
	ld.const.v2.u32 	{%r736, %r1501}, [c_grid+168];
	cvt.s64.s32 	%rd2904, %r1501;
	or.b64  	%rd3350, %rd5658, %rd2904;
	and.b64  	%rd3351, %rd3350, -4294967296;
	setp.ne.s64 	%p484, %rd3351, 0;
	@%p484 bra 	$L__BB6_2051;
	cvt.u32.u64 	%r1502, %rd2904;
	cvt.u32.u64 	%r1503, %rd5658;
	div.u32 	%r1504, %r1503, %r1502;
	mul.lo.s32 	%r1505, %r1504, %r1502;
	sub.s32 	%r1506, %r1503, %r1505;
	cvt.u64.u32 	%rd5660, %r1504;
	cvt.u64.u32 	%rd5661, %r1506;
	bra.uni 	$L__BB6_2052;
$L__BB6_2051:
	div.u64 	%rd5660, %rd5658, %rd2904;
	mul.lo.s64 	%rd3352, %rd5660, %rd2904;
	sub.s64 	%rd5661, %rd5658, %rd3352;
$L__BB6_2052:
	cvt.u32.u64 	%r737, %rd5661;
	cvt.s64.s32 	%rd2911, %r736;
	or.b64  	%rd3353, %rd5660, %rd2911;
	and.b64  	%rd3354, %rd3353, -4294967296;
	setp.ne.s64 	%p485, %rd3354, 0;
	@%p485 bra 	$L__BB6_2054;
	cvt.u32.u64 	%r1507, %rd2911;
	cvt.u32.u64 	%r1508, %rd5660;
	div.u32 	%r1509, %r1508, %r1507;
	mul.lo.s32 	%r1510, %r1509, %r1507;
	sub.s32 	%r1511, %r1508, %r1510;
	cvt.u64.u32 	%rd5662, %r1509;
	cvt.u64.u32 	%rd5663, %r1511;
	bra.uni 	$L__BB6_2055;
$L__BB6_2054:
	div.u64 	%rd5662, %rd5660, %rd2911;
	mul.lo.s64 	%rd3355, %rd5662, %rd2911;
	sub.s64 	%rd5663, %rd5660, %rd3355;
$L__BB6_2055:
	cvt.u32.u64 	%r738, %rd5663;
	ld.const.v2.u32 	{%r739, %r1512}, [c_grid+160];
	cvt.s64.s32 	%rd2918, %r1512;
	or.b64  	%rd3356, %rd5662, %rd2918;
	and.b64  	%rd3357, %rd3356, -4294967296;
	setp.ne.s64 	%p486, %rd3357, 0;
	@%p486 bra 	$L__BB6_2057;
	cvt.u32.u64 	%r1513, %rd2918;
	cvt.u32.u64 	%r1514, %rd5662;
	div.u32 	%r1515, %r1514, %r1513;
	mul.lo.s32 	%r1516, %r1515, %r1513;
	sub.s32 	%r1517, %r1514, %r1516;
	cvt.u64.u32 	%rd5664, %r1515;
	cvt.u64.u32 	%rd5665, %r1517;
	bra.uni 	$L__BB6_2058;
$L__BB6_2057:
	div.u64 	%rd5664, %rd5662, %rd2918;
	mul.lo.s64 	%rd3358, %rd5664, %rd2918;
	sub.s64 	%rd5665, %rd5662, %rd3358;
$L__BB6_2058:
	cvt.u32.u64 	%r740, %rd5665;
	cvt.s64.s32 	%rd2925, %r739;
	or.b64  	%rd3359, %rd5664, %rd2925;
	and.b64  	%rd3360, %rd3359, -4294967296;
	setp.ne.s64 	%p487, %rd3360, 0;
	@%p487 bra 	$L__BB6_2060;
	cvt.u32.u64 	%r1518, %rd2925;
	cvt.u32.u64 	%r1519, %rd5664;
	rem.u32 	%r1520, %r1519, %r1518;
	cvt.u64.u32 	%rd5666, %r1520;
	bra.uni 	$L__BB6_2061;
$L__BB6_2060:
	rem.u64 	%rd5666, %rd5664, %rd2925;
$L__BB6_2061:
	cvt.u32.u64 	%r1522, %rd5666;
	ld.const.f64 	%fd2871, [c_grid];
	cvt.rn.f64.s32 	%fd2872, %r1522;
	ld.const.f64 	%fd2873, [c_grid+80];
	fma.rn.f64 	%fd421, %fd2873, %fd2872, %fd2871;
	ld.const.f64 	%fd2874, [c_grid+8];
	cvt.rn.f64.s32 	%fd2875, %r740;
	ld.const.f64 	%fd2876, [c_grid+88];
	fma.rn.f64 	%fd422, %fd2876, %fd2875, %fd2874;
	ld.const.f64 	%fd2877, [c_grid+16];
	cvt.rn.f64.s32 	%fd2878, %r738;
	ld.const.f64 	%fd2879, [c_grid+96];
	fma.rn.f64 	%fd423, %fd2879, %fd2878, %fd2877;
	ld.const.f64 	%fd2880, [c_grid+24];
	cvt.rn.f64.s32 	%fd2881, %r737;
	ld.const.f64 	%fd2882, [c_grid+104];
	fma.rn.f64 	%fd424, %fd2882, %fd2881, %fd2880;
	ld.const.f64 	%fd2883, [c_grid+32];
	cvt.rn.f64.s32 	%fd2884, %r735;
	ld.const.f64 	%fd2885, [c_grid+112];
	fma.rn.f64 	%fd425, %fd2885, %fd2884, %fd2883;
	ld.const.f64 	%fd2886, [c_grid+40];
	cvt.rn.f64.s32 	%fd2887, %r734;
	ld.const.f64 	%fd2888, [c_grid+120];
	fma.rn.f64 	%fd426, %fd2888, %fd2887, %fd2886;
	ld.const.f64 	%fd2889, [c_grid+48];
	cvt.rn.f64.s32 	%fd2890, %r732;
	ld.const.f64 	%fd2891, [c_grid+128];
	fma.rn.f64 	%fd427, %fd2891, %fd2890, %fd2889;
	ld.const.f64 	%fd2892, [c_grid+56];
	cvt.rn.f64.s32 	%fd2893, %r731;
	ld.const.f64 	%fd2894, [c_grid+136];
	fma.rn.f64 	%fd428, %fd2894, %fd2893, %fd2892;
	ld.const.f64 	%fd2895, [c_grid+64];
	cvt.rn.f64.s32 	%fd2896, %r729;
	ld.const.f64 	%fd2897, [c_grid+144];
	fma.rn.f64 	%fd429, %fd2897, %fd2896, %fd2895;
	ld.const.f64 	%fd2898, [c_grid+72];
	cvt.rn.f64.s32 	%fd2899, %r728;
	ld.const.f64 	%fd2900, [c_grid+152];
	fma.rn.f64 	%fd430, %fd2900, %fd2899, %fd2898;
	ld.const.f64 	%fd2901, [c_cons];
	fma.rn.f64 	%fd2902, %fd2901, %fd421, 0d0000000000000000;
	ld.const.f64 	%fd2903, [c_cons+8];
	fma.rn.f64 	%fd2904, %fd2903, %fd422, %fd2902;
	ld.const.f64 	%fd2905, [c_cons+16];
	fma.rn.f64 	%fd2906, %fd2905, %fd423, %fd2904;
	ld.const.f64 	%fd2907, [c_cons+24];
	fma.rn.f64 	%fd2908, %fd2907, %fd424, %fd2906;
	ld.const.f64 	%fd2909, [c_cons+32];
	fma.rn.f64 	%fd2910, %fd2909, %fd425, %fd2908;
	ld.const.f64 	%fd2911, [c_cons+40];
	fma.rn.f64 	%fd2912, %fd2911, %fd426, %fd2910;
	ld.const.f64 	%fd2913, [c_cons+48];
	fma.rn.f64 	%fd2914, %fd2913, %fd427, %fd2912;
	ld.const.f64 	%fd2915, [c_cons+56];
	fma.rn.f64 	%fd2916, %fd2915, %fd428, %fd2914;
	ld.const.f64 	%fd2917, [c_cons+64];
	fma.rn.f64 	%fd2918, %fd2917, %fd429, %fd2916;
	ld.const.f64 	%fd2919, [c_cons+72];
	fma.rn.f64 	%fd2920, %fd2919, %fd430, %fd2918;
	ld.const.f64 	%fd2921, [c_cons+800];
	sub.f64 	%fd2922, %fd2920, %fd2921;
	abs.f64 	%fd2923, %fd2922;
	ld.const.f64 	%fd2924, [c_cons+880];
	setp.gt.f64 	%p490, %fd2923, %fd2924;
	mov.b32 	%r4473, 0;
	mov.pred 	%p2080, -1;
	mov.pred 	%p2079, 0;
	@%p490 bra 	$L__BB6_2072;
	ld.const.f64 	%fd2925, [c_cons+80];
	fma.rn.f64 	%fd2926, %fd2925, %fd421, 0d0000000000000000;
	ld.const.f64 	%fd2927, [c_cons+88];
	fma.rn.f64 	%fd2928, %fd2927, %fd422, %fd2926;
	ld.const.f64 	%fd2929, [c_cons+96];
	fma.rn.f64 	%fd2930, %fd2929, %fd423, %fd2928;
	ld.const.f64 	%fd2931, [c_cons+104];
	fma.rn.f64 	%fd2932, %fd2931, %fd424, %fd2930;
	ld.const.f64 	%fd2933, [c_cons+112];
	fma.rn.f64 	%fd2934, %fd2933, %fd425, %fd2932;
	ld.const.f64 	%fd2935, [c_cons+120];
	fma.rn.f64 	%fd2936, %fd2935, %fd426, %fd2934;
	ld.const.f64 	%fd2937, [c_cons+128];
	fma.rn.f64 	%fd2938, %fd2937, %fd427, %fd2936;
	ld.const.f64 	%fd2939, [c_cons+136];
	fma.rn.f64 	%fd2940, %fd2939, %fd428, %fd2938;
	ld.const.f64 	%fd2941, [c_cons+144];
	fma.rn.f64 	%fd2942, %fd2941, %fd429, %fd2940;
	ld.const.f64 	%fd2943, [c_cons+152];
	fma.rn.f64 	%fd2944, %fd2943, %fd430, %fd2942;
	ld.const.f64 	%fd2945, [c_cons+808];
	sub.f64 	%fd2946, %fd2944, %fd2945;
	abs.f64 	%fd2947, %fd2946;
	ld.const.f64 	%fd2948, [c_cons+888];
	setp.gt.f64 	%p493, %fd2947, %fd2948;
	@%p493 bra 	$L__BB6_2072;
	ld.const.f64 	%fd2949, [c_cons+160];
	fma.rn.f64 	%fd2950, %fd2949, %fd421, 0d0000000000000000;
	ld.const.f64 	%fd2951, [c_cons+168];
	fma.rn.f64 	%fd2952, %fd2951, %fd422, %fd2950;
	ld.const.f64 	%fd2953, [c_cons+176];
	fma.rn.f64 	%fd2954, %fd2953, %fd423, %fd2952;
	ld.const.f64 	%fd2955, [c_cons+184];
	fma.rn.f64 	%fd2956, %fd2955, %fd424, %fd2954;
	ld.const.f64 	%fd2957, [c_cons+192];
	fma.rn.f64 	%fd2958, %fd2957, %fd425, %fd2956;
	ld.const.f64 	%fd2959, [c_cons+200];
	fma.rn.f64 	%fd2960, %fd2959, %fd426, %fd2958;
	ld.const.f64 	%fd2961, [c_cons+208];
	fma.rn.f64 	%fd2962, %fd2961, %fd427, %fd2960;
	ld.const.f64 	%fd2963, [c_cons+216];
	fma.rn.f64 	%fd2964, %fd2963, %fd428, %fd2962;
	ld.const.f64 	%fd2965, [c_cons+224];
	fma.rn.f64 	%fd2966, %fd2965, %fd429, %fd2964;
	ld.const.f64 	%fd2967, [c_cons+232];
	fma.rn.f64 	%fd2968, %fd2967, %fd430, %fd2966;
	ld.const.f64 	%fd2969, [c_cons+816];
	sub.f64 	%fd2970, %fd2968, %fd2969;
	abs.f64 	%fd2971, %fd2970;
	ld.const.f64 	%fd2972, [c_cons+896];
	setp.gt.f64 	%p496, %fd2971, %fd2972;
	@%p496 bra 	$L__BB6_2072;
	ld.const.f64 	%fd2973, [c_cons+240];
	fma.rn.f64 	%fd2974, %fd2973, %fd421, 0d0000000000000000;
	ld.const.f64 	%fd2975, [c_cons+248];
	fma.rn.f64 	%fd2976, %fd2975, %fd422, %fd2974;
	ld.const.f64 	%fd2977, [c_cons+256];
	fma.rn.f64 	%fd2978, %fd2977, %fd423, %fd2976;
	ld.const.f64 	%fd2979, [c_cons+264];
	fma.rn.f64 	%fd2980, %fd2979, %fd424, %fd2978;
	ld.const.f64 	%fd2981, [c_cons+272];
	fma.rn.f64 	%fd2982, %fd2981, %fd425, %fd2980;
	ld.const.f64 	%fd2983, [c_cons+280];
	fma.rn.f64 	%fd2984, %fd2983, %fd426, %fd2982;
	ld.const.f64 	%fd2985, [c_cons+288];
	fma.rn.f64 	%fd2986, %fd2985, %fd427, %fd2984;
	ld.const.f64 	%fd2987, [c_cons+296];
	fma.rn.f64 	%fd2988, %fd2987, %fd428, %fd2986;
	ld.const.f64 	%fd2989, [c_cons+304];
	fma.rn.f64 	%fd2990, %fd2989, %fd429, %fd2988;
	ld.const.f64 	%fd2991, [c_cons+312];
	fma.rn.f64 	%fd2992, %fd2991, %fd430, %fd2990;
	ld.const.f64 	%fd2993, [c_cons+824];
	sub.f64 	%fd2994, %fd2992, %fd2993;
	abs.f64 	%fd2995, %fd2994;
	ld.const.f64 	%fd2996, [c_cons+904];
	setp.gt.f64 	%p499, %fd2995, %fd2996;
	@%p499 bra 	$L__BB6_2072;
	ld.const.f64 	%fd2997, [c_cons+320];
	fma.rn.f64 	%fd2998, %fd2997, %fd421, 0d0000000000000000;
	ld.const.f64 	%fd2999, [c_cons+328];
	fma.rn.f64 	%fd3000, %fd2999, %fd422, %fd2998;
	ld.const.f64 	%fd3001, [c_cons+336];
	fma.rn.f64 	%fd3002, %fd3001, %fd423, %fd3000;
	ld.const.f64 	%fd3003, [c_cons+344];
	fma.rn.f64 	%fd3004, %fd3003, %fd424, %fd3002;
	ld.const.f64 	%fd3005, [c_cons+352];
	fma.rn.f64 	%fd3006, %fd3005, %fd425, %fd3004;
	ld.const.f64 	%fd3007, [c_cons+360];
	fma.rn.f64 	%fd3008, %fd3007, %fd426, %fd3006;
	ld.const.f64 	%fd3009, [c_cons+368];
	fma.rn.f64 	%fd3010, %fd3009, %fd427, %fd3008;
	ld.const.f64 	%fd3011, [c_cons+376];
	fma.rn.f64 	%fd3012, %fd3011, %fd428, %fd3010;
	ld.const.f64 	%fd3013, [c_cons+384];
	fma.rn.f64 	%fd3014, %fd3013, %fd429, %fd3012;
	ld.const.f64 	%fd3015, [c_cons+392];
	fma.rn.f64 	%fd3016, %fd3015, %fd430, %fd3014;
	ld.const.f64 	%fd3017, [c_cons+832];
	sub.f64 	%fd3018, %fd3016, %fd3017;
	abs.f64 	%fd3019, %fd3018;
	ld.const.f64 	%fd3020, [c_cons+912];
	setp.gt.f64 	%p502, %fd3019, %fd3020;
	@%p502 bra 	$L__BB6_2072;
	ld.const.f64 	%fd3021, [c_cons+400];
	fma.rn.f64 	%fd3022, %fd3021, %fd421, 0d0000000000000000;
	ld.const.f64 	%fd3023, [c_cons+408];
	fma.rn.f64 	%fd3024, %fd3023, %fd422, %fd3022;
	ld.const.f64 	%fd3025, [c_cons+416];
	fma.rn.f64 	%fd3026, %fd3025, %fd423, %fd3024;
	ld.const.f64 	%fd3027, [c_cons+424];
	fma.rn.f64 	%fd3028, %fd3027, %fd424, %fd3026;
	ld.const.f64 	%fd3029, [c_cons+432];
	fma.rn.f64 	%fd3030, %fd3029, %fd425, %fd3028;
	ld.const.f64 	%fd3031, [c_cons+440];
	fma.rn.f64 	%fd3032, %fd3031, %fd426, %fd3030;
	ld.const.f64 	%fd3033, [c_cons+448];
	fma.rn.f64 	%fd3034, %fd3033, %fd427, %fd3032;
	ld.const.f64 	%fd3035, [c_cons+456];
	fma.rn.f64 	%fd3036, %fd3035, %fd428, %fd3034;
	ld.const.f64 	%fd3037, [c_cons+464];
	fma.rn.f64 	%fd3038, %fd3037, %fd429, %fd3036;
	ld.const.f64 	%fd3039, [c_cons+472];
	fma.rn.f64 	%fd3040, %fd3039, %fd430, %fd3038;
	ld.const.f64 	%fd3041, [c_cons+840];
	sub.f64 	%fd3042, %fd3040, %fd3041;
	abs.f64 	%fd3043, %fd3042;
	ld.const.f64 	%fd3044, [c_cons+920];
	setp.gt.f64 	%p505, %fd3043, %fd3044;
	@%p505 bra 	$L__BB6_2072;
	ld.const.f64 	%fd3045, [c_cons+480];
	fma.rn.f64 	%fd3046, %fd3045, %fd421, 0d0000000000000000;
	ld.const.f64 	%fd3047, [c_cons+488];
	fma.rn.f64 	%fd3048, %fd3047, %fd422, %fd3046;
	ld.const.f64 	%fd3049, [c_cons+496];
	fma.rn.f64 	%fd3050, %fd3049, %fd423, %fd3048;
	ld.const.f64 	%fd3051, [c_cons+504];
	fma.rn.f64 	%fd3052, %fd3051, %fd424, %fd3050;
	ld.const.f64 	%fd3053, [c_cons+512];
	fma.rn.f64 	%fd3054, %fd3053, %fd425, %fd3052;
	ld.const.f64 	%fd3055, [c_cons+520];
	fma.rn.f64 	%fd3056, %fd3055, %fd426, %fd3054;
	ld.const.f64 	%fd3057, [c_cons+528];
	fma.rn.f64 	%fd3058, %fd3057, %fd427, %fd3056;
	ld.const.f64 	%fd3059, [c_cons+536];
	fma.rn.f64 	%fd3060, %fd3059, %fd428, %fd3058;
	ld.const.f64 	%fd3061, [c_cons+544];
	fma.rn.f64 	%fd3062, %fd3061, %fd429, %fd3060;
	ld.const.f64 	%fd3063, [c_cons+552];
	fma.rn.f64 	%fd3064, %fd3063, %fd430, %fd3062;
	ld.const.f64 	%fd3065, [c_cons+848];
	sub.f64 	%fd3066, %fd3064, %fd3065;
	abs.f64 	%fd3067, %fd3066;
	ld.const.f64 	%fd3068, [c_cons+928];
	setp.gt.f64 	%p508, %fd3067, %fd3068;
	@%p508 bra 	$L__BB6_2072;
	ld.const.f64 	%fd3069, [c_cons+560];
	fma.rn.f64 	%fd3070, %fd3069, %fd421, 0d0000000000000000;
	ld.const.f64 	%fd3071, [c_cons+568];
	fma.rn.f64 	%fd3072, %fd3071, %fd422, %fd3070;
	ld.const.f64 	%fd3073, [c_cons+576];
	fma.rn.f64 	%fd3074, %fd3073, %fd423, %fd3072;
	ld.const.f64 	%fd3075, [c_cons+584];
	fma.rn.f64 	%fd3076, %fd3075, %fd424, %fd3074;
	ld.const.f64 	%fd3077, [c_cons+592];
	fma.rn.f64 	%fd3078, %fd3077, %fd425, %fd3076;
	ld.const.f64 	%fd3079, [c_cons+600];
	fma.rn.f64 	%fd3080, %fd3079, %fd426, %fd3078;
	ld.const.f64 	%fd3081, [c_cons+608];
	fma.rn.f64 	%fd3082, %fd3081, %fd427, %fd3080;
	ld.const.f64 	%fd3083, [c_cons+616];
	fma.rn.f64 	%fd3084, %fd3083, %fd428, %fd3082;
	ld.const.f64 	%fd3085, [c_cons+624];
	fma.rn.f64 	%fd3086, %fd3085, %fd429, %fd3084;
	ld.const.f64 	%fd3087, [c_cons+632];
	fma.rn.f64 	%fd3088, %fd3087, %fd430, %fd3086;
	ld.const.f64 	%fd3089, [c_cons+856];
	sub.f64 	%fd3090, %fd3088, %fd3089;
	abs.f64 	%fd3091, %fd3090;
	ld.const.f64 	%fd3092, [c_cons+936];
	setp.gt.f64 	%p511, %fd3091, %fd3092;
	@%p511 bra 	$L__BB6_2072;
	ld.const.f64 	%fd3093, [c_cons+640];
	fma.rn.f64 	%fd3094, %fd3093, %fd421, 0d0000000000000000;
	ld.const.f64 	%fd3095, [c_cons+648];
	fma.rn.f64 	%fd3096, %fd3095, %fd422, %fd3094;
	ld.const.f64 	%fd3097, [c_cons+656];
	fma.rn.f64 	%fd3098, %fd3097, %fd423, %fd3096;
	ld.const.f64 	%fd3099, [c_cons+664];
	fma.rn.f64 	%fd3100, %fd3099, %fd424, %fd3098;
	ld.const.f64 	%fd3101, [c_cons+672];
	fma.rn.f64 	%fd3102, %fd3101, %fd425, %fd3100;
	ld.const.f64 	%fd3103, [c_cons+680];
	fma.rn.f64 	%fd3104, %fd3103, %fd426, %fd3102;
	ld.const.f64 	%fd3105, [c_cons+688];
	fma.rn.f64 	%fd3106, %fd3105, %fd427, %fd3104;
	ld.const.f64 	%fd3107, [c_cons+696];
	fma.rn.f64 	%fd3108, %fd3107, %fd428, %fd3106;
	ld.const.f64 	%fd3109, [c_cons+704];
	fma.rn.f64 	%fd3110, %fd3109, %fd429, %fd3108;
	ld.const.f64 	%fd3111, [c_cons+712];
	fma.rn.f64 	%fd3112, %fd3111, %fd430, %fd3110;
	ld.const.f64 	%fd3113, [c_cons+864];
	sub.f64 	%fd3114, %fd3112, %fd3113;
	abs.f64 	%fd3115, %fd3114;
	ld.const.f64 	%fd3116, [c_cons+944];
	setp.gt.f64 	%p514, %fd3115, %fd3116;
	@%p514 bra 	$L__BB6_2072;
	ld.const.f64 	%fd3117, [c_cons+720];
	fma.rn.f64 	%fd3118, %fd3117, %fd421, 0d0000000000000000;
	ld.const.f64 	%fd3119, [c_cons+728];
	fma.rn.f64 	%fd3120, %fd3119, %fd422, %fd3118;
	ld.const.f64 	%fd3121, [c_cons+736];
	fma.rn.f64 	%fd3122, %fd3121, %fd423, %fd3120;
	ld.const.f64 	%fd3123, [c_cons+744];
	fma.rn.f64 	%fd3124, %fd3123, %fd424, %fd3122;
	ld.const.f64 	%fd3125, [c_cons+752];
	fma.rn.f64 	%fd3126, %fd3125, %fd425, %fd3124;
	ld.const.f64 	%fd3127, [c_cons+760];
	fma.rn.f64 	%fd3128, %fd3127, %fd426, %fd3126;
	ld.const.f64 	%fd3129, [c_cons+768];
	fma.rn.f64 	%fd3130, %fd3129, %fd427, %fd3128;
	ld.const.f64 	%fd3131, [c_cons+776];
	fma.rn.f64 	%fd3132, %fd3131, %fd428, %fd3130;
	ld.const.f64 	%fd3133, [c_cons+784];
	fma.rn.f64 	%fd3134, %fd3133, %fd429, %fd3132;
	ld.const.f64 	%fd3135, [c_cons+792];
	fma.rn.f64 	%fd3136, %fd3135, %fd430, %fd3134;
	ld.const.f64 	%fd3137, [c_cons+872];
	sub.f64 	%fd3138, %fd3136, %fd3137;
	abs.f64 	%fd3139, %fd3138;
	ld.const.f64 	%fd3140, [c_cons+952];
	setp.gt.f64 	%p517, %fd3139, %fd3140;
	@%p517 bra 	$L__BB6_2072;
	mov.pred 	%p2080, 0;
	mov.pred 	%p2079, -1;
	mov.u32 	%r4473, %r1466;
$L__BB6_2072:
	add.s32 	%r1534, %r591, 10;
	setp.ge.s32 	%p522, %r1534, %r368;
	mov.b32 	%r1533, 1;
	mov.pred 	%p2082, 0;
	mov.pred 	%p2081, -1;
	mov.u32 	%r4474, %r1533;
	@%p522 bra 	$L__BB6_2114;
	ld.const.v2.u32 	{%r742, %r1535}, [c_grid+192];
	cvt.s64.s32 	%rd2929, %r1535;
	or.b64  	%rd3361, %rd2258, %rd2929;
	and.b64  	%rd3362, %rd3361, -4294967296;
	setp.ne.s64 	%p523, %rd3362, 0;
	@%p523 bra 	$L__BB6_2075;
	cvt.u32.u64 	%r1536, %rd2929;
	cvt.u32.u64 	%r1537, %rd2258;
	div.u32 	%r1538, %r1537, %r1536;
	mul.lo.s32 	%r1539, %r1538, %r1536;
	sub.s32 	%r1540, %r1537, %r1539;
	cvt.u64.u32 	%rd5667, %r1538;
	cvt.u64.u32 	%rd5668, %r1540;
	bra.uni 	$L__BB6_2076;
$L__BB6_2075:
	div.u64 	%rd5667, %rd2258, %rd2929;
	mul.lo.s64 	%rd3363, %rd5667, %rd2929;
	sub.s64 	%rd5668, %rd2258, %rd3363;
$L__BB6_2076:
	cvt.u32.u64 	%r743, %rd5668;
	cvt.s64.s32 	%rd2936, %r742;
	or.b64  	%rd3364, %rd5667, %rd2936;
	and.b64  	%rd3365, %rd3364, -4294967296;
	setp.ne.s64 	%p524, %rd3365, 0;
	@%p524 bra 	$L__BB6_2078;
	cvt.u32.u64 	%r1541, %rd2936;
	cvt.u32.u64 	%r1542, %rd5667;
	div.u32 	%r1543, %r1542, %r1541;
	mul.lo.s32 	%r1544, %r1543, %r1541;
	sub.s32 	%r1545, %r1542, %r1544;
	cvt.u64.u32 	%rd5669, %r1543;
	cvt.u64.u32 	%rd5670, %r1545;
	bra.uni 	$L__BB6_2079;
$L__BB6_2078:
	div.u64 	%rd5669, %rd5667, %rd2936;
	mul.lo.s64 	%rd3366, %rd5669, %rd2936;
	sub.s64 	%rd5670, %rd5667, %rd3366;
$L__BB6_2079:
	cvt.u32.u64 	%r744, %rd5670;
	ld.const.v2.u32 	{%r745, %r1546}, [c_grid+184];
	cvt.s64.s32 	%rd2943, %r1546;
	or.b64  	%rd3367, %rd5669, %rd2943;
	and.b64  	%rd3368, %rd3367, -4294967296;
	setp.ne.s64 	%p525, %rd3368, 0;
	@%p525 bra 	$L__BB6_2081;
	cvt.u32.u64 	%r1547, %rd2943;
	cvt.u32.u64 	%r1548, %rd5669;
	div.u32 	%r1549, %r1548, %r1547;
	mul.lo.s32 	%r1550, %r1549, %r1547;
	sub.s32 	%r1551, %r1548, %r1550;
	cvt.u64.u32 	%rd5671, %r1549;
	cvt.u64.u32 	%rd5672, %r1551;
	bra.uni 	$L__BB6_2082;
$L__BB6_2081:
	div.u64 	%rd5671, %rd5669, %rd2943;
	mul.lo.s64 	%rd3369, %rd5671, %rd2943;
	sub.s64 	%rd5672, %rd5669, %rd3369;
$L__BB6_2082:
	cvt.u32.u64 	%r746, %rd5672;
	cvt.s64.s32 	%rd2950, %r745;
	or.b64  	%rd3370, %rd5671, %rd2950;
	and.b64  	%rd3371, %rd3370, -4294967296;
	setp.ne.s64 	%p526, %rd3371, 0;
	@%p526 bra 	$L__BB6_2084;
	cvt.u32.u64 	%r1552, %rd2950;
	cvt.u32.u64 	%r1553, %rd5671;
	div.u32 	%r1554, %r1553, %r1552;
	mul.lo.s32 	%r1555, %r1554, %r1552;
	sub.s32 	%r1556, %r1553, %r1555;
	cvt.u64.u32 	%rd5673, %r1554;
	cvt.u64.u32 	%rd5674, %r1556;
	bra.uni 	$L__BB6_2085;
$L__BB6_2084:
	div.u64 	%rd5673, %rd5671, %rd2950;
	mul.lo.s64 	%rd3372, %rd5673, %rd2950;
	sub.s64 	%rd5674, %rd5671, %rd3372;
$L__BB6_2085:
	cvt.u32.u64 	%r747, %rd5674;
	ld.const.v2.u32 	{%r748, %r1557}, [c_grid+176];
	cvt.s64.s32 	%rd2957, %r1557;
	or.b64  	%rd3373, %rd5673, %rd2957;
	and.b64  	%rd3374, %rd3373, -4294967296;
	setp.ne.s64 	%p527, %rd3374, 0;
	@%p527 bra 	$L__BB6_2087;
	cvt.u32.u64 	%r1558, %rd2957;
	cvt.u32.u64 	%r1559, %rd5673;
	div.u32 	%r1560, %r1559, %r1558;
	mul.lo.s32 	%r1561, %r1560, %r1558;
	sub.s32 	%r1562, %r1559, %r1561;
	cvt.u64.u32 	%rd5675, %r1560;
	cvt.u64.u32 	%rd5676, %r1562;
	bra.uni 	$L__BB6_2088;
$L__BB6_2087:
	div.u64 	%rd5675, %rd5673, %rd2957;
	mul.lo.s64 	%rd3375, %rd5675, %rd2957;
	sub.s64 	%rd5676, %rd5673, %rd3375;
$L__BB6_2088:
	cvt.u32.u64 	%r749, %rd5676;
	cvt.s64.s32 	%rd2964, %r748;
	or.b64  	%rd3376, %rd5675, %rd2964;
	and.b64  	%rd3377, %rd3376, -4294967296;
	setp.ne.s64 	%p528, %rd3377, 0;
	@%p528 bra 	$L__BB6_2090;
	cvt.u32.u64 	%r1563, %rd2964;
	cvt.u32.u64 	%r1564, %rd5675;
	div.u32 	%r1565, %r1564, %r1563;
	mul.lo.s32 	%r1566, %r1565, %r1563;
	sub.s32 	%r1567, %r1564, %r1566;
	cvt.u64.u32 	%rd5677, %r1565;
	cvt.u64.u32 	%rd5678, %r1567;
	bra.uni 	$L__BB6_2091;
$L__BB6_2090:
	div.u64 	%rd5677, %rd5675, %rd2964;
	mul.lo.s64 	%rd3378, %rd5677, %rd2964;
	sub.s64 	%rd5678, %rd5675, %rd3378;
$L__BB6_2091:
	cvt.u32.u64 	%r750, %rd5678;
	ld.const.v2.u32 	{%r751, %r1568}, [c_grid+168];
	cvt.s64.s32 	%rd2971, %r1568;
	or.b64  	%rd3379, %rd5677, %rd2971;
	and.b64  	%rd3380, %rd3379, -4294967296;
	setp.ne.s64 	%p529, %rd3380, 0;
	@%p529 bra 	$L__BB6_2093;
	cvt.u32.u64 	%r1569, %rd2971;
	cvt.u32.u64 	%r1570, %rd5677;
	div.u32 	%r1571, %r1570, %r1569;
	mul.lo.s32 	%r1572, %r1571, %r1569;
	sub.s32 	%r1573, %r1570, %r1572;
	cvt.u64.u32 	%rd5679, %r1571;
	cvt.u64.u32 	%rd5680, %r1573;
	bra.uni 	$L__BB6_2094;
$L__BB6_2093:
	div.u64 	%rd5679, %rd5677, %rd2971;
	mul.lo.s64 	%rd3381, %rd5679, %rd2971;
	sub.s64 	%rd5680, %rd5677, %rd3381;
$L__BB6_2094:
	cvt.u32.u64 	%r752, %rd5680;
	cvt.s64.s32 	%rd2978, %r751;
	or.b64  	%rd3382, %rd5679, %rd2978;
	and.b64  	%rd3383, %rd3382, -4294967296;
	setp.ne.s64 	%p530, %rd3383, 0;
	@%p530 bra 	$L__BB6_2096;
	cvt.u32.u64 	%r1574, %rd2978;
	cvt.u32.u64 	%r1575, %rd5679;
	div.u32 	%r1576, %r1575, %r1574;
	mul.lo.s32 	%r1577, %r1576, %r1574;
	sub.s32 	%r1578, %r1575, %r1577;
	cvt.u64.u32 	%rd5681, %r1576;
	cvt.u64.u32 	%rd5682, %r1578;
	bra.uni 	$L__BB6_2097;
$L__BB6_2096:
	div.u64 	%rd5681, %rd5679, %rd2978;
	mul.lo.s64 	%rd3384, %rd5681, %rd2978;
	sub.s64 	%rd5682, %rd5679, %rd3384;
$L__BB6_2097:
	cvt.u32.u64 	%r753, %rd5682;
	ld.const.v2.u32 	{%r754, %r1579}, [c_grid+160];
	cvt.s64.s32 	%rd2985, %r1579;
	or.b64  	%rd3385, %rd5681, %rd2985;
	and.b64  	%rd3386, %rd3385, -4294967296;
	setp.ne.s64 	%p531, %rd3386, 0;
	@%p531 bra 	$L__BB6_2099;
	cvt.u32.u64 	%r1580, %rd2985;
	cvt.u32.u64 	%r1581, %rd5681;
	div.u32 	%r1582, %r1581, %r1580;
	mul.lo.s32 	%r1583, %r1582, %r1580;
	sub.s32 	%r1584, %r1581, %r1583;
	cvt.u64.u32 	%rd5683, %r1582;
	cvt.u64.u32 	%rd5684, %r1584;
	bra.uni 	$L__BB6_2100;
$L__BB6_2099:
	div.u64 	%rd5683, %rd5681, %rd2985;
	mul.lo.s64 	%rd3387, %rd5683, %rd2985;
	sub.s64 	%rd5684, %rd5681, %rd3387;
$L__BB6_2100:
	cvt.u32.u64 	%r755, %rd5684;
	cvt.s64.s32 	%rd2992, %r754;
	or.b64  	%rd3388, %rd5683, %rd2992;
	and.b64  	%rd3389, %rd3388, -4294967296;
	setp.ne.s64 	%p532, %rd3389, 0;
	@%p532 bra 	$L__BB6_2102;
	cvt.u32.u64 	%r1585, %rd2992;
	cvt.u32.u64 	%r1586, %rd5683;
	rem.u32 	%r1587, %r1586, %r1585;
	cvt.u64.u32 	%rd5685, %r1587;
	bra.uni 	$L__BB6_2103;
$L__BB6_2102:
	rem.u64 	%rd5685, %rd5683, %rd2992;
$L__BB6_2103:
	cvt.u32.u64 	%r1589, %rd5685;
	ld.const.f64 	%fd3141, [c_grid];
	cvt.rn.f64.s32 	%fd3142, %r1589;
	ld.const.f64 	%fd3143, [c_grid+80];
	fma.rn.f64 	%fd431, %fd3143, %fd3142, %fd3141;
	ld.const.f64 	%fd3144, [c_grid+8];
	cvt.rn.f64.s32 	%fd3145, %r755;
	ld.const.f64 	%fd3146, [c_grid+88];
	fma.rn.f64 	%fd432, %fd3146, %fd3145, %fd3144;
	ld.const.f64 	%fd3147, [c_grid+16];
	cvt.rn.f64.s32 	%fd3148, %r753;
	ld.const.f64 	%fd3149, [c_grid+96];
	fma.rn.f64 	%fd433, %fd3149, %fd3148, %fd3147;
	ld.const.f64 	%fd3150, [c_grid+24];
	cvt.rn.f64.s32 	%fd3151, %r752;
	ld.const.f64 	%fd3152, [c_grid+104];
	fma.rn.f64 	%fd434, %fd3152, %fd3151, %fd3150;
	ld.const.f64 	%fd3153, [c_grid+32];
	cvt.rn.f64.s32 	%fd3154, %r750;
	ld.const.f64 	%fd3155, [c_grid+112];
	fma.rn.f64 	%fd435, %fd3155, %fd3154, %fd3153;
	ld.const.f64 	%fd3156, [c_grid+40];
	cvt.rn.f64.s32 	%fd3157, %r749;
	ld.const.f64 	%fd3158, [c_grid+120];
	fma.rn.f64 	%fd436, %fd3158, %fd3157, %fd3156;
	ld.const.f64 	%fd3159, [c_grid+48];
	cvt.rn.f64.s32 	%fd3160, %r747;
	ld.const.f64 	%fd3161, [c_grid+128];
	fma.rn.f64 	%fd437, %fd3161, %fd3160, %fd3159;
	ld.const.f64 	%fd3162, [c_grid+56];
	cvt.rn.f64.s32 	%fd3163, %r746;
	ld.const.f64 	%fd3164, [c_grid+136];
	fma.rn.f64 	%fd438, %fd3164, %fd3163, %fd3162;
	ld.const.f64 	%fd3165, [c_grid+64];
	cvt.rn.f64.s32 	%fd3166, %r744;
	ld.const.f64 	%fd3167, [c_grid+144];
	fma.rn.f64 	%fd439, %fd3167, %fd3166, %fd3165;
	ld.const.f64 	%fd3168, [c_grid+72];
	cvt.rn.f64.s32 	%fd3169, %r743;
	ld.const.f64 	%fd3170, [c_grid+152];
	fma.rn.f64 	%fd440, %fd3170, %fd3169, %fd3168;
	ld.const.f64 	%fd3171, [c_cons];
	fma.rn.f64 	%fd3172, %fd3171, %fd431, 0d0000000000000000;
	ld.const.f64 	%fd3173, [c_cons+8];
	fma.rn.f64 	%fd3174, %fd3173, %fd432, %fd3172;
	ld.const.f64 	%fd3175, [c_cons+16];
	fma.rn.f64 	%fd3176, %fd3175, %fd433, %fd3174;
	ld.const.f64 	%fd3177, [c_cons+24];
	fma.rn.f64 	%fd3178, %fd3177, %fd434, %fd3176;
	ld.const.f64 	%fd3179, [c_cons+32];
	fma.rn.f64 	%fd3180, %fd3179, %fd435, %fd3178;
	ld.const.f64 	%fd3181, [c_cons+40];
	fma.rn.f64 	%fd3182, %fd3181, %fd436, %fd3180;
	ld.const.f64 	%fd3183, [c_cons+48];
	fma.rn.f64 	%fd3184, %fd3183, %fd437, %fd3182;
	ld.const.f64 	%fd3185, [c_cons+56];
	fma.rn.f64 	%fd3186, %fd3185, %fd438, %fd3184;
	ld.const.f64 	%fd3187, [c_cons+64];
	fma.rn.f64 	%fd3188, %fd3187, %fd439, %fd3186;
	ld.const.f64 	%fd3189, [c_cons+72];
	fma.rn.f64 	%fd3190, %fd3189, %fd440, %fd3188;
	ld.const.f64 	%fd3191, [c_cons+800];
	sub.f64 	%fd3192, %fd3190, %fd3191;
	abs.f64 	%fd3193, %fd3192;
	ld.const.f64 	%fd3194, [c_cons+880];
	setp.gt.f64 	%p535, %fd3193, %fd3194;
	mov.b32 	%r4474, 0;
	mov.pred 	%p2082, -1;
	mov.pred 	%p2081, 0;
	@%p535 bra 	$L__BB6_2114;
	ld.const.f64 	%fd3195, [c_cons+80];
	fma.rn.f64 	%fd3196, %fd3195, %fd431, 0d0000000000000000;
	ld.const.f64 	%fd3197, [c_cons+88];
	fma.rn.f64 	%fd3198, %fd3197, %fd432, %fd3196;
	ld.const.f64 	%fd3199, [c_cons+96];
	fma.rn.f64 	%fd3200, %fd3199, %fd433, %fd3198;
	ld.const.f64 	%fd3201, [c_cons+104];
	fma.rn.f64 	%fd3202, %fd3201, %fd434, %fd3200;
	ld.const.f64 	%fd3203, [c_cons+112];
	fma.rn.f64 	%fd3204, %fd3203, %fd435, %fd3202;
	ld.const.f64 	%fd3205, [c_cons+120];
	fma.rn.f64 	%fd3206, %fd3205, %fd436, %fd3204;
	ld.const.f64 	%fd3207, [c_cons+128];
	fma.rn.f64 	%fd3208, %fd3207, %fd437, %fd3206;
	ld.const.f64 	%fd3209, [c_cons+136];
	fma.rn.f64 	%fd3210, %fd3209, %fd438, %fd3208;
	ld.const.f64 	%fd3211, [c_cons+144];
	fma.rn.f64 	%fd3212, %fd3211, %fd439, %fd3210;
	ld.const.f64 	%fd3213, [c_cons+152];
	fma.rn.f64 	%fd3214, %fd3213, %fd440, %fd3212;
	ld.const.f64 	%fd3215, [c_cons+808];
	sub.f64 	%fd3216, %fd3214, %fd3215;
	abs.f64 	%fd3217, %fd3216;
	ld.const.f64 	%fd3218, [c_cons+888];
	setp.gt.f64 	%p538, %fd3217, %fd3218;
	@%p538 bra 	$L__BB6_2114;
	ld.const.f64 	%fd3219, [c_cons+160];
	fma.rn.f64 	%fd3220, %fd3219, %fd431, 0d0000000000000000;
	ld.const.f64 	%fd3221, [c_cons+168];
	fma.rn.f64 	%fd3222, %fd3221, %fd432, %fd3220;
	ld.const.f64 	%fd3223, [c_cons+176];
	fma.rn.f64 	%fd3224, %fd3223, %fd433, %fd3222;
	ld.const.f64 	%fd3225, [c_cons+184];
	fma.rn.f64 	%fd3226, %fd3225, %fd434, %fd3224;
	ld.const.f64 	%fd3227, [c_cons+192];
	fma.rn.f64 	%fd3228, %fd3227, %fd435, %fd3226;
	ld.const.f64 	%fd3229, [c_cons+200];
	fma.rn.f64 	%fd3230, %fd3229, %fd436, %fd3228;
	ld.const.f64 	%fd3231, [c_cons+208];
	fma.rn.f64 	%fd3232, %fd3231, %fd437, %fd3230;
	ld.const.f64 	%fd3233, [c_cons+216];
	fma.rn.f64 	%fd3234, %fd3233, %fd438, %fd3232;
	ld.const.f64 	%fd3235, [c_cons+224];
	fma.rn.f64 	%fd3236, %fd3235, %fd439, %fd3234;
	ld.const.f64 	%fd3237, [c_cons+232];
	fma.rn.f64 	%fd3238, %fd3237, %fd440, %fd3236;
	ld.const.f64 	%fd3239, [c_cons+816];
	sub.f64 	%fd3240, %fd3238, %fd3239;
	abs.f64 	%fd3241, %fd3240;
	ld.const.f64 	%fd3242, [c_cons+896];
	setp.gt.f64 	%p541, %fd3241, %fd3242;
	@%p541 bra 	$L__BB6_2114;
	ld.const.f64 	%fd3243, [c_cons+240];
	fma.rn.f64 	%fd3244, %fd3243, %fd431, 0d0000000000000000;
	ld.const.f64 	%fd3245, [c_cons+248];
	fma.rn.f64 	%fd3246, %fd3245, %fd432, %fd3244;
	ld.const.f64 	%fd3247, [c_cons+256];
	fma.rn.f64 	%fd3248, %fd3247, %fd433, %fd3246;
	ld.const.f64 	%fd3249, [c_cons+264];
	fma.rn.f64 	%fd3250, %fd3249, %fd434, %fd3248;
	ld.const.f64 	%fd3251, [c_cons+272];
	fma.rn.f64 	%fd3252, %fd3251, %fd435, %fd3250;
	ld.const.f64 	%fd3253, [c_cons+280];
	fma.rn.f64 	%fd3254, %fd3253, %fd436, %fd3252;
	ld.const.f64 	%fd3255, [c_cons+288];
	fma.rn.f64 	%fd3256, %fd3255, %fd437, %fd3254;
	ld.const.f64 	%fd3257, [c_cons+296];
	fma.rn.f64 	%fd3258, %fd3257, %fd438, %fd3256;
	ld.const.f64 	%fd3259, [c_cons+304];
	fma.rn.f64 	%fd3260, %fd3259, %fd439, %fd3258;
	ld.const.f64 	%fd3261, [c_cons+312];
	fma.rn.f64 	%fd3262, %fd3261, %fd440, %fd3260;
	ld.const.f64 	%fd3263, [c_cons+824];
	sub.f64 	%fd3264, %fd3262, %fd3263;
	abs.f64 	%fd3265, %fd3264;
	ld.const.f64 	%fd3266, [c_cons+904];
	setp.gt.f64 	%p544, %fd3265, %fd3266;
	@%p544 bra 	$L__BB6_2114;
	ld.const.f64 	%fd3267, [c_cons+320];
	fma.rn.f64 	%fd3268, %fd3267, %fd431, 0d0000000000000000;
	ld.const.f64 	%fd3269, [c_cons+328];
	fma.rn.f64 	%fd3270, %fd3269, %fd432, %fd3268;
	ld.const.f64 	%fd3271, [c_cons+336];
	fma.rn.f64 	%fd3272, %fd3271, %fd433, %fd3270;
	ld.const.f64 	%fd3273, [c_cons+344];
	fma.rn.f64 	%fd3274, %fd3273, %fd434, %fd3272;
	ld.const.f64 	%fd3275, [c_cons+352];
	fma.rn.f64 	%fd3276, %fd3275, %fd435, %fd3274;
	ld.const.f64 	%fd3277, [c_cons+360];
	fma.rn.f64 	%fd3278, %fd3277, %fd436, %fd3276;
	ld.const.f64 	%fd3279, [c_cons+368];
	fma.rn.f64 	%fd3280, %fd3279, %fd437, %fd3278;
	ld.const.f64 	%fd3281, [c_cons+376];
	fma.rn.f64 	%fd3282, %fd3281, %fd438, %fd3280;
	ld.const.f64 	%fd3283, [c_cons+384];
	fma.rn.f64 	%fd3284, %fd3283, %fd439, %fd3282;
	ld.const.f64 	%fd3285, [c_cons+392];
	fma.rn.f64 	%fd3286, %fd3285, %fd440, %fd3284;
	ld.const.f64 	%fd3287, [c_cons+832];
	sub.f64 	%fd3288, %fd3286, %fd3287;
	abs.f64 	%fd3289, %fd3288;
	ld.const.f64 	%fd3290, [c_cons+912];
	setp.gt.f64 	%p547, %fd3289, %fd3290;
	@%p547 bra 	$L__BB6_2114;
	ld.const.f64 	%fd3291, [c_cons+400];
	fma.rn.f64 	%fd3292, %fd3291, %fd431, 0d0000000000000000;
	ld.const.f64 	%fd3293, [c_cons+408];
	fma.rn.f64 	%fd3294, %fd3293, %fd432, %fd3292;
	ld.const.f64 	%fd3295, [c_cons+416];
	fma.rn.f64 	%fd3296, %fd3295, %fd433, %fd3294;
	ld.const.f64 	%fd3297, [c_cons+424];
	fma.rn.f64 	%fd3298, %fd3297, %fd434, %fd3296;
	ld.const.f64 	%fd3299, [c_cons+432];
	fma.rn.f64 	%fd3300, %fd3299, %fd435, %fd3298;
	ld.const.f64 	%fd3301, [c_cons+440];
	fma.rn.f64 	%fd3302, %fd3301, %fd436, %fd3300;
	ld.const.f64 	%fd3303, [c_cons+448];
	fma.rn.f64 	%fd3304, %fd3303, %fd437, %fd3302;
	ld.const.f64 	%fd3305, [c_cons+456];
	fma.rn.f64 	%fd3306, %fd3305, %fd438, %fd3304;
	ld.const.f64 	%fd3307, [c_cons+464];
	fma.rn.f64 	%fd3308, %fd3307, %fd439, %fd3306;
	ld.const.f64 	%fd3309, [c_cons+472];
	fma.rn.f64 	%fd3310, %fd3309, %fd440, %fd3308;
	ld.const.f64 	%fd3311, [c_cons+840];
	sub.f64 	%fd3312, %fd3310, %fd3311;
	abs.f64 	%fd3313, %fd3312;
	ld.const.f64 	%fd3314, [c_cons+920];
	setp.gt.f64 	%p550, %fd3313, %fd3314;
	@%p550 bra 	$L__BB6_2114;
	ld.const.f64 	%fd3315, [c_cons+480];
	fma.rn.f64 	%fd3316, %fd3315, %fd431, 0d0000000000000000;
	ld.const.f64 	%fd3317, [c_cons+488];
	fma.rn.f64 	%fd3318, %fd3317, %fd432, %fd3316;
	ld.const.f64 	%fd3319, [c_cons+496];
	fma.rn.f64 	%fd3320, %fd3319, %fd433, %fd3318;
	ld.const.f64 	%fd3321, [c_cons+504];
	fma.rn.f64 	%fd3322, %fd3321, %fd434, %fd3320;
	ld.const.f64 	%fd3323, [c_cons+512];
	fma.rn.f64 	%fd3324, %fd3323, %fd435, %fd3322;
	ld.const.f64 	%fd3325, [c_cons+520];
	fma.rn.f64 	%fd3326, %fd3325, %fd436, %fd3324;
	ld.const.f64 	%fd3327, [c_cons+528];
	fma.rn.f64 	%fd3328, %fd3327, %fd437, %fd3326;
	ld.const.f64 	%fd3329, [c_cons+536];
	fma.rn.f64 	%fd3330, %fd3329, %fd438, %fd3328;
	ld.const.f64 	%fd3331, [c_cons+544];
	fma.rn.f64 	%fd3332, %fd3331, %fd439, %fd3330;
	ld.const.f64 	%fd3333, [c_cons+552];
	fma.rn.f64 	%fd3334, %fd3333, %fd440, %fd3332;
	ld.const.f64 	%fd3335, [c_cons+848];
	sub.f64 	%fd3336, %fd3334, %fd3335;
	abs.f64 	%fd3337, %fd3336;
	ld.const.f64 	%fd3338, [c_cons+928];
	setp.gt.f64 	%p553, %fd3337, %fd3338;
	@%p553 bra 	$L__BB6_2114;
	ld.const.f64 	%fd3339, [c_cons+560];
	fma.rn.f64 	%fd3340, %fd3339, %fd431, 0d0000000000000000;
	ld.const.f64 	%fd3341, [c_cons+568];
	fma.rn.f64 	%fd3342, %fd3341, %fd432, %fd3340;
	ld.const.f64 	%fd3343, [c_cons+576];
	fma.rn.f64 	%fd3344, %fd3343, %fd433, %fd3342;
	ld.const.f64 	%fd3345, [c_cons+584];
	fma.rn.f64 	%fd3346, %fd3345, %fd434, %fd3344;
	ld.const.f64 	%fd3347, [c_cons+592];
	fma.rn.f64 	%fd3348, %fd3347, %fd435, %fd3346;
	ld.const.f64 	%fd3349, [c_cons+600];
	fma.rn.f64 	%fd3350, %fd3349, %fd436, %fd3348;
	ld.const.f64 	%fd3351, [c_cons+608];
	fma.rn.f64 	%fd3352, %fd3351, %fd437, %fd3350;
	ld.const.f64 	%fd3353, [c_cons+616];
	fma.rn.f64 	%fd3354, %fd3353, %fd438, %fd3352;
	ld.const.f64 	%fd3355, [c_cons+624];
	fma.rn.f64 	%fd3356, %fd3355, %fd439, %fd3354;
	ld.const.f64 	%fd3357, [c_cons+632];
	fma.rn.f64 	%fd3358, %fd3357, %fd440, %fd3356;
	ld.const.f64 	%fd3359, [c_cons+856];
	sub.f64 	%fd3360, %fd3358, %fd3359;
	abs.f64 	%fd3361, %fd3360;
	ld.const.f64 	%fd3362, [c_cons+936];
	setp.gt.f64 	%p556, %fd3361, %fd3362;
	@%p556 bra 	$L__BB6_2114;
	ld.const.f64 	%fd3363, [c_cons+640];
	fma.rn.f64 	%fd3364, %fd3363, %fd431, 0d0000000000000000;
	ld.const.f64 	%fd3365, [c_cons+648];
	fma.rn.f64 	%fd3366, %fd3365, %fd432, %fd3364;
	ld.const.f64 	%fd3367, [c_cons+656];
	fma.rn.f64 	%fd3368, %fd3367, %fd433, %fd3366;
	ld.const.f64 	%fd3369, [c_cons+664];
	fma.rn.f64 	%fd3370, %fd3369, %fd434, %fd3368;
	ld.const.f64 	%fd3371, [c_cons+672];
	fma.rn.f64 	%fd3372, %fd3371, %fd435, %fd3370;
	ld.const.f64 	%fd3373, [c_cons+680];
	fma.rn.f64 	%fd3374, %fd3373, %fd436, %fd3372;
	ld.const.f64 	%fd3375, [c_cons+688];
	fma.rn.f64 	%fd3376, %fd3375, %fd437, %fd3374;
	ld.const.f64 	%fd3377, [c_cons+696];
	fma.rn.f64 	%fd3378, %fd3377, %fd438, %fd3376;
	ld.const.f64 	%fd3379, [c_cons+704];
	fma.rn.f64 	%fd3380, %fd3379, %fd439, %fd3378;
	ld.const.f64 	%fd3381, [c_cons+712];
	fma.rn.f64 	%fd3382, %fd3381, %fd440, %fd3380;
	ld.const.f64 	%fd3383, [c_cons+864];
	sub.f64 	%fd3384, %fd3382, %fd3383;
	abs.f64 	%fd3385, %fd3384;
	ld.const.f64 	%fd3386, [c_cons+944];
	setp.gt.f64 	%p559, %fd3385, %fd3386;
	@%p559 bra 	$L__BB6_2114;
	ld.const.f64 	%fd3387, [c_cons+720];
	fma.rn.f64 	%fd3388, %fd3387, %fd431, 0d0000000000000000;
	ld.const.f64 	%fd3389, [c_cons+728];
	fma.rn.f64 	%fd3390, %fd3389, %fd432, %fd3388;
	ld.const.f64 	%fd3391, [c_cons+736];
	fma.rn.f64 	%fd3392, %fd3391, %fd433, %fd3390;
	ld.const.f64 	%fd3393, [c_cons+744];
	fma.rn.f64 	%fd3394, %fd3393, %fd434, %fd3392;
	ld.const.f64 	%fd3395, [c_cons+752];
	fma.rn.f64 	%fd3396, %fd3395, %fd435, %fd3394;
	ld.const.f64 	%fd3397, [c_cons+760];
	fma.rn.f64 	%fd3398, %fd3397, %fd436, %fd3396;
	ld.const.f64 	%fd3399, [c_cons+768];
	fma.rn.f64 	%fd3400, %fd3399, %fd437, %fd3398;
	ld.const.f64 	%fd3401, [c_cons+776];
	fma.rn.f64 	%fd3402, %fd3401, %fd438, %fd3400;
	ld.const.f64 	%fd3403, [c_cons+784];
	fma.rn.f64 	%fd3404, %fd3403, %fd439, %fd3402;
	ld.const.f64 	%fd3405, [c_cons+792];
	fma.rn.f64 	%fd3406, %fd3405, %fd440, %fd3404;
	ld.const.f64 	%fd3407, [c_cons+872];
	sub.f64 	%fd3408, %fd3406, %fd3407;
	abs.f64 	%fd3409, %fd3408;
	ld.const.f64 	%fd3410, [c_cons+952];
	setp.gt.f64 	%p562, %fd3409, %fd3410;
	@%p562 bra 	$L__BB6_2114;
	mov.pred 	%p2082, 0;
	mov.pred 	%p2081, -1;
	mov.u32 	%r4474, %r1533;
$L__BB6_2114:
	bar.sync 	0;
	add.s32 	%r757, %r4465, %r4464;
	add.s32 	%r758, %r4466, %r757;
	add.s32 	%r759, %r4467, %r758;
	add.s32 	%r760, %r4468, %r759;
	add.s32 	%r761, %r4469, %r760;
	add.s32 	%r762, %r4470, %r761;
	add.s32 	%r763, %r4471, %r762;
	add.s32 	%r764, %r4472, %r763;
	add.s32 	%r765, %r4473, %r764;
	add.s32 	%r1604, %r4474, %r765;
	mov.b32 	%r1602, 1;
	mov.b32 	%r1627, 0;
	mov.b32 	%r1629, -1;
	// begin inline asm
	{  .reg .s32 r0;  .reg .pred p;  shfl.sync.up.b32 r0|p, %r1604, %r1602, %r1627, %r1629;  @p add.s32 r0, r0, %r1604;  mov.s32 %r1600, r0;}
	// end inline asm
	mov.b32 	%r1608, 2;
	// begin inline asm
	{  .reg .s32 r0;  .reg .pred p;  shfl.sync.up.b32 r0|p, %r1600, %r1608, %r1627, %r1629;  @p add.s32 r0, r0, %r1600;  mov.s32 %r1606, r0;}
	// end inline asm
	mov.b32 	%r1614, 4;
	// begin inline asm
	{  .reg .s32 r0;  .reg .pred p;  shfl.sync.up.b32 r0|p, %r1606, %r1614, %r1627, %r1629;  @p add.s32 r0, r0, %r1606;  mov.s32 %r1612, r0;}
	// end inline asm
	mov.b32 	%r1620, 8;
	// begin inline asm
	{  .reg .s32 r0;  .reg .pred p;  shfl.sync.up.b32 r0|p, %r1612, %r1620, %r1627, %r1629;  @p add.s32 r0, r0, %r1612;  mov.s32 %r1618, r0;}
	// end inline asm
	mov.b32 	%r1626, 16;
	// begin inline asm
	{  .reg .s32 r0;  .reg .pred p;  shfl.sync.up.b32 r0|p, %r1618, %r1626, %r1627, %r1629;  @p add.s32 r0, r0, %r1618;  mov.s32 %r1624, r0;}
	// end inline asm
	setp.ne.s32 	%p565, %r844, 31;
	@%p565 bra 	$L__BB6_2116;
	shl.b32 	%r1630, %r590, 2;
	mov.u32 	%r1631, _ZZN3cub18CUB_300001_SM_10006detail6select23DeviceSelectSweepKernelINS2_10policy_hubIyNS0_8NullTypeEiLb0ELNS0_10SelectImplE0EE10Policy1000EN6thrust24THRUST_300001_SM_1000_NS17counting_iteratorIyNSA_11use_defaultESC_SC_EEPS5_NSA_6detail15normal_iteratorINSA_10device_ptrIyEEEEPlNS0_13ScanTileStateIiLb1EEE17ConstraintCheckerS5_iNS2_19streaming_context_tIlLb1EEELS6_0EEEvT0_T1_T2_T3_T4_T5_T6_T7_iT8_NS1_7vsmem_tEE19static_temp_storage;
	add.s32 	%r1632, %r1631, %r1630;
	st.shared.u32 	[%r1632], %r1624;
$L__BB6_2116:
	sub.s32 	%r1633, %r1624, %r1604;
	bar.sync 	0;
	ld.shared.v4.u32 	{%r1634, %r1635, %r1636, %r1637}, [_ZZN3cub18CUB_300001_SM_10006detail6select23DeviceSelectSweepKernelINS2_10policy_hubIyNS0_8NullTypeEiLb0ELNS0_10SelectImplE0EE10Policy1000EN6thrust24THRUST_300001_SM_1000_NS17counting_iteratorIyNSA_11use_defaultESC_SC_EEPS5_NSA_6detail15normal_iteratorINSA_10device_ptrIyEEEEPlNS0_13ScanTileStateIiLb1EEE17ConstraintCheckerS5_iNS2_19streaming_context_tIlLb1EEELS6_0EEEvT0_T1_T2_T3_T4_T5_T6_T7_iT8_NS1_7vsmem_tEE19static_temp_storage];
	add.s32 	%r1638, %r1635, %r1634;
	setp.eq.s32 	%p566, %r590, 2;
	selp.b32 	%r1639, %r1638, %r1634, %p566;
	add.s32 	%r1640, %r1638, %r1636;
	setp.eq.s32 	%p567, %r590, 3;
	selp.b32 	%r1641, %r1640, %r1639, %p567;
	add.s32 	%r1642, %r1640, %r1637;
	setp.eq.s32 	%p568, %r590, 4;
	selp.b32 	%r1643, %r1642, %r1641, %p568;
	ld.shared.v4.u32 	{%r1644, %r1645, %r1646, %r1647}, [_ZZN3cub18CUB_300001_SM_10006detail6select23DeviceSelectSweepKernelINS2_10policy_hubIyNS0_8NullTypeEiLb0ELNS0_10SelectImplE0EE10Policy1000EN6thrust24THRUST_300001_SM_1000_NS17counting_iteratorIyNSA_11use_defaultESC_SC_EEPS5_NSA_6detail15normal_iteratorINSA_10device_ptrIyEEEEPlNS0_13ScanTileStateIiLb1EEE17ConstraintCheckerS5_iNS2_19streaming_context_tIlLb1EEELS6_0EEEvT0_T1_T2_T3_T4_T5_T6_T7_iT8_NS1_7vsmem_tEE19static_temp_storage+16];
	add.s32 	%r1648, %r1642, %r1644;
	setp.eq.s32 	%p569, %r590, 5;
	selp.b32 	%r1649, %r1648, %r1643, %p569;
	add.s32 	%r1650, %r1648, %r1645;
	setp.eq.s32 	%p570, %r590, 6;
	selp.b32 	%r1651, %r1650, %r1649, %p570;
	add.s32 	%r1652, %r1650, %r1646;
	setp.eq.s32 	%p571, %r590, 7;
	selp.b32 	%r1653, %r1652, %r1651, %p571;
	add.s32 	%r1654, %r1652, %r1647;
	setp.eq.s32 	%p572, %r590, 8;
	selp.b32 	%r1655, %r1654, %r1653, %p572;
	ld.shared.v4.u32 	{%r1656, %r1657, %r1658, %r1659}, [_ZZN3cub18CUB_300001_SM_10006detail6select23DeviceSelectSweepKernelINS2_10policy_hubIyNS0_8NullTypeEiLb0ELNS0_10SelectImplE0EE10Policy1000EN6thrust24THRUST_300001_SM_1000_NS17counting_iteratorIyNSA_11use_defaultESC_SC_EEPS5_NSA_6detail15normal_iteratorINSA_10device_ptrIyEEEEPlNS0_13ScanTileStateIiLb1EEE17ConstraintCheckerS5_iNS2_19streaming_context_tIlLb1EEELS6_0EEEvT0_T1_T2_T3_T4_T5_T6_T7_iT8_NS1_7vsmem_tEE19static_temp_storage+32];
	add.s32 	%r1660, %r1654, %r1656;
	setp.eq.s32 	%p573, %r590, 9;
	selp.b32 	%r1661, %r1660, %r1655, %p573;
	add.s32 	%r1662, %r1660, %r1657;
	setp.eq.s32 	%p574, %r590, 10;
	selp.b32 	%r1663, %r1662, %r1661, %p574;
	add.s32 	%r1664, %r1662, %r1658;
	setp.eq.s32 	%p575, %r590, 11;
	selp.b32 	%r1665, %r1664, %r1663, %p575;
	add.s32 	%r768, %r1664, %r1659;
	setp.gt.u32 	%p576, %r4486, 31;
	setp.lt.u32 	%p577, %r4486, 32;
	setp.eq.s32 	%p578, %r844, 0;
	selp.b32 	%r1666, 0, %r1633, %p578;
	add.s32 	%r4482, %r1665, %r1666;
	selp.b32 	%r770, %r1633, %r4482, %p577;
	@%p576 bra 	$L__BB6_2141;
	setp.ne.s32 	%p579, %r4486, 0;
	mul.wide.s32 	%rd3390, %r1, 8;
	add.s64 	%rd2996, %rd2, %rd3390;
	@%p579 bra 	$L__BB6_2119;
	st.shared.u32 	[_ZZN3cub18CUB_300001_SM_10006detail6select23DeviceSelectSweepKernelINS2_10policy_hubIyNS0_8NullTypeEiLb0ELNS0_10SelectImplE0EE10Policy1000EN6thrust24THRUST_300001_SM_1000_NS17counting_iteratorIyNSA_11use_defaultESC_SC_EEPS5_NSA_6detail15normal_iteratorINSA_10device_ptrIyEEEEPlNS0_13ScanTileStateIiLb1EEE17ConstraintCheckerS5_iNS2_19streaming_context_tIlLb1EEELS6_0EEEvT0_T1_T2_T3_T4_T5_T6_T7_iT8_NS1_7vsmem_tEE19static_temp_storage+76], %r768;
	add.s64 	%rd3391, %rd2996, 256;
	mov.b32 	%r1667, 100;
	// begin inline asm
	st.relaxed.gpu.v2.u32 [%rd3391], {%r1667, %r768};
	// end inline asm
$L__BB6_2119:
	not.b32 	%r1669, %r4486;
	add.s32 	%r4479, %r1, %r1669;
	mov.u32 	%r772, %nctaid.x;
	setp.gt.u32 	%p580, %r772, 499;
	@%p580 bra 	$L__BB6_2121;
	membar.cta;
	bra.uni 	$L__BB6_2122;
$L__BB6_2121:
	mov.b32 	%r1670, 1140;
	// begin inline asm
	nanosleep.u32 %r1670;
	// end inline asm
$L__BB6_2122:
	mul.wide.s32 	%rd3393, %r4479, 8;
	add.s64 	%rd3394, %rd2, %rd3393;
	add.s64 	%rd3392, %rd3394, 256;
	// begin inline asm
	ld.relaxed.gpu.v2.u32 {%r4480, %r4476}, [%rd3392];
	// end inline asm
$L__BB6_2123:
	setp.eq.s32 	%p581, %r4480, 99;
	mov.b32 	%r1673, -1;
	vote.sync.any.pred 	%p582, %p581, %r1673;
	not.pred 	%p583, %p582;
	@%p583 bra 	$L__BB6_2128;
	setp.gt.u32 	%p662, %r772, 499;
	@%p662 bra 	$L__BB6_2126;
	membar.cta;
	bra.uni 	$L__BB6_2127;
$L__BB6_2126:
	mov.b32 	%r1822, 380;
	// begin inline asm
	nanosleep.u32 %r1822;
	// end inline asm
$L__BB6_2127:
	// begin inline asm
	ld.relaxed.gpu.v2.u32 {%r4480, %r4476}, [%rd3392];
	// end inline asm
	bra.uni 	$L__BB6_2123;
$L__BB6_2128:
	setp.eq.s32 	%p584, %r4480, 101;
	mov.b32 	%r1700, -1;
	vote.sync.ballot.b32 	%r1701, %p584, %r1700;
	// begin inline asm
	mov.u32 %r1675, %lanemask_ge;
	// end inline asm
	and.b32  	%r1702, %r1701, %r1675;
	or.b32  	%r1703, %r1702, -2147483648;
	add.s32 	%r1704, %r1703, -1;
	not.b32 	%r1705, %r1703;
	and.b32  	%r1706, %r1705, %r1704;
	popc.b32 	%r1679, %r1706;
	mov.b32 	%r1678, 1;
	// begin inline asm
	shfl.sync.down.b32 %r1676, %r4476, %r1678, %r1679, %r1700;
	// end inline asm
	setp.lt.s32 	%p586, %r844, %r1679;
	selp.b32 	%r1707, %r1676, 0, %p586;
	add.s32 	%r1682, %r1707, %r4476;
	mov.b32 	%r1683, 2;
	// begin inline asm
	shfl.sync.down.b32 %r1681, %r1682, %r1683, %r1679, %r1700;
	// end inline asm
	add.s32 	%r782, %r844, 2;
	setp.gt.s32 	%p587, %r782, %r1679;
	selp.b32 	%r1708, 0, %r1681, %p587;
	add.s32 	%r1687, %r1682, %r1708;
	mov.b32 	%r1688, 4;
	// begin inline asm
	shfl.sync.down.b32 %r1686, %r1687, %r1688, %r1679, %r1700;
	// end inline asm
	add.s32 	%r783, %r844, 4;
	setp.gt.s32 	%p588, %r783, %r1679;
	selp.b32 	%r1709, 0, %r1686, %p588;
	add.s32 	%r1692, %r1687, %r1709;
	mov.b32 	%r1693, 8;
	// begin inline asm
	shfl.sync.down.b32 %r1691, %r1692, %r1693, %r1679, %r1700;
	// end inline asm
	add.s32 	%r784, %r844, 8;
	setp.gt.s32 	%p589, %r784, %r1679;
	selp.b32 	%r1710, 0, %r1691, %p589;
	add.s32 	%r1697, %r1692, %r1710;
	mov.b32 	%r1698, 16;
	// begin inline asm
	shfl.sync.down.b32 %r1696, %r1697, %r1698, %r1679, %r1700;
	// end inline asm
	add.s32 	%r785, %r844, 16;
	setp.gt.s32 	%p590, %r785, %r1679;
	selp.b32 	%r1711, 0, %r1696, %p590;
	add.s32 	%r4477, %r1697, %r1711;
	add.s64 	%rd2998, %rd2, 256;
$L__BB6_2129:
	setp.ne.s32 	%p591, %r4480, 101;
	mov.b32 	%r1712, -1;
	vote.sync.all.pred 	%p592, %p591, %r1712;
	not.pred 	%p593, %p592;
	@%p593 bra 	$L__BB6_2137;
	mul.wide.s32 	%rd3480, %r4479, 8;
	add.s64 	%rd3481, %rd2998, %rd3480;
	add.s64 	%rd3479, %rd3481, -256;
	// begin inline asm
	ld.relaxed.gpu.v2.u32 {%r4480, %r4481}, [%rd3479];
	// end inline asm
$L__BB6_2131:
	setp.eq.s32 	%p651, %r4480, 99;
	mov.b32 	%r1780, -1;
	vote.sync.any.pred 	%p652, %p651, %r1780;
	not.pred 	%p653, %p652;
	@%p653 bra 	$L__BB6_2136;
	setp.gt.u32 	%p661, %r772, 499;
	@%p661 bra 	$L__BB6_2134;
	membar.cta;
	bra.uni 	$L__BB6_2135;
$L__BB6_2134:
	mov.b32 	%r1819, 380;
	// begin inline asm
	nanosleep.u32 %r1819;
	// end inline asm
$L__BB6_2135:
	// begin inline asm
	ld.relaxed.gpu.v2.u32 {%r4480, %r4481}, [%rd3479];
	// end inline asm
	bra.uni 	$L__BB6_2131;
$L__BB6_2136:
	setp.eq.s32 	%p654, %r4480, 101;
	mov.b32 	%r1806, -1;
	vote.sync.ballot.b32 	%r1807, %p654, %r1806;
	and.b32  	%r1808, %r1807, %r1675;
	or.b32  	%r1809, %r1808, -2147483648;
	add.s32 	%r1810, %r1809, -1;
	not.b32 	%r1811, %r1809;
	and.b32  	%r1812, %r1811, %r1810;
	popc.b32 	%r1785, %r1812;
	mov.b32 	%r1784, 1;
	// begin inline asm
	shfl.sync.down.b32 %r1782, %r4481, %r1784, %r1785, %r1806;
	// end inline asm
	setp.lt.s32 	%p656, %r844, %r1785;
	selp.b32 	%r1813, %r1782, 0, %p656;
	add.s32 	%r1788, %r1813, %r4481;
	mov.b32 	%r1789, 2;
	// begin inline asm
	shfl.sync.down.b32 %r1787, %r1788, %r1789, %r1785, %r1806;
	// end inline asm
	setp.gt.s32 	%p657, %r782, %r1785;
	selp.b32 	%r1814, 0, %r1787, %p657;
	add.s32 	%r1793, %r1788, %r1814;
	mov.b32 	%r1794, 4;
	// begin inline asm
	shfl.sync.down.b32 %r1792, %r1793, %r1794, %r1785, %r1806;
	// end inline asm
	setp.gt.s32 	%p658, %r783, %r1785;
	selp.b32 	%r1815, 0, %r1792, %p658;
	add.s32 	%r1798, %r1793, %r1815;
	mov.b32 	%r1799, 8;
	// begin inline asm
	shfl.sync.down.b32 %r1797, %r1798, %r1799, %r1785, %r1806;
	// end inline asm
	setp.gt.s32 	%p659, %r784, %r1785;
	selp.b32 	%r1816, 0, %r1797, %p659;
	add.s32 	%r1803, %r1798, %r1816;
	mov.b32 	%r1804, 16;
	// begin inline asm
	shfl.sync.down.b32 %r1802, %r1803, %r1804, %r1785, %r1806;
	// end inline asm
	setp.gt.s32 	%p660, %r785, %r1785;
	selp.b32 	%r1817, 0, %r1802, %p660;
	add.s32 	%r1818, %r1817, %r4477;
	add.s32 	%r4477, %r1818, %r1803;
	add.s32 	%r4479, %r4479, -32;
	bra.uni 	$L__BB6_2129;
$L__BB6_2137:
	setp.ne.s32 	%p594, %r4486, 0;
	@%p594 bra 	$L__BB6_2139;
	add.s32 	%r1715, %r4477, %r768;
	add.s64 	%rd3395, %rd2996, 256;
	mov.b32 	%r1714, 101;
	// begin inline asm
	st.relaxed.gpu.v2.u32 [%rd3395], {%r1714, %r1715};
	// end inline asm
	st.shared.u32 	[_ZZN3cub18CUB_300001_SM_10006detail6select23DeviceSelectSweepKernelINS2_10policy_hubIyNS0_8NullTypeEiLb0ELNS0_10SelectImplE0EE10Policy1000EN6thrust24THRUST_300001_SM_1000_NS17counting_iteratorIyNSA_11use_defaultESC_SC_EEPS5_NSA_6detail15normal_iteratorINSA_10device_ptrIyEEEEPlNS0_13ScanTileStateIiLb1EEE17ConstraintCheckerS5_iNS2_19streaming_context_tIlLb1EEELS6_0EEEvT0_T1_T2_T3_T4_T5_T6_T7_iT8_NS1_7vsmem_tEE19static_temp_storage+68], %r4477;
	st.shared.u32 	[_ZZN3cub18CUB_300001_SM_10006detail6select23DeviceSelectSweepKernelINS2_10policy_hubIyNS0_8NullTypeEiLb0ELNS0_10SelectImplE0EE10Policy1000EN6thrust24THRUST_300001_SM_1000_NS17counting_iteratorIyNSA_11use_defaultESC_SC_EEPS5_NSA_6detail15normal_iteratorINSA_10device_ptrIyEEEEPlNS0_13ScanTileStateIiLb1EEE17ConstraintCheckerS5_iNS2_19streaming_context_tIlLb1EEELS6_0EEEvT0_T1_T2_T3_T4_T5_T6_T7_iT8_NS1_7vsmem_tEE19static_temp_storage+72], %r1715;
$L__BB6_2139:
	setp.ne.s32 	%p595, %r844, 0;
	mov.u32 	%r4482, %r770;
	@%p595 bra 	$L__BB6_2141;
	st.shared.u32 	[_ZZN3cub18CUB_300001_SM_10006detail6select23DeviceSelectSweepKernelINS2_10policy_hubIyNS0_8NullTypeEiLb0ELNS0_10SelectImplE0EE10Policy1000EN6thrust24THRUST_300001_SM_1000_NS17counting_iteratorIyNSA_11use_defaultESC_SC_EEPS5_NSA_6detail15normal_iteratorINSA_10device_ptrIyEEEEPlNS0_13ScanTileStateIiLb1EEE17ConstraintCheckerS5_iNS2_19streaming_context_tIlLb1EEELS6_0EEEvT0_T1_T2_T3_T4_T5_T6_T7_iT8_NS1_7vsmem_tEE19static_temp_storage+60], %r4477;
	mov.u32 	%r4482, %r4477;
$L__BB6_2141:
	mov.u64 	%rd3000, %rd3042;
	bar.sync 	0;
	setp.eq.s32 	%p596, %r4486, 0;
	ld.shared.u32 	%r1716, [_ZZN3cub18CUB_300001_SM_10006detail6select23DeviceSelectSweepKernelINS2_10policy_hubIyNS0_8NullTypeEiLb0ELNS0_10SelectImplE0EE10Policy1000EN6thrust24THRUST_300001_SM_1000_NS17counting_iteratorIyNSA_11use_defaultESC_SC_EEPS5_NSA_6detail15normal_iteratorINSA_10device_ptrIyEEEEPlNS0_13ScanTileStateIiLb1EEE17ConstraintCheckerS5_iNS2_19streaming_context_tIlLb1EEELS6_0EEEvT0_T1_T2_T3_T4_T5_T6_T7_iT8_NS1_7vsmem_tEE19static_temp_storage+60];
	.pragma "used_bytes_mask 65520";
	ld.shared.v4.u32 	{%r1717, %r801, %r1718, %r802}, [_ZZN3cub18CUB_300001_SM_10006detail6select23DeviceSelectSweepKernelINS2_10policy_hubIyNS0_8NullTypeEiLb0ELNS0_10SelectImplE0EE10Policy1000EN6thrust24THRUST_300001_SM_1000_NS17counting_iteratorIyNSA_11use_defaultESC_SC_EEPS5_NSA_6detail15normal_iteratorINSA_10device_ptrIyEEEEPlNS0_13ScanTileStateIiLb1EEE17ConstraintCheckerS5_iNS2_19streaming_context_tIlLb1EEELS6_0EEEvT0_T1_T2_T3_T4_T5_T6_T7_iT8_NS1_7vsmem_tEE19static_temp_storage+64];
	selp.b32 	%r1719, 0, %r1716, %p596;
	add.s32 	%r803, %r1719, %r4482;
	add.s32 	%r804, %r803, %r4464;
	add.s32 	%r805, %r757, %r803;
	add.s32 	%r806, %r758, %r803;
	add.s32 	%r807, %r759, %r803;
	add.s32 	%r808, %r760, %r803;
	add.s32 	%r809, %r761, %r803;
	add.s32 	%r810, %r762, %r803;
	add.s32 	%r811, %r763, %r803;
	add.s32 	%r812, %r764, %r803;
	add.s32 	%r813, %r765, %r803;
	sub.s32 	%r1720, 4224, %r368;
	sub.s32 	%r4490, %r1718, %r1720;
	sub.s32 	%r815, %r802, %r1720;
	setp.gt.s32 	%p597, %r815, 384;
	@%p597 bra 	$L__BB6_2186;
	ld.param.u8 	%rs7, [%rd3000];
	ld.param.u64 	%rd3396, [%rd3000+24];
	cvta.to.global.u64 	%rd3001, %rd3396;
	setp.lt.s32 	%p598, %r803, %r4490;
	and.pred  	%p599, %p2061, %p598;
	@%p599 bra 	$L__BB6_2143;
	bra.uni 	$L__BB6_2146;
$L__BB6_2143:
	setp.ne.s16 	%p600, %rs7, 0;
	mov.b64 	%rd5691, 0;
	@%p600 bra 	$L__BB6_2145;
	ld.global.u64 	%rd5691, [%rd3001];
$L__BB6_2145:
	cvt.s64.s32 	%rd3398, %r803;
	add.s64 	%rd3399, %rd5691, %rd3398;
	shl.b64 	%rd3400, %rd3399, 3;
	add.s64 	%rd3401, %rd4, %rd3400;
	st.global.u64 	[%rd3401], %rd2248;
$L__BB6_2146:
	setp.ge.s32 	%p601, %r804, %r4490;
	not.pred 	%p602, %p2063;
	or.pred  	%p603, %p602, %p601;
	@%p603 bra 	$L__BB6_2150;
	setp.ne.s16 	%p604, %rs7, 0;
	mov.b64 	%rd5692, 0;
	@%p604 bra 	$L__BB6_2149;
	ld.global.u64 	%rd5692, [%rd3001];
$L__BB6_2149:
	cvt.s64.s32 	%rd3403, %r804;
	add.s64 	%rd3404, %rd5692, %rd3403;
	shl.b64 	%rd3405, %rd3404, 3;
	add.s64 	%rd3406, %rd4, %rd3405;
	st.global.u64 	[%rd3406], %rd2249;
$L__BB6_2150:
	setp.ge.s32 	%p605, %r805, %r4490;
	not.pred 	%p606, %p2065;
	or.pred  	%p607, %p606, %p605;
	@%p607 bra 	$L__BB6_2154;
	setp.ne.s16 	%p608, %rs7, 0;
	mov.b64 	%rd5693, 0;
	@%p608 bra 	$L__BB6_2153;
	ld.global.u64 	%rd5693, [%rd3001];
$L__BB6_2153:
	cvt.s64.s32 	%rd3408, %r805;
	add.s64 	%rd3409, %rd5693, %rd3408;
	shl.b64 	%rd3410, %rd3409, 3;
	add.s64 	%rd3411, %rd4, %rd3410;
	st.global.u64 	[%rd3411], %rd2250;
$L__BB6_2154:
	setp.ge.s32 	%p609, %r806, %r4490;
	not.pred 	%p610, %p2067;
	or.pred  	%p611, %p610, %p609;
	@%p611 bra 	$L__BB6_2158;
	setp.ne.s16 	%p612, %rs7, 0;
	mov.b64 	%rd5694, 0;
	@%p612 bra 	$L__BB6_2157;
	ld.global.u64 	%rd5694, [%rd3001];
$L__BB6_2157:
	cvt.s64.s32 	%rd3413, %r806;
	add.s64 	%rd3414, %rd5694, %rd3413;
	shl.b64 	%rd3415, %rd3414, 3;
	add.s64 	%rd3416, %rd4, %rd3415;
	st.global.u64 	[%rd3416], %rd2251;
$L__BB6_2158:
	setp.ge.s32 	%p613, %r807, %r4490;
	not.pred 	%p614, %p2069;
	or.pred  	%p615, %p614, %p613;
	@%p615 bra 	$L__BB6_2162;
	setp.ne.s16 	%p616, %rs7, 0;
	mov.b64 	%rd5695, 0;
	@%p616 bra 	$L__BB6_2161;
	ld.global.u64 	%rd5695, [%rd3001];
$L__BB6_2161:
	cvt.s64.s32 	%rd3418, %r807;
	add.s64 	%rd3419, %rd5695, %rd3418;
	shl.b64 	%rd3420, %rd3419, 3;
	add.s64 	%rd3421, %rd4, %rd3420;
	st.global.u64 	[%rd3421], %rd2252;
$L__BB6_2162:
	setp.ge.s32 	%p617, %r808, %r4490;
	not.pred 	%p618, %p2071;
	or.pred  	%p619, %p618, %p617;
	@%p619 bra 	$L__BB6_2166;
	setp.ne.s16 	%p620, %rs7, 0;
	mov.b64 	%rd5696, 0;
	@%p620 bra 	$L__BB6_2165;
	ld.global.u64 	%rd5696, [%rd3001];
$L__BB6_2165:
	cvt.s64.s32 	%rd3423, %r808;
	add.s64 	%rd3424, %rd5696, %rd3423;
	shl.b64 	%rd3425, %rd3424, 3;
	add.s64 	%rd3426, %rd4, %rd3425;
	st.global.u64 	[%rd3426], %rd2253;
$L__BB6_2166:
	setp.ge.s32 	%p621, %r809, %r4490;
	not.pred 	%p622, %p2073;
	or.pred  	%p623, %p622, %p621;
	@%p623 bra 	$L__BB6_2170;
	setp.ne.s16 	%p624, %rs7, 0;
	mov.b64 	%rd5697, 0;
	@%p624 bra 	$L__BB6_2169;
	ld.global.u64 	%rd5697, [%rd3001];
$L__BB6_2169:
	cvt.s64.s32 	%rd3428, %r809;
	add.s64 	%rd3429, %rd5697, %rd3428;
	shl.b64 	%rd3430, %rd3429, 3;
	add.s64 	%rd3431, %rd4, %rd3430;
	st.global.u64 	[%rd3431], %rd2254;
$L__BB6_2170:
	setp.ge.s32 	%p625, %r810, %r4490;
	not.pred 	%p626, %p2075;
	or.pred  	%p627, %p626, %p625;
	@%p627 bra 	$L__BB6_2174;
	setp.ne.s16 	%p628, %rs7, 0;
	mov.b64 	%rd5698, 0;
	@%p628 bra 	$L__BB6_2173;
	ld.global.u64 	%rd5698, [%rd3001];
$L__BB6_2173:
	cvt.s64.s32 	%rd3433, %r810;
	add.s64 	%rd3434, %rd5698, %rd3433;
	shl.b64 	%rd3435, %rd3434, 3;
	add.s64 	%rd3436, %rd4, %rd3435;
	st.global.u64 	[%rd3436], %rd2255;
$L__BB6_2174:
	setp.ge.s32 	%p629, %r811, %r4490;
	not.pred 	%p630, %p2077;
	or.pred  	%p631, %p630, %p629;
	@%p631 bra 	$L__BB6_2178;
	setp.ne.s16 	%p632, %rs7, 0;
	mov.b64 	%rd5699, 0;
	@%p632 bra 	$L__BB6_2177;
	ld.global.u64 	%rd5699, [%rd3001];
$L__BB6_2177:
	cvt.s64.s32 	%rd3438, %r811;
	add.s64 	%rd3439, %rd5699, %rd3438;
	shl.b64 	%rd3440, %rd3439, 3;
	add.s64 	%rd3441, %rd4, %rd3440;
	st.global.u64 	[%rd3441], %rd2256;
$L__BB6_2178:
	setp.ge.s32 	%p633, %r812, %r4490;
	not.pred 	%p634, %p2079;
	or.pred  	%p635, %p634, %p633;
	@%p635 bra 	$L__BB6_2182;
	setp.ne.s16 	%p636, %rs7, 0;
	mov.b64 	%rd5700, 0;
	@%p636 bra 	$L__BB6_2181;
	ld.global.u64 	%rd5700, [%rd3001];
$L__BB6_2181:
	cvt.s64.s32 	%rd3443, %r812;
	add.s64 	%rd3444, %rd5700, %rd3443;
	shl.b64 	%rd3445, %rd3444, 3;
	add.s64 	%rd3446, %rd4, %rd3445;
	st.global.u64 	[%rd3446], %rd2257;
$L__BB6_2182:
	setp.ge.s32 	%p637, %r813, %r4490;
	not.pred 	%p638, %p2081;
	or.pred  	%p639, %p638, %p637;
	@%p639 bra 	$L__BB6_2225;
	setp.ne.s16 	%p640, %rs7, 0;
	mov.b64 	%rd5701, 0;
	@%p640 bra 	$L__BB6_2185;
	ld.global.u64 	%rd5701, [%rd3001];
$L__BB6_2185:
	cvt.s64.s32 	%rd3448, %r813;
	add.s64 	%rd3449, %rd5701, %rd3448;
	shl.b64 	%rd3450, %rd3449, 3;
	add.s64 	%rd3451, %rd4, %rd3450;
	st.global.u64 	[%rd3451], %rd2258;
	bra.uni 	$L__BB6_2225;
$L__BB6_2186:
	bar.sync 	0;
	@%p2062 bra 	$L__BB6_2188;
	sub.s32 	%r1721, %r803, %r801;
	shl.b32 	%r1722, %r1721, 3;
	mov.u32 	%r1723, _ZZN3cub18CUB_300001_SM_10006detail6select23DeviceSelectSweepKernelINS2_10policy_hubIyNS0_8NullTypeEiLb0ELNS0_10SelectImplE0EE10Policy1000EN6thrust24THRUST_300001_SM_1000_NS17counting_iteratorIyNSA_11use_defaultESC_SC_EEPS5_NSA_6detail15normal_iteratorINSA_10device_ptrIyEEEEPlNS0_13ScanTileStateIiLb1EEE17ConstraintCheckerS5_iNS2_19streaming_context_tIlLb1EEELS6_0EEEvT0_T1_T2_T3_T4_T5_T6_T7_iT8_NS1_7vsmem_tEE19static_temp_storage;
	add.s32 	%r1724, %r1723, %r1722;
	st.shared.u64 	[%r1724], %rd2248;
$L__BB6_2188:
	@%p2064 bra 	$L__BB6_2190;
	sub.s32 	%r1725, %r804, %r801;
	shl.b32 	%r1726, %r1725, 3;
	mov.u32 	%r1727, _ZZN3cub18CUB_300001_SM_10006detail6select23DeviceSelectSweepKernelINS2_10policy_hubIyNS0_8NullTypeEiLb0ELNS0_10SelectImplE0EE10Policy1000EN6thrust24THRUST_300001_SM_1000_NS17counting_iteratorIyNSA_11use_defaultESC_SC_EEPS5_NSA_6detail15normal_iteratorINSA_10device_ptrIyEEEEPlNS0_13ScanTileStateIiLb1EEE17ConstraintCheckerS5_iNS2_19streaming_context_tIlLb1EEELS6_0EEEvT0_T1_T2_T3_T4_T5_T6_T7_iT8_NS1_7vsmem_tEE19static_temp_storage;
	add.s32 	%r1728, %r1727, %r1726;
	st.shared.u64 	[%r1728], %rd2249;
$L__BB6_2190:
	@%p2066 bra 	$L__BB6_2192;
	sub.s32 	%r1729, %r805, %r801;
	shl.b32 	%r1730, %r1729, 3;
	mov.u32 	%r1731, _ZZN3cub18CUB_300001_SM_10006detail6select23DeviceSelectSweepKernelINS2_10policy_hubIyNS0_8NullTypeEiLb0ELNS0_10SelectImplE0EE10Policy1000EN6thrust24THRUST_300001_SM_1000_NS17counting_iteratorIyNSA_11use_defaultESC_SC_EEPS5_NSA_6detail15normal_iteratorINSA_10device_ptrIyEEEEPlNS0_13ScanTileStateIiLb1EEE17ConstraintCheckerS5_iNS2_19streaming_context_tIlLb1EEELS6_0EEEvT0_T1_T2_T3_T4_T5_T6_T7_iT8_NS1_7vsmem_tEE19static_temp_storage;
	add.s32 	%r1732, %r1731, %r1730;
	st.shared.u64 	[%r1732], %rd2250;
$L__BB6_2192:
	@%p2068 bra 	$L__BB6_2194;
	sub.s32 	%r1733, %r806, %r801;
	shl.b32 	%r1734, %r1733, 3;
	mov.u32 	%r1735, _ZZN3cub18CUB_300001_SM_10006detail6select23DeviceSelectSweepKernelINS2_10policy_hubIyNS0_8NullTypeEiLb0ELNS0_10SelectImplE0EE10Policy1000EN6thrust24THRUST_300001_SM_1000_NS17counting_iteratorIyNSA_11use_defaultESC_SC_EEPS5_NSA_6detail15normal_iteratorINSA_10device_ptrIyEEEEPlNS0_13ScanTileStateIiLb1EEE17ConstraintCheckerS5_iNS2_19streaming_context_tIlLb1EEELS6_0EEEvT0_T1_T2_T3_T4_T5_T6_T7_iT8_NS1_7vsmem_tEE19static_temp_storage;
	add.s32 	%r1736, %r1735, %r1734;
	st.shared.u64 	[%r1736], %rd2251;
$L__BB6_2194:
	@%p2070 bra 	$L__BB6_2196;
	sub.s32 	%r1737, %r807, %r801;
	shl.b32 	%r1738, %r1737, 3;
	mov.u32 	%r1739, _ZZN3cub18CUB_300001_SM_10006detail6select23DeviceSelectSweepKernelINS2_10policy_hubIyNS0_8NullTypeEiLb0ELNS0_10SelectImplE0EE10Policy1000EN6thrust24THRUST_300001_SM_1000_NS17counting_iteratorIyNSA_11use_defaultESC_SC_EEPS5_NSA_6detail15normal_iteratorINSA_10device_ptrIyEEEEPlNS0_13ScanTileStateIiLb1EEE17ConstraintCheckerS5_iNS2_19streaming_context_tIlLb1EEELS6_0EEEvT0_T1_T2_T3_T4_T5_T6_T7_iT8_NS1_7vsmem_tEE19static_temp_storage;
	add.s32 	%r1740, %r1739, %r1738;
	st.shared.u64 	[%r1740], %rd2252;
$L__BB6_2196:
	@%p2072 bra 	$L__BB6_2198;
	sub.s32 	%r1741, %r808, %r801;
	shl.b32 	%r1742, %r1741, 3;
	mov.u32 	%r1743, _ZZN3cub18CUB_300001_SM_10006detail6select23DeviceSelectSweepKernelINS2_10policy_hubIyNS0_8NullTypeEiLb0ELNS0_10SelectImplE0EE10Policy1000EN6thrust24THRUST_300001_SM_1000_NS17counting_iteratorIyNSA_11use_defaultESC_SC_EEPS5_NSA_6detail15normal_iteratorINSA_10device_ptrIyEEEEPlNS0_13ScanTileStateIiLb1EEE17ConstraintCheckerS5_iNS2_19streaming_context_tIlLb1EEELS6_0EEEvT0_T1_T2_T3_T4_T5_T6_T7_iT8_NS1_7vsmem_tEE19static_temp_storage;
	add.s32 	%r1744, %r1743, %r1742;
	st.shared.u64 	[%r1744], %rd2253;
$L__BB6_2198:
	@%p2074 bra 	$L__BB6_2200;
	sub.s32 	%r1745, %r809, %r801;
	shl.b32 	%r1746, %r1745, 3;
	mov.u32 	%r1747, _ZZN3cub18CUB_300001_SM_10006detail6select23DeviceSelectSweepKernelINS2_10policy_hubIyNS0_8NullTypeEiLb0ELNS0_10SelectImplE0EE10Policy1000EN6thrust24THRUST_300001_SM_1000_NS17counting_iteratorIyNSA_11use_defaultESC_SC_EEPS5_NSA_6detail15normal_iteratorINSA_10device_ptrIyEEEEPlNS0_13ScanTileStateIiLb1EEE17ConstraintCheckerS5_iNS2_19streaming_context_tIlLb1EEELS6_0EEEvT0_T1_T2_T3_T4_T5_T6_T7_iT8_NS1_7vsmem_tEE19static_temp_storage;
	add.s32 	%r1748, %r1747, %r1746;
	st.shared.u64 	[%r1748], %rd2254;
$L__BB6_2200:
	@%p2076 bra 	$L__BB6_2202;
	sub.s32 	%r1749, %r810, %r801;
	shl.b32 	%r1750, %r1749, 3;
	mov.u32 	%r1751, _ZZN3cub18CUB_300001_SM_10006detail6select23DeviceSelectSweepKernelINS2_10policy_hubIyNS0_8NullTypeEiLb0ELNS0_10SelectImplE0EE10Policy1000EN6thrust24THRUST_300001_SM_1000_NS17counting_iteratorIyNSA_11use_defaultESC_SC_EEPS5_NSA_6detail15normal_iteratorINSA_10device_ptrIyEEEEPlNS0_13ScanTileStateIiLb1EEE17ConstraintCheckerS5_iNS2_19streaming_context_tIlLb1EEELS6_0EEEvT0_T1_T2_T3_T4_T5_T6_T7_iT8_NS1_7vsmem_tEE19static_temp_storage;
	add.s32 	%r1752, %r1751, %r1750;
	st.shared.u64 	[%r1752], %rd2255;
$L__BB6_2202:
	@%p2078 bra 	$L__BB6_2204;
	sub.s32 	%r1753, %r811, %r801;
	shl.b32 	%r1754, %r1753, 3;
	mov.u32 	%r1755, _ZZN3cub18CUB_300001_SM_10006detail6select23DeviceSelectSweepKernelINS2_10policy_hubIyNS0_8NullTypeEiLb0ELNS0_10SelectImplE0EE10Policy1000EN6thrust24THRUST_300001_SM_1000_NS17counting_iteratorIyNSA_11use_defaultESC_SC_EEPS5_NSA_6detail15normal_iteratorINSA_10device_ptrIyEEEEPlNS0_13ScanTileStateIiLb1EEE17ConstraintCheckerS5_iNS2_19streaming_context_tIlLb1EEELS6_0EEEvT0_T1_T2_T3_T4_T5_T6_T7_iT8_NS1_7vsmem_tEE19static_temp_storage;
	add.s32 	%r1756, %r1755, %r1754;
	st.shared.u64 	[%r1756], %rd2256;
$L__BB6_2204:
	@%p2080 bra 	$L__BB6_2206;
	sub.s32 	%r1757, %r812, %r801;
	shl.b32 	%r1758, %r1757, 3;
	mov.u32 	%r1759, _ZZN3cub18CUB_300001_SM_10006detail6select23DeviceSelectSweepKernelINS2_10policy_hubIyNS0_8NullTypeEiLb0ELNS0_10SelectImplE0EE10Policy1000EN6thrust24THRUST_300001_SM_1000_NS17counting_iteratorIyNSA_11use_defaultESC_SC_EEPS5_NSA_6detail15normal_iteratorINSA_10device_ptrIyEEEEPlNS0_13ScanTileStateIiLb1EEE17ConstraintCheckerS5_iNS2_19streaming_context_tIlLb1EEELS6_0EEEvT0_T1_T2_T3_T4_T5_T6_T7_iT8_NS1_7vsmem_tEE19static_temp_storage;
	add.s32 	%r1760, %r1759, %r1758;
	st.shared.u64 	[%r1760], %rd2257;
$L__BB6_2206:
	@%p2082 bra 	$L__BB6_2208;
	sub.s32 	%r1761, %r813, %r801;
	shl.b32 	%r1762, %r1761, 3;
	mov.u32 	%r1763, _ZZN3cub18CUB_300001_SM_10006detail6select23DeviceSelectSweepKernelINS2_10policy_hubIyNS0_8NullTypeEiLb0ELNS0_10SelectImplE0EE10Policy1000EN6thrust24THRUST_300001_SM_1000_NS17counting_iteratorIyNSA_11use_defaultESC_SC_EEPS5_NSA_6detail15normal_iteratorINSA_10device_ptrIyEEEEPlNS0_13ScanTileStateIiLb1EEE17ConstraintCheckerS5_iNS2_19streaming_context_tIlLb1EEELS6_0EEEvT0_T1_T2_T3_T4_T5_T6_T7_iT8_NS1_7vsmem_tEE19static_temp_storage;
	add.s32 	%r1764, %r1763, %r1762;
	st.shared.u64 	[%r1764], %rd2258;
$L__BB6_2208:
	bar.sync 	0;
	setp.ge.s32 	%p641, %r4486, %r815;
	@%p641 bra 	$L__BB6_2225;
	ld.param.u8 	%rs8, [%rd3000];
	ld.param.u64 	%rd3452, [%rd3000+24];
	cvta.to.global.u64 	%rd3002, %rd3452;
	add.s32 	%r1765, %r802, %r838;
	add.s32 	%r1766, %r4486, %r2;
	sub.s32 	%r1767, %r1765, %r1766;
	add.s32 	%r816, %r1767, -4225;
	mul.hi.u32 	%r1768, %r816, -1431655765;
	shr.u32 	%r1769, %r1768, 8;
	add.s32 	%r817, %r1769, 1;
	and.b32  	%r1770, %r1769, 3;
	setp.eq.s32 	%p642, %r1770, 3;
	@%p642 bra 	$L__BB6_2214;
	and.b32  	%r1771, %r817, 3;
	add.s32 	%r4485, %r801, %r4486;
	shl.b32 	%r1772, %r4486, 3;
	mov.u32 	%r1773, _ZZN3cub18CUB_300001_SM_10006detail6select23DeviceSelectSweepKernelINS2_10policy_hubIyNS0_8NullTypeEiLb0ELNS0_10SelectImplE0EE10Policy1000EN6thrust24THRUST_300001_SM_1000_NS17counting_iteratorIyNSA_11use_defaultESC_SC_EEPS5_NSA_6detail15normal_iteratorINSA_10device_ptrIyEEEEPlNS0_13ScanTileStateIiLb1EEE17ConstraintCheckerS5_iNS2_19streaming_context_tIlLb1EEELS6_0EEEvT0_T1_T2_T3_T4_T5_T6_T7_iT8_NS1_7vsmem_tEE19static_temp_storage;
	add.s32 	%r4484, %r1773, %r1772;
	neg.s32 	%r4483, %r1771;
	mad.lo.s32 	%r4486, %r1771, 384, %r4486;
$L__BB6_2211:
	.pragma "nounroll";
	setp.ne.s16 	%p643, %rs8, 0;
	mov.b64 	%rd5686, 0;
	@%p643 bra 	$L__BB6_2213;
	ld.global.u64 	%rd5686, [%rd3002];
$L__BB6_2213:
	cvt.s64.s32 	%rd3454, %r4485;
	add.s64 	%rd3455, %rd5686, %rd3454;
	shl.b64 	%rd3456, %rd3455, 3;
	add.s64 	%rd3457, %rd4, %rd3456;
	ld.shared.u64 	%rd3458, [%r4484];
	st.global.u64 	[%rd3457], %rd3458;
	add.s32 	%r4485, %r4485, 384;
	add.s32 	%r4484, %r4484, 3072;
	add.s32 	%r4483, %r4483, 1;
	setp.ne.s32 	%p644, %r4483, 0;
	@%p644 bra 	$L__BB6_2211;
$L__BB6_2214:
	setp.lt.u32 	%p645, %r816, 1152;
	@%p645 bra 	$L__BB6_2225;
	add.s32 	%r4488, %r801, %r4486;
	shl.b32 	%r1774, %r4486, 3;
	mov.u32 	%r1775, _ZZN3cub18CUB_300001_SM_10006detail6select23DeviceSelectSweepKernelINS2_10policy_hubIyNS0_8NullTypeEiLb0ELNS0_10SelectImplE0EE10Policy1000EN6thrust24THRUST_300001_SM_1000_NS17counting_iteratorIyNSA_11use_defaultESC_SC_EEPS5_NSA_6detail15normal_iteratorINSA_10device_ptrIyEEEEPlNS0_13ScanTileStateIiLb1EEE17ConstraintCheckerS5_iNS2_19streaming_context_tIlLb1EEELS6_0EEEvT0_T1_T2_T3_T4_T5_T6_T7_iT8_NS1_7vsmem_tEE19static_temp_storage;
	add.s32 	%r1776, %r1774, %r1775;
	add.s32 	%r4487, %r1776, 6144;
$L__BB6_2216:
	setp.ne.s16 	%p646, %rs8, 0;
	cvt.s64.s32 	%rd3005, %r4488;
	mov.b64 	%rd5687, 0;
	@%p646 bra 	$L__BB6_2218;
	ld.global.u64 	%rd5687, [%rd3002];
$L__BB6_2218:
	setp.ne.s16 	%p647, %rs8, 0;
	add.s64 	%rd3461, %rd5687, %rd3005;
	shl.b64 	%rd3462, %rd3461, 3;
	add.s64 	%rd3463, %rd4, %rd3462;
	ld.shared.u64 	%rd3464, [%r4487+-6144];
	st.global.u64 	[%rd3463], %rd3464;
	mov.b64 	%rd5688, 0;
	@%p647 bra 	$L__BB6_2220;
	ld.global.u64 	%rd5688, [%rd3002];
$L__BB6_2220:
	setp.ne.s16 	%p648, %rs8, 0;
	add.s64 	%rd3466, %rd5688, %rd3005;
	shl.b64 	%rd3467, %rd3466, 3;
	add.s64 	%rd3468, %rd4, %rd3467;
	ld.shared.u64 	%rd3469, [%r4487+-3072];
	st.global.u64 	[%rd3468+3072], %rd3469;
	mov.b64 	%rd5689, 0;
	@%p648 bra 	$L__BB6_2222;
	ld.global.u64 	%rd5689, [%rd3002];
$L__BB6_2222:
	setp.ne.s16 	%p649, %rs8, 0;
	add.s64 	%rd3471, %rd5689, %rd3005;
	shl.b64 	%rd3472, %rd3471, 3;
	add.s64 	%rd3473, %rd4, %rd3472;
	ld.shared.u64 	%rd3474, [%r4487];
	st.global.u64 	[%rd3473+6144], %rd3474;
	mov.b64 	%rd5690, 0;
	@%p649 bra 	$L__BB6_2224;
	ld.global.u64 	%rd5690, [%rd3002];
$L__BB6_2224:
	cvt.u32.u64 	%r1777, %rd3005;
	add.s64 	%rd3475, %rd5690, %rd3005;
	shl.b64 	%rd3476, %rd3475, 3;
	add.s64 	%rd3477, %rd4, %rd3476;
	ld.shared.u64 	%rd3478, [%r4487+3072];
	st.global.u64 	[%rd3477+9216], %rd3478;
	add.s32 	%r4486, %r4486, 1536;
	add.s32 	%r4488, %r1777, 1536;
	add.s32 	%r4487, %r4487, 12288;
	setp.lt.s32 	%p650, %r4486, %r815;
	@%p650 bra 	$L__BB6_2216;
$L__BB6_2225:
	mov.u32 	%r2694, %tid.x;
	setp.ne.s32 	%p1226, %r2694, 0;
	@%p1226 bra 	$L__BB6_2233;
	mov.u64 	%rd3036, %rd3042;
	ld.param.u8 	%rs43, [%rd3036+1];
	setp.eq.s16 	%p1227, %rs43, 0;
	@%p1227 bra 	$L__BB6_2230;
	ld.param.u8 	%rs44, [%rd3036];
	setp.ne.s16 	%p1228, %rs44, 0;
	mov.b64 	%rd5702, 0;
	@%p1228 bra 	$L__BB6_2229;
	ld.param.u64 	%rd3915, [%rd3036+24];
	cvta.to.global.u64 	%rd3916, %rd3915;
	ld.global.u64 	%rd5702, [%rd3916];
$L__BB6_2229:
	cvt.s64.s32 	%rd3917, %r4490;
	add.s64 	%rd3918, %rd5702, %rd3917;
	cvta.to.global.u64 	%rd3919, %rd3041;
	st.global.u64 	[%rd3919], %rd3918;
	bra.uni 	$L__BB6_2233;
$L__BB6_2230:
	ld.param.u8 	%rs45, [%rd3036];
	setp.ne.s16 	%p1229, %rs45, 0;
	mov.b64 	%rd5703, 0;
	@%p1229 bra 	$L__BB6_2232;
	ld.param.u64 	%rd3921, [%rd3036+24];
	cvta.to.global.u64 	%rd3922, %rd3921;
	ld.global.u64 	%rd5703, [%rd3922];
$L__BB6_2232:
	cvt.s64.s32 	%rd3923, %r4490;
	add.s64 	%rd3924, %rd5703, %rd3923;
	ld.param.u64 	%rd3925, [%rd3036+32];
	cvta.to.global.u64 	%rd3926, %rd3925;
	st.global.u64 	[%rd3926], %rd3924;
$L__BB6_2233:
	ret;

}


// ===== COMPILED SASS (sm_100) =====

	.target	sm_100

	.elftype	@"ET_EXEC"


//--------------------- .note.nv.tkinfo           --------------------------
	.section	.note.nv.tkinfo,"",@"SHT_NOTE"
	.sectionflags	@"SHF_NOTE_NV_TKINFO"
	.tkinfo
        /*0018*/ 	.word	0x00000002
        /*0030*/ 	.string	""
        /*0030*/ 	.string	"ptxas"
        /*0030*/ 	.string	"Cuda compilation tools, release 13.0, V13.0.88"
        /*0030*/ 	.string	"Build cuda_13.0.r13.0/compiler.36424714_0"
        /*0030*/ 	.string	"-arch sm_100 -m 64 "



//--------------------- .note.nv.cuinfo           --------------------------
	.section	.note.nv.cuinfo,"",@"SHT_NOTE"
	.sectionflags	@"SHF_NOTE_NV_CUINFO"
        /*0018*/ 	.short	0x0002
        /*001a*/ 	.short	0x0064
        /*001c*/ 	.short	0x0082
	.zero		2


//--------------------- .nv.info                  --------------------------
	.section	.nv.info,"",@"SHT_CUDA_INFO"
	.align	4


	//----- nvinfo : EIATTR_REGCOUNT
	.align		4
        /*0000*/ 	.byte	0x04, 0x2f
        /*0002*/ 	.short	(.L_48 - .L_47)
	.align		4
.L_47:
        /*0004*/ 	.word	index@(_ZN3cub18CUB_300001_SM_10006detail11EmptyKernelIvEEvv)
        /*0008*/ 	.word	0x00000004


	//----- nvinfo : EIATTR_FRAME_SIZE
	.align		4
.L_48:
        /*000c*/ 	.byte	0x04, 0x11
        /*000e*/ 	.short	(.L_50 - .L_49)
	.align		4
.L_49:
        /*0010*/ 	.word	index@(_ZN3cub18CUB_300001_SM_10006detail11EmptyKernelIvEEvv)
        /*0014*/ 	.word	0x00000000


	//----- nvinfo : EIATTR_REGCOUNT
	.align		4
.L_50:
        /*0018*/ 	.byte	0x04, 0x2f
        /*001a*/ 	.short	(.L_52 - .L_51)
	.align		4
.L_51:
        /*001c*/ 	.word	index@(_ZN3cub18CUB_300001_SM_10006detail8for_each13static_kernelINS2_12policy_hub_t12policy_500_tEmN6thrust24THRUST_300001_SM_1000_NS8cuda_cub20__uninitialized_fill7functorINS7_10device_ptrIyEEyEEEEvT0_T1_)
        /*0020*/ 	.word	0x00000009


	//----- nvinfo : EIATTR_FRAME_SIZE
	.align		4
.L_52:
        /*0024*/ 	.byte	0x04, 0x11
        /*0026*/ 	.short	(.L_54 - .L_53)
	.align		4
.L_53:
        /*0028*/ 	.word	index@(_ZN3cub18CUB_300001_SM_10006detail8for_each13static_kernelINS2_12policy_hub_t12policy_500_tEmN6thrust24THRUST_300001_SM_1000_NS8cuda_cub20__uninitialized_fill7functorINS7_10device_ptrIyEEyEEEEvT0_T1_)
        /*002c*/ 	.word	0x00000000


	//----- nvinfo : EIATTR_REGCOUNT
	.align		4
.L_54:
        /*0030*/ 	.byte	0x04, 0x2f
        /*0032*/ 	.short	(.L_56 - .L_55)
	.align		4
.L_55:
        /*0034*/ 	.word	index@(_ZN3cub18CUB_300001_SM_10006detail8for_each13static_kernelINS2_12policy_hub_t12policy_500_tEmN6thrust24THRUST_300001_SM_1000_NS8cuda_cub20__uninitialized_fill7functorINS7_10device_ptrI11ResultPointEESC_EEEEvT0_T1_)
        /*0038*/ 	.word	0x0000001c


	//----- nvinfo : EIATTR_FRAME_SIZE
	.align		4
.L_56:
        /*003c*/ 	.byte	0x04, 0x11
        /*003e*/ 	.short	(.L_58 - .L_57)
	.align		4
.L_57:
        /*0040*/ 	.word	index@(_ZN3cub18CUB_300001_SM_10006detail8for_each13static_kernelINS2_12policy_hub_t12policy_500_tEmN6thrust24THRUST_300001_SM_1000_NS8cuda_cub20__uninitialized_fill7functorINS7_10device_ptrI11ResultPointEESC_EEEEvT0_T1_)
        /*0044*/ 	.word	0x00000000


	//----- nvinfo : EIATTR_REGCOUNT
	.align		4
.L_58:
        /*0048*/ 	.byte	0x04, 0x2f
        /*004a*/ 	.short	(.L_60 - .L_59)
	.align		4
.L_59:
        /*004c*/ 	.word	index@(_ZN3cub18CUB_300001_SM_10006detail9transform16transform_kernelINS2_10policy_hubILb1EN4cuda3std3__45tupleIJN6thrust24THRUST_300001_SM_1000_NS6detail15normal_iteratorINSA_10device_ptrIyEEEEEEEE10policy1000Ei13IndexToResultNSC_INSD_I11ResultPointEEEEJPyEEEvT0_iT1_T2_DpNS2_10kernel_argIT3_EE)
        /*0050*/ 	.word	0x00000020


	//----- nvinfo : EIATTR_FRAME_SIZE
	.align		4
.L_60:
        /*0054*/ 	.byte	0x04, 0x11
        /*0056*/ 	.short	(.L_62 - .L_61)
	.align		4
.L_61:
        /*0058*/ 	.word	index@($__internal_5_$__cuda_sm20_rem_u64)
        /*005c*/ 	.word	0x00000000


	//----- nvinfo : EIATTR_FRAME_SIZE
	.align		4
.L_62:
        /*0060*/ 	.byte	0x04, 0x11
        /*0062*/ 	.short	(.L_64 - .L_63)
	.align		4
.L_63:
        /*0064*/ 	.word	index@($__internal_4_$__cuda_sm20_div_u64)
        /*0068*/ 	.word	0x00000000


	//----- nvinfo : EIATTR_FRAME_SIZE
	.align		4
.L_64:
        /*006c*/ 	.byte	0x04, 0x11
        /*006e*/ 	.short	(.L_66 - .L_65)
	.align		4
.L_65:
        /*0070*/ 	.word	index@(_ZN3cub18CUB_300001_SM_10006detail9transform16transform_kernelINS2_10policy_hubILb1EN4cuda3std3__45tupleIJN6thrust24THRUST_300001_SM_1000_NS6detail15normal_iteratorINSA_10device_ptrIyEEEEEEEE10policy1000Ei13IndexToResultNSC_INSD_I11ResultPointEEEEJPyEEEvT0_iT1_T2_DpNS2_10kernel_argIT3_EE)
        /*0074*/ 	.word	0x00000000


	//----- nvinfo : EIATTR_REGCOUNT
	.align		4
.L_66:
        /*0078*/ 	.byte	0x04, 0x2f
        /*007a*/ 	.short	(.L_68 - .L_67)
	.align		4
.L_67:
        /*007c*/ 	.word	index@(_ZN3cub18CUB_300001_SM_10006detail9transform16transform_kernelINS2_10policy_hubILb1EN4cuda3std3__45tupleIJN6thrust24THRUST_300001_SM_1000_NS6detail15normal_iteratorINSA_10device_ptrIyEEEEEEEE10policy1000El13IndexToResultNSC_INSD_I11ResultPointEEEEJPyEEEvT0_iT1_T2_DpNS2_10kernel_argIT3_EE)
        /*0080*/ 	.word	0x00000020


	//----- nvinfo : EIATTR_FRAME_SIZE
	.align		4
.L_68:
        /*0084*/ 	.byte	0x04, 0x11
        /*0086*/ 	.short	(.L_70 - .L_69)
	.align		4
.L_69:
        /*0088*/ 	.word	index@($__internal_3_$__cuda_sm20_rem_u64)
        /*008c*/ 	.word	0x00000000


	//----- nvinfo : EIATTR_FRAME_SIZE
	.align		4
.L_70:
        /*0090*/ 	.byte	0x04, 0x11
        /*0092*/ 	.short	(.L_72 - .L_71)
	.align		4
.L_71:
        /*0094*/ 	.word	index@($__internal_2_$__cuda_sm20_div_u64)
        /*0098*/ 	.word	0x00000000


	//----- nvinfo : EIATTR_FRAME_SIZE
	.align		4
.L_72:
        /*009c*/ 	.byte	0x04, 0x11
        /*009e*/ 	.short	(.L_74 - .L_73)
	.align		4
.L_73:
        /*00a0*/ 	.word	index@(_ZN3cub18CUB_300001_SM_10006detail9transform16transform_kernelINS2_10policy_hubILb1EN4cuda3std3__45tupleIJN6thrust24THRUST_300001_SM_1000_NS6detail15normal_iteratorINSA_10device_ptrIyEEEEEEEE10policy1000El13IndexToResultNSC_INSD_I11ResultPointEEEEJPyEEEvT0_iT1_T2_DpNS2_10kernel_argIT3_EE)
        /*00a4*/ 	.word	0x00000000


	//----- nvinfo : EIATTR_REGCOUNT
	.align		4
.L_74:
        /*00a8*/ 	.byte	0x04, 0x2f
        /*00aa*/ 	.short	(.L_76 - .L_75)
	.align		4
.L_75:
        /*00ac*/ 	.word	index@(_ZN3cub18CUB_300001_SM_10006detail4scan23DeviceCompactInitKernelINS0_13ScanTileStateIiLb1EEEPlEEvT_iT0_)
        /*00b0*/ 	.word	0x0000000a


	//----- nvinfo : EIATTR_FRAME_SIZE
	.align		4
.L_76:
        /*00b4*/ 	.byte	0x04, 0x11
        /*00b6*/ 	.short	(.L_78 - .L_77)
	.align		4
.L_77:
        /*00b8*/ 	.word	index@(_ZN3cub18CUB_300001_SM_10006detail4scan23DeviceCompactInitKernelINS0_13ScanTileStateIiLb1EEEPlEEvT_iT0_)
        /*00bc*/ 	.word	0x00000000


	//----- nvinfo : EIATTR_REGCOUNT
	.align		4
.L_78:
        /*00c0*/ 	.byte	0x04, 0x2f
        /*00c2*/ 	.short	(.L_80 - .L_79)
	.align		4
.L_79:
        /*00c4*/ 	.word	index@(_ZN3cub18CUB_300001_SM_10006detail6select23DeviceSelectSweepKernelINS2_10policy_hubIyNS0_8NullTypeEiLb0ELNS0_10SelectImplE0EE10Policy1000EN6thrust24THRUST_300001_SM_1000_NS17counting_iteratorIyNSA_11use_defaultESC_SC_EEPS5_NSA_6detail15normal_iteratorINSA_10device_ptrIyEEEEPlNS0_13ScanTileStateIiLb1EEE17ConstraintCheckerS5_iNS2_19streaming_context_tIlLb1EEELS6_0EEEvT0_T1_T2_T3_T4_T5_T6_T7_iT8_NS1_7vsmem_tE)
        /*00c8*/ 	.word	0x00000048


	//----- nvinfo : EIATTR_FRAME_SIZE
	.align		4
.L_80:
        /*00cc*/ 	.byte	0x04, 0x11
        /*00ce*/ 	.short	(.L_82 - .L_81)
	.align		4
.L_81:
        /*00d0*/ 	.word	index@($__internal_1_$__cuda_sm20_rem_u64)
        /*00d4*/ 	.word	0x00000000


	//----- nvinfo : EIATTR_FRAME_SIZE
	.align		4
.L_82:
        /*00d8*/ 	.byte	0x04, 0x11
        /*00da*/ 	.short	(.L_84 - .L_83)
	.align		4
.L_83:
        /*00dc*/ 	.word	index@($__internal_0_$__cuda_sm20_div_u64)
        /*00e0*/ 	.word	0x00000000


	//----- nvinfo : EIATTR_FRAME_SIZE
	.align		4
.L_84:
        /*00e4*/ 	.byte	0x04, 0x11
        /*00e6*/ 	.short	(.L_86 - .L_85)
	.align		4
.L_85:
        /*00e8*/ 	.word	index@(_ZN3cub18CUB_300001_SM_10006detail6select23DeviceSelectSweepKernelINS2_10policy_hubIyNS0_8NullTypeEiLb0ELNS0_10SelectImplE0EE10Policy1000EN6thrust24THRUST_300001_SM_1000_NS17counting_iteratorIyNSA_11use_defaultESC_SC_EEPS5_NSA_6detail15normal_iteratorINSA_10device_ptrIyEEEEPlNS0_13ScanTileStateIiLb1EEE17ConstraintCheckerS5_iNS2_19streaming_context_tIlLb1EEELS6_0EEEvT0_T1_T2_T3_T4_T5_T6_T7_iT8_NS1_7vsmem_tE)
        /*00ec*/ 	.word	0x00000000


	//----- nvinfo : EIATTR_MIN_STACK_SIZE
	.align		4
.L_86:
        /*00f0*/ 	.byte	0x04, 0x12
        /*00f2*/ 	.short	(.L_88 - .L_87)
	.align		4
.L_87:
        /*00f4*/ 	.word	index@(_ZN3cub18CUB_300001_SM_10006detail6select23DeviceSelectSweepKernelINS2_10policy_hubIyNS0_8NullTypeEiLb0ELNS0_10SelectImplE0EE10Policy1000EN6thrust24THRUST_300001_SM_1000_NS17counting_iteratorIyNSA_11use_defaultESC_SC_EEPS5_NSA_6detail15normal_iteratorINSA_10device_ptrIyEEEEPlNS0_13ScanTileStateIiLb1EEE17ConstraintCheckerS5_iNS2_19streaming_context_tIlLb1EEELS6_0EEEvT0_T1_T2_T3_T4_T5_T6_T7_iT8_NS1_7vsmem_tE)
        /*00f8*/ 	.word	0x00000000


	//----- nvinfo : EIATTR_MIN_STACK_SIZE
	.align		4
.L_88:
        /*00fc*/ 	.byte	0x04, 0x12
        /*00fe*/ 	.short	(.L_90 - .L_89)
	.align		4
.L_89:
        /*0100*/ 	.word	index@(_ZN3cub18CUB_300001_SM_10006detail4scan23DeviceCompactInitKernelINS0_13ScanTileStateIiLb1EEEPlEEvT_iT0_)
        /*0104*/ 	.word	0x00000000


	//----- nvinfo : EIATTR_MIN_STACK_SIZE
	.align		4
.L_90:
        /*0108*/ 	.byte	0x04, 0x12
        /*010a*/ 	.short	(.L_92 - .L_91)
	.align		4
.L_91:
        /*010c*/ 	.word	index@(_ZN3cub18CUB_300001_SM_10006detail9transform16transform_kernelINS2_10policy_hubILb1EN4cuda3std3__45tupleIJN6thrust24THRUST_300001_SM_1000_NS6detail15normal_iteratorINSA_10device_ptrIyEEEEEEEE10policy1000El13IndexToResultNSC_INSD_I11ResultPointEEEEJPyEEEvT0_iT1_T2_DpNS2_10kernel_argIT3_EE)
        /*0110*/ 	.word	0x00000000


	//----- nvinfo : EIATTR_MIN_STACK_SIZE
	.align		4
.L_92:
        /*0114*/ 	.byte	0x04, 0x12
        /*0116*/ 	.short	(.L_94 - .L_93)
	.align		4
.L_93:
        /*0118*/ 	.word	index@(_ZN3cub18CUB_300001_SM_10006detail9transform16transform_kernelINS2_10policy_hubILb1EN4cuda3std3__45tupleIJN6thrust24THRUST_300001_SM_1000_NS6detail15normal_iteratorINSA_10device_ptrIyEEEEEEEE10policy1000Ei13IndexToResultNSC_INSD_I11ResultPointEEEEJPyEEEvT0_iT1_T2_DpNS2_10kernel_argIT3_EE)
        /*011c*/ 	.word	0x00000000


	//----- nvinfo : EIATTR_MIN_STACK_SIZE
	.align		4
.L_94:
        /*0120*/ 	.byte	0x04, 0x12
        /*0122*/ 	.short	(.L_96 - .L_95)
	.align		4
.L_95:
        /*0124*/ 	.word	index@(_ZN3cub18CUB_300001_SM_10006detail8for_each13static_kernelINS2_12policy_hub_t12policy_500_tEmN6thrust24THRUST_300001_SM_1000_NS8cuda_cub20__uninitialized_fill7functorINS7_10device_ptrI11ResultPointEESC_EEEEvT0_T1_)
        /*0128*/ 	.word	0x00000000


	//----- nvinfo : EIATTR_MIN_STACK_SIZE
	.align		4
.L_96:
        /*012c*/ 	.byte	0x04, 0x12
        /*012e*/ 	.short	(.L_98 - .L_97)
	.align		4
.L_97:
        /*0130*/ 	.word	index@(_ZN3cub18CUB_300001_SM_10006detail8for_each13static_kernelINS2_12policy_hub_t12policy_500_tEmN6thrust24THRUST_300001_SM_1000_NS8cuda_cub20__uninitialized_fill7functorINS7_10device_ptrIyEEyEEEEvT0_T1_)
        /*0134*/ 	.word	0x00000000


	//----- nvinfo : EIATTR_MIN_STACK_SIZE
	.align		4
.L_98:
        /*0138*/ 	.byte	0x04, 0x12
        /*013a*/ 	.short	(.L_100 - .L_99)
	.align		4
.L_99:
        /*013c*/ 	.word	index@(_ZN3cub18CUB_300001_SM_10006detail11EmptyKernelIvEEvv)
        /*0140*/ 	.word	0x00000000
.L_100:


//--------------------- .nv.compat                --------------------------
	.section	.nv.compat,"",@"SHT_CUDA_COMPAT_INFO"
	.align	4
        /*0000*/ 	.byte	0x02, 0x09, 0x00, 0x00, 0x02, 0x02, 0x01, 0x00, 0x02, 0x05, 0x05, 0x00, 0x03, 0x07, 0x01, 0x01
        /*0010*/ 	.byte	0x02, 0x03, 0x00, 0x00, 0x02, 0x06, 0x01, 0x00, 0x04, 0x0b, 0x08, 0x00, 0x01, 0x00, 0x00, 0x00
        /*0020*/ 	.byte	0x00, 0x00, 0x00, 0x00


//--------------------- .nv.info._ZN3cub18CUB_300001_SM_10006detail6select23DeviceSelectSweepKernelINS2_10policy_hubIyNS0_8NullTypeEiLb0ELNS0_10SelectImplE0EE10Policy1000EN6thrust24THRUST_300001_SM_1000_NS17counting_iteratorIyNSA_11use_defaultESC_SC_EEPS5_NSA_6detail15normal_iteratorINSA_10device_ptrIyEEEEPlNS0_13ScanTileStateIiLb1EEE17ConstraintCheckerS5_iNS2_19streaming_context_tIlLb1EEELS6_0EEEvT0_T1_T2_T3_T4_T5_T6_T7_iT8_NS1_7vsmem_tE --------------------------
	.section	.nv.info._ZN3cub18CUB_300001_SM_10006detail6select23DeviceSelectSweepKernelINS2_10policy_hubIyNS0_8NullTypeEiLb0ELNS0_10SelectImplE0EE10Policy1000EN6thrust24THRUST_300001_SM_1000_NS17counting_iteratorIyNSA_11use_defaultESC_SC_EEPS5_NSA_6detail15normal_iteratorINSA_10device_ptrIyEEEEPlNS0_13ScanTileStateIiLb1EEE17ConstraintCheckerS5_iNS2_19streaming_context_tIlLb1EEELS6_0EEEvT0_T1_T2_T3_T4_T5_T6_T7_iT8_NS1_7vsmem_tE,"",@"SHT_CUDA_INFO"
	.sectionflags	@""
	.align	4


	//----- nvinfo : EIATTR_CUDA_API_VERSION
	.align		4
        /*0000*/ 	.byte	0x04, 0x37
        /*0002*/ 	.short	(.L_102 - .L_101)
.L_101:
        /*0004*/ 	.word	0x00000082


	//----- nvinfo : EIATTR_KPARAM_INFO
	.align		4
.L_102:
        /*0008*/ 	.byte	0x04, 0x17
        /*000a*/ 	.short	(.L_104 - .L_103)
.L_103:
        /*000c*/ 	.word	0x00000000
        /*0010*/ 	.short	0x000a
        /*0012*/ 	.short	0x0060
        /*0014*/ 	.byte	0x00, 0xf0, 0x21, 0x00


	//----- nvinfo : EIATTR_KPARAM_INFO
	.align		4
.L_104:
        /*0018*/ 	.byte	0x04, 0x17
        /*001a*/ 	.short	(.L_106 - .L_105)
.L_105:
        /*001c*/ 	.word	0x00000000
        /*0020*/ 	.short	0x0009
        /*0022*/ 	.short	0x0038
        /*0024*/ 	.byte	0x00, 0xf0, 0xa1, 0x00


	//----- nvinfo : EIATTR_KPARAM_INFO
	.align		4
.L_106:
        /*0028*/ 	.byte	0x04, 0x17
        /*002a*/ 	.short	(.L_108 - .L_107)
.L_107:
        /*002c*/ 	.word	0x00000000
        /*0030*/ 	.short	0x0008
        /*0032*/ 	.short	0x0030
        /*0034*/ 	.byte	0x00, 0xf0, 0x11, 0x00


	//----- nvinfo : EIATTR_KPARAM_INFO
	.align		4
.L_108:
        /*0038*/ 	.byte	0x04, 0x17
        /*003a*/ 	.short	(.L_110 - .L_109)
.L_109:
        /*003c*/ 	.word	0x00000000
        /*0040*/ 	.short	0x0007
        /*0042*/ 	.short	0x002c
        /*0044*/ 	.byte	0x00, 0xf0, 0x11, 0x00


	//----- nvinfo : EIATTR_KPARAM_INFO
	.align		4
.L_110:
        /*0048*/ 	.byte	0x04, 0x17
        /*004a*/ 	.short	(.L_112 - .L_111)
.L_111:
        /*004c*/ 	.word	0x00000000
        /*0050*/ 	.short	0x0006
        /*0052*/ 	.short	0x0029
        /*0054*/ 	.byte	0x00, 0xf0, 0x05, 0x00


	//----- nvinfo : EIATTR_KPARAM_INFO
	.align		4
.L_112:
        /*0058*/ 	.byte	0x04, 0x17
        /*005a*/ 	.short	(.L_114 - .L_113)
.L_113:
        /*005c*/ 	.word	0x00000000
        /*0060*/ 	.short	0x0005
        /*0062*/ 	.short	0x0028
        /*0064*/ 	.byte	0x00, 0xf0, 0x05, 0x00


	//----- nvinfo : EIATTR_KPARAM_INFO
	.align		4
.L_114:
        /*0068*/ 	.byte	0x04, 0x17
        /*006a*/ 	.short	(.L_116 - .L_115)
.L_115:
        /*006c*/ 	.word	0x00000000
        /*0070*/ 	.short	0x0004
        /*0072*/ 	.short	0x0020
        /*0074*/ 	.byte	0x00, 0xf0, 0x21, 0x00


	//----- nvinfo : EIATTR_KPARAM_INFO
	.align		4
.L_116:
        /*0078*/ 	.byte	0x04, 0x17
        /*007a*/ 	.short	(.L_118 - .L_117)
.L_117:
        /*007c*/ 	.word	0x00000000
        /*0080*/ 	.short	0x0003
        /*0082*/ 	.short	0x0018
        /*0084*/ 	.byte	0x00, 0xf5, 0x21, 0x00


	//----- nvinfo : EIATTR_KPARAM_INFO
	.align		4
.L_118:
        /*0088*/ 	.byte	0x04, 0x17
        /*008a*/ 	.short	(.L_120 - .L_119)
.L_119:
        /*008c*/ 	.word	0x00000000
        /*0090*/ 	.short	0x0002
        /*0092*/ 	.short	0x0010
        /*0094*/ 	.byte	0x00, 0xf0, 0x21, 0x00


	//----- nvinfo : EIATTR_KPARAM_INFO
	.align		4
.L_120:
        /*0098*/ 	.byte	0x04, 0x17
        /*009a*/ 	.short	(.L_122 - .L_121)
.L_121:
        /*009c*/ 	.word	0x00000000
        /*00a0*/ 	.short	0x0001
        /*00a2*/ 	.short	0x0008
        /*00a4*/ 	.byte	0x00, 0xf5, 0x21, 0x00


	//----- nvinfo : EIATTR_KPARAM_INFO
	.align		4
.L_122:
        /*00a8*/ 	.byte	0x04, 0x17
        /*00aa*/ 	.short	(.L_124 - .L_123)
.L_123:
        /*00ac*/ 	.word	0x00000000
        /*00b0*/ 	.short	0x0000
        /*00b2*/ 	.short	0x0000
        /*00b4*/ 	.byte	0x00, 0xf0, 0x21, 0x00


	//----- nvinfo : EIATTR_SPARSE_MMA_MASK
	.align		4
.L_124:
        /*00b8*/ 	.byte	0x03, 0x50
        /*00ba*/ 	.short	0x0000


	//----- nvinfo : EIATTR_MAXREG_COUNT
	.align		4
        /*00bc*/ 	.byte	0x03, 0x1b
        /*00be*/ 	.short	0x00a8


	//----- nvinfo : EIATTR_NUM_BARRIERS
	.align		4
        /*00c0*/ 	.byte	0x02, 0x4c
        /*00c2*/ 	.byte	0x01
	.zero		1


	//----- nvinfo : EIATTR_MERCURY_ISA_VERSION
	.align		4
        /*00c4*/ 	.byte	0x03, 0x5f
        /*00c6*/ 	.short	0x0101


	//----- nvinfo : EIATTR_UNUSED_LOAD_BYTE_OFFSET
	.align		4
        /*00c8*/ 	.byte	0x04, 0x44
        /*00ca*/ 	.short	(.L_126 - .L_125)


	//   ....[0]....
.L_125:
        /*00cc*/ 	.word	0x00077f70
        /*00d0*/ 	.word	0x0000fff0


	//----- nvinfo : EIATTR_COOP_GROUP_MASK_REGIDS
	.align		4
.L_126:
        /*00d4*/ 	.byte	0x04, 0x29
        /*00d6*/ 	.short	(.L_128 - .L_127)


	//   ....[0]....
.L_127:
        /*00d8*/ 	.word	0xffffffff


	//   ....[1]....
        /*00dc*/ 	.word	0xffffffff


	//   ....[2]....
        /*00e0*/ 	.word	0xffffffff


	//   ....[3]....
        /*00e4*/ 	.word	0xffffffff


	//   ....[4]....
        /*00e8*/ 	.word	0xffffffff


	//   ....[5]....
        /*00ec*/ 	.word	0xffffffff


	//   ....[6]....
        /*00f0*/ 	.word	0xffffffff


	//   ....[7]....
        /*00f4*/ 	.word	0xffffffff


	//   ....[8]....
        /*00f8*/ 	.word	0xffffffff


	//   ....[9]....
        /*00fc*/ 	.word	0xffffffff


	//   ....[10]....
        /*0100*/ 	.word	0xffffffff


	//   ....[11]....
        /*0104*/ 	.word	0xffffffff


	//   ....[12]....
        /*0108*/ 	.word	0xffffffff


	//   ....[13]....
        /*010c*/ 	.word	0xffffffff


	//   ....[14]....
        /*0110*/ 	.word	0xffffffff


	//   ....[15]....
        /*0114*/ 	.word	0xffffffff


	//   ....[16]....
        /*0118*/ 	.word	0xffffffff


	//   ....[17]....
        /*011c*/ 	.word	0xffffffff


	//   ....[18]....
        /*0120*/ 	.word	0xffffffff


	//   ....[19]....
        /*0124*/ 	.word	0xffffffff


	//   ....[20]....
        /*0128*/ 	.word	0xffffffff


	//   ....[21]....
        /*012c*/ 	.word	0xffffffff


	//   ....[22]....
        /*0130*/ 	.word	0xffffffff


	//   ....[23]....
        /*0134*/ 	.word	0xffffffff


	//   ....[24]....
        /*0138*/ 	.word	0xffffffff


	//   ....[25]....
        /*013c*/ 	.word	0xffffffff


	//   ....[26]....
        /*0140*/ 	.word	0xffffffff


	//   ....[27]....
        /*0144*/ 	.word	0xffffffff


	//   ....[28]....
        /*0148*/ 	.word	0xffffffff


	//   ....[29]....
        /*014c*/ 	.word	0xffffffff


	//   ....[30]....
        /*0150*/ 	.word	0xffffffff


	//   ....[31]....
        /*0154*/ 	.word	0xffffffff


	//   ....[32]....
        /*0158*/ 	.word	0xffffffff


	//   ....[33]....
        /*015c*/ 	.word	0xffffffff


	//   ....[34]....
        /*0160*/ 	.word	0xffffffff


	//   ....[35]....
        /*0164*/ 	.word	0xffffffff


	//   ....[36]....
        /*0168*/ 	.word	0xffffffff


	//   ....[37]....
        /*016c*/ 	.word	0xffffffff


	//   ....[38]....
        /*0170*/ 	.word	0xffffffff


	//   ....[39]....
        /*0174*/ 	.word	0xffffffff


	//   ....[40]....
        /*0178*/ 	.word	0xffffffff


	//   ....[41]....
        /*017c*/ 	.word	0xffffffff


	//   ....[42]....
        /*0180*/ 	.word	0xffffffff


	//   ....[43]....
        /*0184*/ 	.word	0xffffffff


	//   ....[44]....
        /*0188*/ 	.word	0xffffffff


	//   ....[45]....
        /*018c*/ 	.word	0xffffffff


	//   ....[46]....
        /*0190*/ 	.word	0xffffffff


	//   ....[47]....
        /*0194*/ 	.word	0xffffffff


	//   ....[48]....
        /*0198*/ 	.word	0xffffffff


	//   ....[49]....
        /*019c*/ 	.word	0xffffffff


	//   ....[50]....
        /*01a0*/ 	.word	0xffffffff


	//   ....[51]....
        /*01a4*/ 	.word	0xffffffff


	//   ....[52]....
        /*01a8*/ 	.word	0xffffffff


	//   ....[53]....
        /*01ac*/ 	.word	0xffffffff


	//   ....[54]....
        /*01b0*/ 	.word	0xffffffff


	//   ....[55]....
        /*01b4*/ 	.word	0xffffffff


	//   ....[56]....
        /*01b8*/ 	.word	0xffffffff


	//   ....[57]....
        /*01bc*/ 	.word	0xffffffff


	//   ....[58]....
        /*01c0*/ 	.word	0xffffffff


	//   ....[59]....
        /*01c4*/ 	.word	0xffffffff


	//   ....[60]....
        /*01c8*/ 	.word	0x05000009


	//   ....[61]....
        /*01cc*/ 	.word	0x05000009


	//   ....[62]....
        /*01d0*/ 	.word	0x05000009


	//   ....[63]....
        /*01d4*/ 	.word	0x05000009


	//   ....[64]....
        /*01d8*/ 	.word	0x05000009


	//   ....[65]....
        /*01dc*/ 	.word	0x05000009


	//   ....[66]....
        /*01e0*/ 	.word	0x05000009


	//   ....[67]....
        /*01e4*/ 	.word	0x05000009


	//   ....[68]....
        /*01e8*/ 	.word	0x05000009


	//   ....[69]....
        /*01ec*/ 	.word	0x05000009


	//   ....[70]....
        /*01f0*/ 	.word	0x05000009


	//   ....[71]....
        /*01f4*/ 	.word	0x05000009


	//   ....[72]....
        /*01f8*/ 	.word	0x05000009


	//   ....[73]....
        /*01fc*/ 	.word	0x05000009


	//   ....[74]....
        /*0200*/ 	.word	0x05000009


	//   ....[75]....
        /*0204*/ 	.word	0x05000009


	//   ....[76]....
        /*0208*/ 	.word	0x05000009


	//   ....[77]....
        /*020c*/ 	.word	0x05000009


	//   ....[78]....
        /*0210*/ 	.word	0x05000009


	//   ....[79]....
        /*0214*/ 	.word	0x05000009


	//   ....[80]....
        /*0218*/ 	.word	0x05000009


	//   ....[81]....
        /*021c*/ 	.word	0x05000009


	//   ....[82]....
        /*0220*/ 	.word	0x05000009


	//   ....[83]....
        /*0224*/ 	.word	0x05000009


	//   ....[84]....
        /*0228*/ 	.word	0x05000009


	//   ....[85]....
        /*022c*/ 	.word	0x05000009


	//   ....[86]....
        /*0230*/ 	.word	0x05000009


	//   ....[87]....
        /*0234*/ 	.word	0x05000009


	//   ....[88]....
        /*0238*/ 	.word	0x05000009


	//   ....[89]....
        /*023c*/ 	.word	0x05000009


	//   ....[90]....
        /*0240*/ 	.word	0x05000009


	//   ....[91]....
        /*0244*/ 	.word	0x05000009


	//   ....[92]....
        /*0248*/ 	.word	0x05000009


	//   ....[93]....
        /*024c*/ 	.word	0x05000009


	//   ....[94]....
        /*0250*/ 	.word	0x05000009


	//   ....[95]....
        /*0254*/ 	.word	0x05000009


	//----- nvinfo : EIATTR_COOP_GROUP_INSTR_OFFSETS
	.align		4
.L_128:
        /*0258*/ 	.byte	0x04, 0x28
        /*025a*/ 	.short	(.L_130 - .L_129)


	//   ....[0]....
.L_129:
        /*025c*/ 	.word	0x00000500


	//   ....[1]....
        /*0260*/ 	.word	0x0001c440


	//   ....[2]....
        /*0264*/ 	.word	0x0001c460


	//   ....[3]....
        /*0268*/ 	.word	0x0001c480


	//   ....[4]....
        /*026c*/ 	.word	0x0001c4a0


	//   ....[5]....
        /*0270*/ 	.word	0x0001c4c0


	//   ....[6]....
        /*0274*/ 	.word	0x0001df40


	//   ....[7]....
        /*0278*/ 	.word	0x00039ed0


	//   ....[8]....
        /*027c*/ 	.word	0x00039ef0


	//   ....[9]....
        /*0280*/ 	.word	0x00039f10


	//   ....[10]....
        /*0284*/ 	.word	0x00039f30


	//   ....[11]....
        /*0288*/ 	.word	0x00039f50


	//   ....[12]....
        /*028c*/ 	.word	0x0003a3d0


	//   ....[13]....
        /*0290*/ 	.word	0x0003a490


	//   ....[14]....
        /*0294*/ 	.word	0x0003a4f0


	//   ....[15]....
        /*0298*/ 	.word	0x0003a580


	//   ....[16]....
        /*029c*/ 	.word	0x0003a5d0


	//   ....[17]....
        /*02a0*/ 	.word	0x0003a620


	//   ....[18]....
        /*02a4*/ 	.word	0x0003a660


	//   ....[19]....
        /*02a8*/ 	.word	0x0003a6c0


	//   ....[20]....
        /*02ac*/ 	.word	0x0003a700


	//   ....[21]....
        /*02b0*/ 	.word	0x0003a780


	//   ....[22]....
        /*02b4*/ 	.word	0x0003a850


	//   ....[23]....
        /*02b8*/ 	.word	0x0003a8a0


	//   ....[24]....
        /*02bc*/ 	.word	0x0003a900


	//   ....[25]....
        /*02c0*/ 	.word	0x0003a950


	//   ....[26]....
        /*02c4*/ 	.word	0x0003a990


	//   ....[27]....
        /*02c8*/ 	.word	0x0003a9d0


	//   ....[28]....
        /*02cc*/ 	.word	0x0003aa10


	//   ....[29]....
        /*02d0*/ 	.word	0x0003aa50


	//   ....[30]....
        /*02d4*/ 	.word	0x0003c440


	//   ....[31]....
        /*02d8*/ 	.word	0x00058dd0


	//   ....[32]....
        /*02dc*/ 	.word	0x00058df0


	//   ....[33]....
        /*02e0*/ 	.word	0x00058e10


	//   ....[34]....
        /*02e4*/ 	.word	0x00058e30


	//   ....[35]....
        /*02e8*/ 	.word	0x00058e50


	//   ....[36]....
        /*02ec*/ 	.word	0x0005aa40


	//   ....[37]....
        /*02f0*/ 	.word	0x00077280


	//   ....[38]....
        /*02f4*/ 	.word	0x000772a0


	//   ....[39]....
        /*02f8*/ 	.word	0x000772c0


	//   ....[40]....
        /*02fc*/ 	.word	0x000772e0


	//   ....[41]....
        /*0300*/ 	.word	0x00077300


	//   ....[42]....
        /*0304*/ 	.word	0x00077740


	//   ....[43]....
        /*0308*/ 	.word	0x00077800


	//   ....[44]....
        /*030c*/ 	.word	0x00077860


	//   ....[45]....
        /*0310*/ 	.word	0x00077900


	//   ....[46]....
        /*0314*/ 	.word	0x00077950


	//   ....[47]....
        /*0318*/ 	.word	0x000779a0


	//   ....[48]....
        /*031c*/ 	.word	0x000779e0


	//   ....[49]....
        /*0320*/ 	.word	0x00077a40


	//   ....[50]....
        /*0324*/ 	.word	0x00077a60


	//   ....[51]....
        /*0328*/ 	.word	0x00077b10


	//   ....[52]....
        /*032c*/ 	.word	0x00077be0


	//   ....[53]....
        /*0330*/ 	.word	0x00077c30


	//   ....[54]....
        /*0334*/ 	.word	0x00077c90


	//   ....[55]....
        /*0338*/ 	.word	0x00077ce0


	//   ....[56]....
        /*033c*/ 	.word	0x00077d20


	//   ....[57]....
        /*0340*/ 	.word	0x00077d60


	//   ....[58]....
        /*0344*/ 	.word	0x00077da0


	//   ....[59]....
        /*0348*/ 	.word	0x00077de0


	//   ....[60]....
        /*034c*/ 	.word	0x00079640


	//   ....[61]....
        /*0350*/ 	.word	0x000796c0


	//   ....[62]....
        /*0354*/ 	.word	0x00079740


	//   ....[63]....
        /*0358*/ 	.word	0x00079860


	//   ....[64]....
        /*035c*/ 	.word	0x000798e0


	//   ....[65]....
        /*0360*/ 	.word	0x00079970


	//   ....[66]....
        /*0364*/ 	.word	0x000799f0


	//   ....[67]....
        /*0368*/ 	.word	0x00079a70


	//   ....[68]....
        /*036c*/ 	.word	0x00079ae0


	//   ....[69]....
        /*0370*/ 	.word	0x00079b50


	//   ....[70]....
        /*0374*/ 	.word	0x00079bd0


	//   ....[71]....
        /*0378*/ 	.word	0x00079c50


	//   ....[72]....
        /*037c*/ 	.word	0x00079d10


	//   ....[73]....
        /*0380*/ 	.word	0x00079d90


	//   ....[74]....
        /*0384*/ 	.word	0x00079e10


	//   ....[75]....
        /*0388*/ 	.word	0x00079e90


	//   ....[76]....
        /*038c*/ 	.word	0x00079f10


	//   ....[77]....
        /*0390*/ 	.word	0x00079f80


	//   ....[78]....
        /*0394*/ 	.word	0x00079ff0


	//   ....[79]....
        /*0398*/ 	.word	0x0007a070


	//   ....[80]....
        /*039c*/ 	.word	0x0007a0f0


	//   ....[81]....
        /*03a0*/ 	.word	0x0007a1f0


	//   ....[82]....
        /*03a4*/ 	.word	0x0007a280


	//   ....[83]....
        /*03a8*/ 	.word	0x0007a310


	//   ....[84]....
        /*03ac*/ 	.word	0x0007a390


	//   ....[85]....
        /*03b0*/ 	.word	0x0007a410


	//   ....[86]....
        /*03b4*/ 	.word	0x0007a4a0


	//   ....[87]....
        /*03b8*/ 	.word	0x0007a510


	//   ....[88]....
        /*03bc*/ 	.word	0x0007a590


	//   ....[89]....
        /*03c0*/ 	.word	0x0007a610


	//   ....[90]....
        /*03c4*/ 	.word	0x0007a6d0


	//   ....[91]....
        /*03c8*/ 	.word	0x0007a750


	//   ....[92]....
        /*03cc*/ 	.word	0x0007a7d0


	//   ....[93]....
        /*03d0*/ 	.word	0x0007a850


	//   ....[94]....
        /*03d4*/ 	.word	0x0007a8d0


	//   ....[95]....
        /*03d8*/ 	.word	0x0007a940


	//----- nvinfo : EIATTR_VRC_CTA_INIT_COUNT
	.align		4
.L_130:
        /*03dc*/ 	.byte	0x02, 0x4a
	.zero		1
	.zero		1


	//----- nvinfo : EIATTR_EXIT_INSTR_OFFSETS
	.align		4
        /*03e0*/ 	.byte	0x04, 0x1c
        /*03e2*/ 	.short	(.L_132 - .L_131)


	//   ....[0]....
.L_131:
        /*03e4*/ 	.word	0x0001d1c0


	//   ....[1]....
        /*03e8*/ 	.word	0x0001d280


	//   ....[2]....
        /*03ec*/ 	.word	0x0001d4f0


	//   ....[3]....
        /*03f0*/ 	.word	0x0001d780


	//   ....[4]....
        /*03f4*/ 	.word	0x0001db00


	//   ....[5]....
        /*03f8*/ 	.word	0x0003b610


	//   ....[6]....
        /*03fc*/ 	.word	0x0003b6d0


	//   ....[7]....
        /*0400*/ 	.word	0x0003ba00


	//   ....[8]....
        /*0404*/ 	.word	0x0003bc20


	//   ....[9]....
        /*0408*/ 	.word	0x0003bf80


	//   ....[10]....
        /*040c*/ 	.word	0x00079460


	//   ....[11]....
        /*0410*/ 	.word	0x00079540


	//   ....[12]....
        /*0414*/ 	.word	0x000795f0


	//----- nvinfo : EIATTR_MAX_THREADS
	.align		4
.L_132:
        /*0418*/ 	.byte	0x04, 0x05
        /*041a*/ 	.short	(.L_134 - .L_133)
.L_133:
        /*041c*/ 	.word	0x00000180
        /*0420*/ 	.word	0x00000001
        /*0424*/ 	.word	0x00000001


	//----- nvinfo : EIATTR_CRS_STACK_SIZE
	.align		4
.L_134:
        /*0428*/ 	.byte	0x04, 0x1e
        /*042a*/ 	.short	(.L_136 - .L_135)
.L_135:
        /*042c*/ 	.word	0x00000000


	//----- nvinfo : EIATTR_CBANK_PARAM_SIZE
	.align		4
.L_136:
        /*0430*/ 	.byte	0x03, 0x19
        /*0432*/ 	.short	0x0068


	//----- nvinfo : EIATTR_PARAM_CBANK
	.align		4
        /*0434*/ 	.byte	0x04, 0x0a
        /*0436*/ 	.short	(.L_138 - .L_137)
	.align		4
.L_137:
        /*0438*/ 	.word	index@(.nv.constant0._ZN3cub18CUB_300001_SM_10006detail6select23DeviceSelectSweepKernelINS2_10policy_hubIyNS0_8NullTypeEiLb0ELNS0_10SelectImplE0EE10Policy1000EN6thrust24THRUST_300001_SM_1000_NS17counting_iteratorIyNSA_11use_defaultESC_SC_EEPS5_NSA_6detail15normal_iteratorINSA_10device_ptrIyEEEEPlNS0_13ScanTileStateIiLb1EEE17ConstraintCheckerS5_iNS2_19streaming_context_tIlLb1EEELS6_0EEEvT0_T1_T2_T3_T4_T5_T6_T7_iT8_NS1_7vsmem_tE)
        /*043c*/ 	.short	0x0380
        /*043e*/ 	.short	0x0068


	//----- nvinfo : EIATTR_SW_WAR
	.align		4
.L_138:
        /*0440*/ 	.byte	0x04, 0x36
        /*0442*/ 	.short	(.L_140 - .L_139)
.L_139:
        /*0444*/ 	.word	0x00000008
.L_140:


//--------------------- .nv.info._ZN3cub18CUB_300001_SM_10006detail4scan23DeviceCompactInitKernelINS0_13ScanTileStateIiLb1EEEPlEEvT_iT0_ --------------------------
	.section	.nv.info._ZN3cub18CUB_300001_SM_10006detail4scan23DeviceCompactInitKernelINS0_13ScanTileStateIiLb1EEEPlEEvT_iT0_,"",@"SHT_CUDA_INFO"
	.sectionflags	@""
	.align	4


	//----- nvinfo : EIATTR_CUDA_API_VERSION
	.align		4
        /*0000*/ 	.byte	0x04, 0x37
        /*0002*/ 	.short	(.L_142 - .L_141)
.L_141:
        /*0004*/ 	.word	0x00000082


	//----- nvinfo : EIATTR_KPARAM_INFO
	.align		4
.L_142:
        /*0008*/ 	.byte	0x04, 0x17
        /*000a*/ 	.short	(.L_144 - .L_143)
.L_143:
        /*000c*/ 	.word	0x00000000
        /*0010*/ 	.short	0x0002
        /*0012*/ 	.short	0x0010
        /*0014*/ 	.byte	0x00, 0xf5, 0x21, 0x00


	//----- nvinfo : EIATTR_KPARAM_INFO
	.align		4
.L_144:
        /*0018*/ 	.byte	0x04, 0x17
        /*001a*/ 	.short	(.L_146 - .L_145)
.L_145:
        /*001c*/ 	.word	0x00000000
        /*0020*/ 	.short	0x0001
        /*0022*/ 	.short	0x0008
        /*0024*/ 	.byte	0x00, 0xf0, 0x11, 0x00


	//----- nvinfo : EIATTR_KPARAM_INFO
	.align		4
.L_146:
        /*0028*/ 	.byte	0x04, 0x17
        /*002a*/ 	.short	(.L_148 - .L_147)
.L_147:
        /*002c*/ 	.word	0x00000000
        /*0030*/ 	.short	0x0000
        /*0032*/ 	.short	0x0000
        /*0034*/ 	.byte	0x00, 0xf0, 0x21, 0x00


	//----- nvinfo : EIATTR_SPARSE_MMA_MASK
	.align		4
.L_148:
        /*0038*/ 	.byte	0x03, 0x50
        /*003a*/ 	.short	0x0000


	//----- nvinfo : EIATTR_MAXREG_COUNT
	.align		4
        /*003c*/ 	.byte	0x03, 0x1b
        /*003e*/ 	.short	0x00ff


	//----- nvinfo : EIATTR_MERCURY_ISA_VERSION
	.align		4
        /*0040*/ 	.byte	0x03, 0x5f
        /*0042*/ 	.short	0x0101


	//----- nvinfo : EIATTR_VRC_CTA_INIT_COUNT
	.align		4
        /*0044*/ 	.byte	0x02, 0x4a
	.zero		1
	.zero		1


	//----- nvinfo : EIATTR_EXIT_INSTR_OFFSETS
	.align		4
        /*0048*/ 	.byte	0x04, 0x1c
        /*004a*/ 	.short	(.L_150 - .L_149)


	//   ....[0]....
.L_149:
        /*004c*/ 	.word	0x00000130


	//   ....[1]....
        /*0050*/ 	.word	0x00000160


	//----- nvinfo : EIATTR_CBANK_PARAM_SIZE
	.align		4
.L_150:
        /*0054*/ 	.byte	0x03, 0x19
        /*0056*/ 	.short	0x0018


	//----- nvinfo : EIATTR_PARAM_CBANK
	.align		4
        /*0058*/ 	.byte	0x04, 0x0a
        /*005a*/ 	.short	(.L_152 - .L_151)
	.align		4
.L_151:
        /*005c*/ 	.word	index@(.nv.constant0._ZN3cub18CUB_300001_SM_10006detail4scan23DeviceCompactInitKernelINS0_13ScanTileStateIiLb1EEEPlEEvT_iT0_)
        /*0060*/ 	.short	0x0380
        /*0062*/ 	.short	0x0018


	//----- nvinfo : EIATTR_SW_WAR
	.align		4
.L_152:
        /*0064*/ 	.byte	0x04, 0x36
        /*0066*/ 	.short	(.L_154 - .L_153)
.L_153:
        /*0068*/ 	.word	0x00000008
.L_154:


//--------------------- .nv.info._ZN3cub18CUB_300001_SM_10006detail9transform16transform_kernelINS2_10policy_hubILb1EN4cuda3std3__45tupleIJN6thrust24THRUST_300001_SM_1000_NS6detail15normal_iteratorINSA_10device_ptrIyEEEEEEEE10policy1000El13IndexToResultNSC_INSD_I11ResultPointEEEEJPyEEEvT0_iT1_T2_DpNS2_10kernel_argIT3_EE --------------------------
	.section	.nv.info._ZN3cub18CUB_300001_SM_10006detail9transform16transform_kernelINS2_10policy_hubILb1EN4cuda3std3__45tupleIJN6thrust24THRUST_300001_SM_1000_NS6detail15normal_iteratorINSA_10device_ptrIyEEEEEEEE10policy1000El13IndexToResultNSC_INSD_I11ResultPointEEEEJPyEEEvT0_iT1_T2_DpNS2_10kernel_argIT3_EE,"",@"SHT_CUDA_INFO"
	.sectionflags	@""
	.align	4


	//----- nvinfo : EIATTR_CUDA_API_VERSION
	.align		4
        /*0000*/ 	.byte	0x04, 0x37
        /*0002*/ 	.short	(.L_156 - .L_155)
.L_155:
        /*0004*/ 	.word	0x00000082


	//----- nvinfo : EIATTR_KPARAM_INFO
	.align		4
.L_156:
        /*0008*/ 	.byte	0x04, 0x17
        /*000a*/ 	.short	(.L_158 - .L_157)
.L_157:
        /*000c*/ 	.word	0x00000000
        /*0010*/ 	.short	0x0004
        /*0012*/ 	.short	0x0018
        /*0014*/ 	.byte	0x00, 0xf0, 0x41, 0x00


	//----- nvinfo : EIATTR_KPARAM_INFO
	.align		4
.L_158:
        /*0018*/ 	.byte	0x04, 0x17
        /*001a*/ 	.short	(.L_160 - .L_159)
.L_159:
        /*001c*/ 	.word	0x00000000
        /*0020*/ 	.short	0x0003
        /*0022*/ 	.short	0x0010
        /*0024*/ 	.byte	0x00, 0xf0, 0x21, 0x00


	//----- nvinfo : EIATTR_KPARAM_INFO
	.align		4
.L_160:
        /*0028*/ 	.byte	0x04, 0x17
        /*002a*/ 	.short	(.L_162 - .L_161)
.L_161:
        /*002c*/ 	.word	0x00000000
        /*0030*/ 	.short	0x0002
        /*0032*/ 	.short	0x000c
        /*0034*/ 	.byte	0x00, 0xf0, 0x05, 0x00


	//----- nvinfo : EIATTR_KPARAM_INFO
	.align		4
.L_162:
        /*0038*/ 	.byte	0x04, 0x17
        /*003a*/ 	.short	(.L_164 - .L_163)
.L_163:
        /*003c*/ 	.word	0x00000000
        /*0040*/ 	.short	0x0001
        /*0042*/ 	.short	0x0008
        /*0044*/ 	.byte	0x00, 0xf0, 0x11, 0x00


	//----- nvinfo : EIATTR_KPARAM_INFO
	.align		4
.L_164:
        /*0048*/ 	.byte	0x04, 0x17
        /*004a*/ 	.short	(.L_166 - .L_165)
.L_165:
        /*004c*/ 	.word	0x00000000
        /*0050*/ 	.short	0x0000
        /*0052*/ 	.short	0x0000
        /*0054*/ 	.byte	0x00, 0xf0, 0x21, 0x00


	//----- nvinfo : EIATTR_SPARSE_MMA_MASK
	.align		4
.L_166:
        /*0058*/ 	.byte	0x03, 0x50
        /*005a*/ 	.short	0x0000


	//----- nvinfo : EIATTR_MAXREG_COUNT
	.align		4
        /*005c*/ 	.byte	0x03, 0x1b
        /*005e*/ 	.short	0x00ff


	//----- nvinfo : EIATTR_MERCURY_ISA_VERSION
	.align		4
        /*0060*/ 	.byte	0x03, 0x5f
        /*0062*/ 	.short	0x0101


	//----- nvinfo : EIATTR_VRC_CTA_INIT_COUNT
	.align		4
        /*0064*/ 	.byte	0x02, 0x4a
	.zero		1
	.zero		1


	//----- nvinfo : EIATTR_EXIT_INSTR_OFFSETS
	.align		4
        /*0068*/ 	.byte	0x04, 0x1c
        /*006a*/ 	.short	(.L_168 - .L_167)


	//   ....[0]....
.L_167:
        /*006c*/ 	.word	0x00000270


	//   ....[1]....
        /*0070*/ 	.word	0x00001f40


	//   ....[2]....
        /*0074*/ 	.word	0x00001f70


	//   ....[3]....
        /*0078*/ 	.word	0x00003c40


	//----- nvinfo : EIATTR_MAX_THREADS
	.align		4
.L_168:
        /*007c*/ 	.byte	0x04, 0x05
        /*007e*/ 	.short	(.L_170 - .L_169)
.L_169:
        /*0080*/ 	.word	0x00000080
        /*0084*/ 	.word	0x00000001
        /*0088*/ 	.word	0x00000001


	//----- nvinfo : EIATTR_CRS_STACK_SIZE
	.align		4
.L_170:
        /*008c*/ 	.byte	0x04, 0x1e
        /*008e*/ 	.short	(.L_172 - .L_171)
.L_171:
        /*0090*/ 	.word	0x00000000


	//----- nvinfo : EIATTR_CBANK_PARAM_SIZE
	.align		4
.L_172:
        /*0094*/ 	.byte	0x03, 0x19
        /*0096*/ 	.short	0x0028


	//----- nvinfo : EIATTR_PARAM_CBANK
	.align		4
        /*0098*/ 	.byte	0x04, 0x0a
        /*009a*/ 	.short	(.L_174 - .L_173)
	.align		4
.L_173:
        /*009c*/ 	.word	index@(.nv.constant0._ZN3cub18CUB_300001_SM_10006detail9transform16transform_kernelINS2_10policy_hubILb1EN4cuda3std3__45tupleIJN6thrust24THRUST_300001_SM_1000_NS6detail15normal_iteratorINSA_10device_ptrIyEEEEEEEE10policy1000El13IndexToResultNSC_INSD_I11ResultPointEEEEJPyEEEvT0_iT1_T2_DpNS2_10kernel_argIT3_EE)
        /*00a0*/ 	.short	0x0380
        /*00a2*/ 	.short	0x0028


	//----- nvinfo : EIATTR_SW_WAR
	.align		4
.L_174:
        /*00a4*/ 	.byte	0x04, 0x36
        /*00a6*/ 	.short	(.L_176 - .L_175)
.L_175:
        /*00a8*/ 	.word	0x00000008
.L_176:


//--------------------- .nv.info._ZN3cub18CUB_300001_SM_10006detail9transform16transform_kernelINS2_10policy_hubILb1EN4cuda3std3__45tupleIJN6thrust24THRUST_300001_SM_1000_NS6detail15normal_iteratorINSA_10device_ptrIyEEEEEEEE10policy1000Ei13IndexToResultNSC_INSD_I11ResultPointEEEEJPyEEEvT0_iT1_T2_DpNS2_10kernel_argIT3_EE --------------------------
	.section	.nv.info._ZN3cub18CUB_300001_SM_10006detail9transform16transform_kernelINS2_10policy_hubILb1EN4cuda3std3__45tupleIJN6thrust24THRUST_300001_SM_1000_NS6detail15normal_iteratorINSA_10device_ptrIyEEEEEEEE10policy1000Ei13IndexToResultNSC_INSD_I11ResultPointEEEEJPyEEEvT0_iT1_T2_DpNS2_10kernel_argIT3_EE,"",@"SHT_CUDA_INFO"
	.sectionflags	@""
	.align	4


	//----- nvinfo : EIATTR_CUDA_API_VERSION
	.align		4
        /*0000*/ 	.byte	0x04, 0x37
        /*0002*/ 	.short	(.L_178 - .L_177)
.L_177:
        /*0004*/ 	.word	0x00000082


	//----- nvinfo : EIATTR_KPARAM_INFO
	.align		4
.L_178:
        /*0008*/ 	.byte	0x04, 0x17
        /*000a*/ 	.short	(.L_180 - .L_179)
.L_179:
        /*000c*/ 	.word	0x00000000
        /*0010*/ 	.short	0x0004
        /*0012*/ 	.short	0x0018
        /*0014*/ 	.byte	0x00, 0xf0, 0x41, 0x00


	//----- nvinfo : EIATTR_KPARAM_INFO
	.align		4
.L_180:
        /*0018*/ 	.byte	0x04, 0x17
        /*001a*/ 	.short	(.L_182 - .L_181)
.L_181:
        /*001c*/ 	.word	0x00000000
        /*0020*/ 	.short	0x0003
        /*0022*/ 	.short	0x0010
        /*0024*/ 	.byte	0x00, 0xf0, 0x21, 0x00


	//----- nvinfo : EIATTR_KPARAM_INFO
	.align		4
.L_182:
        /*0028*/ 	.byte	0x04, 0x17
        /*002a*/ 	.short	(.L_184 - .L_183)
.L_183:
        /*002c*/ 	.word	0x00000000
        /*0030*/ 	.short	0x0002
        /*0032*/ 	.short	0x0008
        /*0034*/ 	.byte	0x00, 0xf0, 0x05, 0x00


	//----- nvinfo : EIATTR_KPARAM_INFO
	.align		4
.L_184:
        /*0038*/ 	.byte	0x04, 0x17
        /*003a*/ 	.short	(.L_186 - .L_185)
.L_185:
        /*003c*/ 	.word	0x00000000
        /*0040*/ 	.short	0x0001
        /*0042*/ 	.short	0x0004
        /*0044*/ 	.byte	0x00, 0xf0, 0x11, 0x00


	//----- nvinfo : EIATTR_KPARAM_INFO
	.align		4
.L_186:
        /*0048*/ 	.byte	0x04, 0x17
        /*004a*/ 	.short	(.L_188 - .L_187)
.L_187:
        /*004c*/ 	.word	0x00000000
        /*0050*/ 	.short	0x0000
        /*0052*/ 	.short	0x0000
        /*0054*/ 	.byte	0x00, 0xf0, 0x11, 0x00


	//----- nvinfo : EIATTR_SPARSE_MMA_MASK
	.align		4
.L_188:
        /*0058*/ 	.byte	0x03, 0x50
        /*005a*/ 	.short	0x0000


	//----- nvinfo : EIATTR_MAXREG_COUNT
	.align		4
        /*005c*/ 	.byte	0x03, 0x1b
        /*005e*/ 	.short	0x00ff


	//----- nvinfo : EIATTR_MERCURY_ISA_VERSION
	.align		4
        /*0060*/ 	.byte	0x03, 0x5f
        /*0062*/ 	.short	0x0101


	//----- nvinfo : EIATTR_VRC_CTA_INIT_COUNT
	.align		4
        /*0064*/ 	.byte	0x02, 0x4a
	.zero		1
	.zero		1


	//----- nvinfo : EIATTR_EXIT_INSTR_OFFSETS
	.align		4
        /*0068*/ 	.byte	0x04, 0x1c
        /*006a*/ 	.short	(.L_190 - .L_189)


	//   ....[0]....
.L_189:
        /*006c*/ 	.word	0x000001f0


	//   ....[1]....
        /*0070*/ 	.word	0x00001e80


	//   ....[2]....
        /*0074*/ 	.word	0x00001ee0


	//   ....[3]....
        /*0078*/ 	.word	0x00003b70


	//----- nvinfo : EIATTR_MAX_THREADS
	.align		4
.L_190:
        /*007c*/ 	.byte	0x04, 0x05
        /*007e*/ 	.short	(.L_192 - .L_191)
.L_191:
        /*0080*/ 	.word	0x00000080
        /*0084*/ 	.word	0x00000001
        /*0088*/ 	.word	0x00000001


	//----- nvinfo : EIATTR_CRS_STACK_SIZE
	.align		4
.L_192:
        /*008c*/ 	.byte	0x04, 0x1e
        /*008e*/ 	.short	(.L_194 - .L_193)
.L_193:
        /*0090*/ 	.word	0x00000000


	//----- nvinfo : EIATTR_CBANK_PARAM_SIZE
	.align		4
.L_194:
        /*0094*/ 	.byte	0x03, 0x19
        /*0096*/ 	.short	0x0028


	//----- nvinfo : EIATTR_PARAM_CBANK
	.align		4
        /*0098*/ 	.byte	0x04, 0x0a
        /*009a*/ 	.short	(.L_196 - .L_195)
	.align		4
.L_195:
        /*009c*/ 	.word	index@(.nv.constant0._ZN3cub18CUB_300001_SM_10006detail9transform16transform_kernelINS2_10policy_hubILb1EN4cuda3std3__45tupleIJN6thrust24THRUST_300001_SM_1000_NS6detail15normal_iteratorINSA_10device_ptrIyEEEEEEEE10policy1000Ei13IndexToResultNSC_INSD_I11ResultPointEEEEJPyEEEvT0_iT1_T2_DpNS2_10kernel_argIT3_EE)
        /*00a0*/ 	.short	0x0380
        /*00a2*/ 	.short	0x0028


	//----- nvinfo : EIATTR_SW_WAR
	.align		4
.L_196:
        /*00a4*/ 	.byte	0x04, 0x36
        /*00a6*/ 	.short	(.L_198 - .L_197)
.L_197:
        /*00a8*/ 	.word	0x00000008
.L_198:


//--------------------- .nv.info._ZN3cub18CUB_300001_SM_10006detail8for_each13static_kernelINS2_12policy_hub_t12policy_500_tEmN6thrust24THRUST_300001_SM_1000_NS8cuda_cub20__uninitialized_fill7functorINS7_10device_ptrI11ResultPointEESC_EEEEvT0_T1_ --------------------------
	.section	.nv.info._ZN3cub18CUB_300001_SM_10006detail8for_each13static_kernelINS2_12policy_hub_t12policy_500_tEmN6thrust24THRUST_300001_SM_1000_NS8cuda_cub20__uninitialized_fill7functorINS7_10device_ptrI11ResultPointEESC_EEEEvT0_T1_,"",@"SHT_CUDA_INFO"
	.sectionflags	@""
	.align	4


	//----- nvinfo : EIATTR_CUDA_API_VERSION
	.align		4
        /*0000*/ 	.byte	0x04, 0x37
        /*0002*/ 	.short	(.L_200 - .L_199)
.L_199:
        /*0004*/ 	.word	0x00000082


	//----- nvinfo : EIATTR_KPARAM_INFO
	.align		4
.L_200:
        /*0008*/ 	.byte	0x04, 0x17
        /*000a*/ 	.short	(.L_202 - .L_201)
.L_201:
        /*000c*/ 	.word	0x00000000
        /*0010*/ 	.short	0x0001
        /*0012*/ 	.short	0x0008
        /*0014*/ 	.byte	0x00, 0xf0, 0x61, 0x01


	//----- nvinfo : EIATTR_KPARAM_INFO
	.align		4
.L_202:
        /*0018*/ 	.byte	0x04, 0x17
        /*001a*/ 	.short	(.L_204 - .L_203)
.L_203:
        /*001c*/ 	.word	0x00000000
        /*0020*/ 	.short	0x0000
        /*0022*/ 	.short	0x0000
        /*0024*/ 	.byte	0x00, 0xf0, 0x21, 0x00


	//----- nvinfo : EIATTR_SPARSE_MMA_MASK
	.align		4
.L_204:
        /*0028*/ 	.byte	0x03, 0x50
        /*002a*/ 	.short	0x0000


	//----- nvinfo : EIATTR_MAXREG_COUNT
	.align		4
        /*002c*/ 	.byte	0x03, 0x1b
        /*002e*/ 	.short	0x00ff


	//----- nvinfo : EIATTR_MERCURY_ISA_VERSION
	.align		4
        /*0030*/ 	.byte	0x03, 0x5f
        /*0032*/ 	.short	0x0101


	//----- nvinfo : EIATTR_VRC_CTA_INIT_COUNT
	.align		4
        /*0034*/ 	.byte	0x02, 0x4a
	.zero		1
	.zero		1


	//----- nvinfo : EIATTR_EXIT_INSTR_OFFSETS
	.align		4
        /*0038*/ 	.byte	0x04, 0x1c
        /*003a*/ 	.short	(.L_206 - .L_205)


	//   ....[0]....
.L_205:
        /*003c*/ 	.word	0x000002f0


	//   ....[1]....
        /*0040*/ 	.word	0x00000550


	//   ....[2]....
        /*0044*/ 	.word	0x000006a0


	//----- nvinfo : EIATTR_MAX_THREADS
	.align		4
.L_206:
        /*0048*/ 	.byte	0x04, 0x05
        /*004a*/ 	.short	(.L_208 - .L_207)
.L_207:
        /*004c*/ 	.word	0x00000100
        /*0050*/ 	.word	0x00000001
        /*0054*/ 	.word	0x00000001


	//----- nvinfo : EIATTR_CRS_STACK_SIZE
	.align		4
.L_208:
        /*0058*/ 	.byte	0x04, 0x1e
        /*005a*/ 	.short	(.L_210 - .L_209)
.L_209:
        /*005c*/ 	.word	0x00000000


	//----- nvinfo : EIATTR_CBANK_PARAM_SIZE
	.align		4
.L_210:
        /*0060*/ 	.byte	0x03, 0x19
        /*0062*/ 	.short	0x0060


	//----- nvinfo : EIATTR_PARAM_CBANK
	.align		4
        /*0064*/ 	.byte	0x04, 0x0a
        /*0066*/ 	.short	(.L_212 - .L_211)
	.align		4
.L_211:
        /*0068*/ 	.word	index@(.nv.constant0._ZN3cub18CUB_300001_SM_10006detail8for_each13static_kernelINS2_12policy_hub_t12policy_500_tEmN6thrust24THRUST_300001_SM_1000_NS8cuda_cub20__uninitialized_fill7functorINS7_10device_ptrI11ResultPointEESC_EEEEvT0_T1_)
        /*006c*/ 	.short	0x0380
        /*006e*/ 	.short	0x0060


	//----- nvinfo : EIATTR_SW_WAR
	.align		4
.L_212:
        /*0070*/ 	.byte	0x04, 0x36
        /*0072*/ 	.short	(.L_214 - .L_213)
.L_213:
        /*0074*/ 	.word	0x00000008
.L_214:


//--------------------- .nv.info._ZN3cub18CUB_300001_SM_10006detail8for_each13static_kernelINS2_12policy_hub_t12policy_500_tEmN6thrust24THRUST_300001_SM_1000_NS8cuda_cub20__uninitialized_fill7functorINS7_10device_ptrIyEEyEEEEvT0_T1_ --------------------------
	.section	.nv.info._ZN3cub18CUB_300001_SM_10006detail8for_each13static_kernelINS2_12policy_hub_t12policy_500_tEmN6thrust24THRUST_300001_SM_1000_NS8cuda_cub20__uninitialized_fill7functorINS7_10device_ptrIyEEyEEEEvT0_T1_,"",@"SHT_CUDA_INFO"
	.sectionflags	@""
	.align	4


	//----- nvinfo : EIATTR_CUDA_API_VERSION
	.align		4
        /*0000*/ 	.byte	0x04, 0x37
        /*0002*/ 	.short	(.L_216 - .L_215)
.L_215:
        /*0004*/ 	.word	0x00000082


	//----- nvinfo : EIATTR_KPARAM_INFO
	.align		4
.L_216:
        /*0008*/ 	.byte	0x04, 0x17
        /*000a*/ 	.short	(.L_218 - .L_217)
.L_217:
        /*000c*/ 	.word	0x00000000
        /*0010*/ 	.short	0x0001
        /*0012*/ 	.short	0x0008
        /*0014*/ 	.byte	0x00, 0xf0, 0x41, 0x00


	//----- nvinfo : EIATTR_KPARAM_INFO
	.align		4
.L_218:
        /*0018*/ 	.byte	0x04, 0x17
        /*001a*/ 	.short	(.L_220 - .L_219)
.L_219:
        /*001c*/ 	.word	0x00000000
        /*0020*/ 	.short	0x0000
        /*0022*/ 	.short	0x0000
        /*0024*/ 	.byte	0x00, 0xf0, 0x21, 0x00


	//----- nvinfo : EIATTR_SPARSE_MMA_MASK
	.align		4
.L_220:
        /*0028*/ 	.byte	0x03, 0x50
        /*002a*/ 	.short	0x0000


	//----- nvinfo : EIATTR_MAXREG_COUNT
	.align		4
        /*002c*/ 	.byte	0x03, 0x1b
        /*002e*/ 	.short	0x00ff


	//----- nvinfo : EIATTR_MERCURY_ISA_VERSION
	.align		4
        /*0030*/ 	.byte	0x03, 0x5f
        /*0032*/ 	.short	0x0101


	//----- nvinfo : EIATTR_VRC_CTA_INIT_COUNT
	.align		4
        /*0034*/ 	.byte	0x02, 0x4a
	.zero		1
	.zero		1


	//----- nvinfo : EIATTR_EXIT_INSTR_OFFSETS
	.align		4
        /*0038*/ 	.byte	0x04, 0x1c
        /*003a*/ 	.short	(.L_222 - .L_221)


	//   ....[0]....
.L_221:
        /*003c*/ 	.word	0x00000130


	//   ....[1]....
        /*0040*/ 	.word	0x00000230


	//   ....[2]....
        /*0044*/ 	.word	0x00000260


	//----- nvinfo : EIATTR_MAX_THREADS
	.align		4
.L_222:
        /*0048*/ 	.byte	0x04, 0x05
        /*004a*/ 	.short	(.L_224 - .L_223)
.L_223:
        /*004c*/ 	.word	0x00000100
        /*0050*/ 	.word	0x00000001
        /*0054*/ 	.word	0x00000001


	//----- nvinfo : EIATTR_CBANK_PARAM_SIZE
	.align		4
.L_224:
        /*0058*/ 	.byte	0x03, 0x19
        /*005a*/ 	.short	0x0018


	//----- nvinfo : EIATTR_PARAM_CBANK
	.align		4
        /*005c*/ 	.byte	0x04, 0x0a
        /*005e*/ 	.short	(.L_226 - .L_225)
	.align		4
.L_225:
        /*0060*/ 	.word	index@(.nv.constant0._ZN3cub18CUB_300001_SM_10006detail8for_each13static_kernelINS2_12policy_hub_t12policy_500_tEmN6thrust24THRUST_300001_SM_1000_NS8cuda_cub20__uninitialized_fill7functorINS7_10device_ptrIyEEyEEEEvT0_T1_)
        /*0064*/ 	.short	0x0380
        /*0066*/ 	.short	0x0018


	//----- nvinfo : EIATTR_SW_WAR
	.align		4
.L_226:
        /*0068*/ 	.byte	0x04, 0x36
        /*006a*/ 	.short	(.L_228 - .L_227)
.L_227:
        /*006c*/ 	.word	0x00000008
.L_228:


//--------------------- .nv.info._ZN3cub18CUB_300001_SM_10006detail11EmptyKernelIvEEvv --------------------------
	.section	.nv.info._ZN3cub18CUB_300001_SM_10006detail11EmptyKernelIvEEvv,"",@"SHT_CUDA_INFO"
	.sectionflags	@""
	.align	4


	//----- nvinfo : EIATTR_CUDA_API_VERSION
	.align		4
        /*0000*/ 	.byte	0x04, 0x37
        /*0002*/ 	.short	(.L_230 - .L_229)
.L_229:
        /*0004*/ 	.word	0x00000082


	//----- nvinfo : EIATTR_SPARSE_MMA_MASK
	.align		4
.L_230:
        /*0008*/ 	.byte	0x03, 0x50
        /*000a*/ 	.short	0x0000


	//----- nvinfo : EIATTR_MAXREG_COUNT
	.align		4
        /*000c*/ 	.byte	0x03, 0x1b
        /*000e*/ 	.short	0x00ff


	//----- nvinfo : EIATTR_MERCURY_ISA_VERSION
	.align		4
        /*0010*/ 	.byte	0x03, 0x5f
        /*0012*/ 	.short	0x0101


	//----- nvinfo : EIATTR_VRC_CTA_INIT_COUNT
	.align		4
        /*0014*/ 	.byte	0x02, 0x4a
	.zero		1
	.zero		1


	//----- nvinfo : EIATTR_EXIT_INSTR_OFFSETS
	.align		4
        /*0018*/ 	.byte	0x04, 0x1c
        /*001a*/ 	.short	(.L_232 - .L_231)


	//   ....[0]....
.L_231:
        /*001c*/ 	.word	0x00000010


	//----- nvinfo : EIATTR_SW_WAR
	.align		4
.L_232:
        /*0020*/ 	.byte	0x04, 0x36
        /*0022*/ 	.short	(.L_234 - .L_233)
.L_233:
        /*0024*/ 	.word	0x00000008
.L_234:


//--------------------- .nv.callgraph             --------------------------
	.section	.nv.callgraph,"",@"SHT_CUDA_CALLGRAPH"
	.align	4
	.sectionentsize	8
	.align		4
        /*0000*/ 	.word	0x00000000
	.align		4
        /*0004*/ 	.word	0xffffffff
	.align		4
        /*0008*/ 	.word	0x00000000
	.align		4
        /*000c*/ 	.word	0xfffffffe
	.align		4
        /*0010*/ 	.word	0x00000000
	.align		4
        /*0014*/ 	.word	0xfffffffd
	.align		4
        /*0018*/ 	.word	0x00000000
	.align		4
        /*001c*/ 	.word	0xfffffffc


//--------------------- .nv.constant3             --------------------------
	.section	.nv.constant3,"a",@progbits
	.align	8
.nv.constant3:
	.type		c_grid,@object
	.size		c_grid,(c_cons - c_grid)
c_grid:
	.zero		200
	.type		c_cons,@object
	.size		c_cons,(.L_1 - c_cons)
c_cons:
	.zero		960
.L_1:


//--------------------- .nv.constant4             --------------------------
	.section	.nv.constant4,"a",@progbits
	.align	8
	.align		8
.nv.constant4:
        /*0000*/ 	.dword	_ZN34_INTERNAL_f79e5c97_4_k_cu_bedb1c6a4cuda3std3__45__cpo5beginE
	.align		8
        /*0008*/ 	.dword	_ZN34_INTERNAL_f79e5c97_4_k_cu_bedb1c6a4cuda3std3__45__cpo3endE
	.align		8
        /*0010*/ 	.dword	_ZN34_INTERNAL_f79e5c97_4_k_cu_bedb1c6a4cuda3std3__45__cpo6cbeginE
	.align		8
        /*0018*/ 	.dword	_ZN34_INTERNAL_f79e5c97_4_k_cu_bedb1c6a4cuda3std3__45__cpo4cendE
	.align		8
        /*0020*/ 	.dword	_ZN34_INTERNAL_f79e5c97_4_k_cu_bedb1c6a4cuda3std3__45__cpo6rbeginE
	.align		8
        /*0028*/ 	.dword	_ZN34_INTERNAL_f79e5c97_4_k_cu_bedb1c6a4cuda3std3__45__cpo4rendE
	.align		8
        /*0030*/ 	.dword	_ZN34_INTERNAL_f79e5c97_4_k_cu_bedb1c6a4cuda3std3__45__cpo7crbeginE
	.align		8
        /*0038*/ 	.dword	_ZN34_INTERNAL_f79e5c97_4_k_cu_bedb1c6a4cuda3std3__45__cpo5crendE
	.align		8
        /*0040*/ 	.dword	_ZN34_INTERNAL_f79e5c97_4_k_cu_bedb1c6a4cuda3std3__436_GLOBAL__N__f79e5c97_4_k_cu_bedb1c6a6ignoreE
	.align		8
        /*0048*/ 	.dword	_ZN34_INTERNAL_f79e5c97_4_k_cu_bedb1c6a4cuda3std3__419piecewise_constructE
	.align		8
        /*0050*/ 	.dword	_ZN34_INTERNAL_f79e5c97_4_k_cu_bedb1c6a4cuda3std3__48in_placeE
	.align		8
        /*0058*/ 	.dword	_ZN34_INTERNAL_f79e5c97_4_k_cu_bedb1c6a4cuda3std3__420unreachable_sentinelE
	.align		8
        /*0060*/ 	.dword	_ZN34_INTERNAL_f79e5c97_4_k_cu_bedb1c6a4cuda3std3__47nulloptE
	.align		8
        /*0068*/ 	.dword	_ZN34_INTERNAL_f79e5c97_4_k_cu_bedb1c6a4cuda3std3__48unexpectE
	.align		8
        /*0070*/ 	.dword	_ZN34_INTERNAL_f79e5c97_4_k_cu_bedb1c6a4cuda3std6ranges3__45__cpo4swapE
	.align		8
        /*0078*/ 	.dword	_ZN34_INTERNAL_f79e5c97_4_k_cu_bedb1c6a4cuda3std6ranges3__45__cpo9iter_moveE
	.align		8
        /*0080*/ 	.dword	_ZN34_INTERNAL_f79e5c97_4_k_cu_bedb1c6a4cuda3std6ranges3__45__cpo5beginE
	.align		8
        /*0088*/ 	.dword	_ZN34_INTERNAL_f79e5c97_4_k_cu_bedb1c6a4cuda3std6ranges3__45__cpo3endE
	.align		8
        /*0090*/ 	.dword	_ZN34_INTERNAL_f79e5c97_4_k_cu_bedb1c6a4cuda3std6ranges3__45__cpo6cbeginE
	.align		8
        /*0098*/ 	.dword	_ZN34_INTERNAL_f79e5c97_4_k_cu_bedb1c6a4cuda3std6ranges3__45__cpo4cendE
	.align		8
        /*00a0*/ 	.dword	_ZN34_INTERNAL_f79e5c97_4_k_cu_bedb1c6a4cuda3std6ranges3__45__cpo7advanceE
	.align		8
        /*00a8*/ 	.dword	_ZN34_INTERNAL_f79e5c97_4_k_cu_bedb1c6a4cuda3std6ranges3__45__cpo9iter_swapE
	.align		8
        /*00b0*/ 	.dword	_ZN34_INTERNAL_f79e5c97_4_k_cu_bedb1c6a4cuda3std6ranges3__45__cpo4nextE
	.align		8
        /*00b8*/ 	.dword	_ZN34_INTERNAL_f79e5c97_4_k_cu_bedb1c6a4cuda3std6ranges3__45__cpo4prevE
	.align		8
        /*00c0*/ 	.dword	_ZN34_INTERNAL_f79e5c97_4_k_cu_bedb1c6a4cuda3std6ranges3__45__cpo4dataE
	.align		8
        /*00c8*/ 	.dword	_ZN34_INTERNAL_f79e5c97_4_k_cu_bedb1c6a4cuda3std6ranges3__45__cpo5cdataE
	.align		8
        /*00d0*/ 	.dword	_ZN34_INTERNAL_f79e5c97_4_k_cu_bedb1c6a4cuda3std6ranges3__45__cpo4sizeE
	.align		8
        /*00d8*/ 	.dword	_ZN34_INTERNAL_f79e5c97_4_k_cu_bedb1c6a4cuda3std6ranges3__45__cpo5ssizeE
	.align		8
        /*00e0*/ 	.dword	_ZN34_INTERNAL_f79e5c97_4_k_cu_bedb1c6a4cuda3std6ranges3__45__cpo8distanceE
	.align		8
        /*00e8*/ 	.dword	_ZN34_INTERNAL_f79e5c97_4_k_cu_bedb1c6a6thrust24THRUST_300001_SM_1000_NS8cuda_cub3parE
	.align		8
        /*00f0*/ 	.dword	_ZN34_INTERNAL_f79e5c97_4_k_cu_bedb1c6a6thrust24THRUST_300001_SM_1000_NS8cuda_cub10par_nosyncE
	.align		8
        /*00f8*/ 	.dword	_ZN34_INTERNAL_f79e5c97_4_k_cu_bedb1c6a6thrust24THRUST_300001_SM_1000_NS6system6detail10sequential3seqE
	.align		8
        /*0100*/ 	.dword	_ZN34_INTERNAL_f79e5c97_4_k_cu_bedb1c6a6thrust24THRUST_300001_SM_1000_NS6system3cpp3parE
	.align		8
        /*0108*/ 	.dword	_ZN34_INTERNAL_f79e5c97_4_k_cu_bedb1c6a6thrust24THRUST_300001_SM_1000_NS12placeholders2_1E
	.align		8
        /*0110*/ 	.dword	_ZN34_INTERNAL_f79e5c97_4_k_cu_bedb1c6a6thrust24THRUST_300001_SM_1000_NS12placeholders2_2E
	.align		8
        /*0118*/ 	.dword	_ZN34_INTERNAL_f79e5c97_4_k_cu_bedb1c6a6thrust24THRUST_300001_SM_1000_NS12placeholders2_3E
	.align		8
        /*0120*/ 	.dword	_ZN34_INTERNAL_f79e5c97_4_k_cu_bedb1c6a6thrust24THRUST_300001_SM_1000_NS12placeholders2_4E
	.align		8
        /*0128*/ 	.dword	_ZN34_INTERNAL_f79e5c97_4_k_cu_bedb1c6a6thrust24THRUST_300001_SM_1000_NS12placeholders2_5E
	.align		8
        /*0130*/ 	.dword	_ZN34_INTERNAL_f79e5c97_4_k_cu_bedb1c6a6thrust24THRUST_300001_SM_1000_NS12placeholders2_6E
	.align		8
        /*0138*/ 	.dword	_ZN34_INTERNAL_f79e5c97_4_k_cu_bedb1c6a6thrust24THRUST_300001_SM_1000_NS12placeholders2_7E
	.align		8
        /*0140*/ 	.dword	_ZN34_INTERNAL_f79e5c97_4_k_cu_bedb1c6a6thrust24THRUST_300001_SM_1000_NS12placeholders2_8E
	.align		8
        /*0148*/ 	.dword	_ZN34_INTERNAL_f79e5c97_4_k_cu_bedb1c6a6thrust24THRUST_300001_SM_1000_NS12placeholders2_9E
	.align		8
        /*0150*/ 	.dword	_ZN34_INTERNAL_f79e5c97_4_k_cu_bedb1c6a6thrust24THRUST_300001_SM_1000_NS12placeholders3_10E
	.align		8
        /*0158*/ 	.dword	_ZN34_INTERNAL_f79e5c97_4_k_cu_bedb1c6a6thrust24THRUST_300001_SM_1000_NS3seqE
	.align		8
        /*0160*/ 	.dword	_ZN34_INTERNAL_f79e5c97_4_k_cu_bedb1c6a6thrust24THRUST_300001_SM_1000_NS6deviceE


//--------------------- .text._ZN3cub18CUB_300001_SM_10006detail6select23DeviceSelectSweepKernelINS2_10policy_hubIyNS0_8NullTypeEiLb0ELNS0_10SelectImplE0EE10Policy1000EN6thrust24THRUST_300001_SM_1000_NS17counting_iteratorIyNSA_11use_defaultESC_SC_EEPS5_NSA_6detail15normal_iteratorINSA_10device_ptrIyEEEEPlNS0_13ScanTileStateIiLb1EEE17ConstraintCheckerS5_iNS2_19streaming_context_tIlLb1EEELS6_0EEEvT0_T1_T2_T3_T4_T5_T6_T7_iT8_NS1_7vsmem_tE --------------------------
	.section	.text._ZN3cub18CUB_300001_SM_10006detail6select23DeviceSelectSweepKernelINS2_10policy_hubIyNS0_8NullTypeEiLb0ELNS0_10SelectImplE0EE10Policy1000EN6thrust24THRUST_300001_SM_1000_NS17counting_iteratorIyNSA_11use_defaultESC_SC_EEPS5_NSA_6detail15normal_iteratorINSA_10device_ptrIyEEEEPlNS0_13ScanTileStateIiLb1EEE17ConstraintCheckerS5_iNS2_19streaming_context_tIlLb1EEELS6_0EEEvT0_T1_T2_T3_T4_T5_T6_T7_iT8_NS1_7vsmem_tE,"ax",@progbits
	.align	128
        .global         _ZN3cub18CUB_300001_SM_10006detail6select23DeviceSelectSweepKernelINS2_10policy_hubIyNS0_8NullTypeEiLb0ELNS0_10SelectImplE0EE10Policy1000EN6thrust24THRUST_300001_SM_1000_NS17counting_iteratorIyNSA_11use_defaultESC_SC_EEPS5_NSA_6detail15normal_iteratorINSA_10device_ptrIyEEEEPlNS0_13ScanTileStateIiLb1EEE17ConstraintCheckerS5_iNS2_19streaming_context_tIlLb1EEELS6_0EEEvT0_T1_T2_T3_T4_T5_T6_T7_iT8_NS1_7vsmem_tE
        .type           _ZN3cub18CUB_300001_SM_10006detail6select23DeviceSelectSweepKernelINS2_10policy_hubIyNS0_8NullTypeEiLb0ELNS0_10SelectImplE0EE10Policy1000EN6thrust24THRUST_300001_SM_1000_NS17counting_iteratorIyNSA_11use_defaultESC_SC_EEPS5_NSA_6detail15normal_iteratorINSA_10device_ptrIyEEEEPlNS0_13ScanTileStateIiLb1EEE17ConstraintCheckerS5_iNS2_19streaming_context_tIlLb1EEELS6_0EEEvT0_T1_T2_T3_T4_T5_T6_T7_iT8_NS1_7vsmem_tE,@function
        .size           _ZN3cub18CUB_300001_SM_10006detail6select23DeviceSelectSweepKernelINS2_10policy_hubIyNS0_8NullTypeEiLb0ELNS0_10SelectImplE0EE10Policy1000EN6thrust24THRUST_300001_SM_1000_NS17counting_iteratorIyNSA_11use_defaultESC_SC_EEPS5_NSA_6detail15normal_iteratorINSA_10device_ptrIyEEEEPlNS0_13ScanTileStateIiLb1EEE17ConstraintCheckerS5_iNS2_19streaming_context_tIlLb1EEELS6_0EEEvT0_T1_T2_T3_T4_T5_T6_T7_iT8_NS1_7vsmem_tE,(.L_x_1808 - _ZN3cub18CUB_300001_SM_10006detail6select23DeviceSelectSweepKernelINS2_10policy_hubIyNS0_8NullTypeEiLb0ELNS0_10SelectImplE0EE10Policy1000EN6thrust24THRUST_300001_SM_1000_NS17counting_iteratorIyNSA_11use_defaultESC_SC_EEPS5_NSA_6detail15normal_iteratorINSA_10device_ptrIyEEEEPlNS0_13ScanTileStateIiLb1EEE17ConstraintCheckerS5_iNS2_19streaming_context_tIlLb1EEELS6_0EEEvT0_T1_T2_T3_T4_T5_T6_T7_iT8_NS1_7vsmem_tE)
        .other          _ZN3cub18CUB_300001_SM_10006detail6select23DeviceSelectSweepKernelINS2_10policy_hubIyNS0_8NullTypeEiLb0ELNS0_10SelectImplE0EE10Policy1000EN6thrust24THRUST_300001_SM_1000_NS17counting_iteratorIyNSA_11use_defaultESC_SC_EEPS5_NSA_6detail15normal_iteratorINSA_10device_ptrIyEEEEPlNS0_13ScanTileStateIiLb1EEE17ConstraintCheckerS5_iNS2_19streaming_context_tIlLb1EEELS6_0EEEvT0_T1_T2_T3_T4_T5_T6_T7_iT8_NS1_7vsmem_tE,@"STO_CUDA_ENTRY STV_DEFAULT"
_ZN3cub18CUB_300001_SM_10006detail6select23DeviceSelectSweepKernelINS2_10policy_hubIyNS0_8NullTypeEiLb0ELNS0_10SelectImplE0EE10Policy1000EN6thrust24THRUST_300001_SM_1000_NS17counting_iteratorIyNSA_11use_defaultESC_SC_EEPS5_NSA_6detail15normal_iteratorINSA_10device_ptrIyEEEEPlNS0_13ScanTileStateIiLb1EEE17ConstraintCheckerS5_iNS2_19streaming_context_tIlLb1EEELS6_0EEEvT0_T1_T2_T3_T4_T5_T6_T7_iT8_NS1_7vsmem_tE:
.text._ZN3cub18CUB_300001_SM_10006detail6select23DeviceSelectSweepKernelINS2_10policy_hubIyNS0_8NullTypeEiLb0ELNS0_10SelectImplE0EE10Policy1000EN6thrust24THRUST_300001_SM_1000_NS17counting_iteratorIyNSA_11use_defaultESC_SC_EEPS5_NSA_6detail15normal_iteratorINSA_10device_ptrIyEEEEPlNS0_13ScanTileStateIiLb1EEE17ConstraintCheckerS5_iNS2_19streaming_context_tIlLb1EEELS6_0EEEvT0_T1_T2_T3_T4_T5_T6_T7_iT8_NS1_7vsmem_tE:
[----:B------:R-:W-:Y:S01]  /*0000*/  LDC R1, c[0x0][0x37c] ;  /* 0x0000df00ff017b82 */ /* 0x000fe20000000800 */
[----:B------:R-:W0:Y:S07]  /*0010*/  S2R R3, SR_CTAID.Y ;  /* 0x0000000000037919 */ /* 0x000e2e0000002600 */
[----:B------:R-:W0:Y:S01]  /*0020*/  S2UR UR5, SR_CTAID.X ;  /* 0x00000000000579c3 */ /* 0x000e220000002500 */
[----:B------:R-:W1:Y:S01]  /*0030*/  LDCU UR4, c[0x0][0x3b0] ;  /* 0x00007600ff0477ac */ /* 0x000e620008000800 */
[----:B------:R-:W2:Y:S06]  /*0040*/  LDCU.64 UR8, c[0x0][0x358] ;  /* 0x00006b00ff0877ac */ /* 0x000eac0008000a00 */
[----:B------:R-:W0:Y:S01]  /*0050*/  LDC R8, c[0x0][0x374] ;  /* 0x0000dd00ff087b82 */ /* 0x000e220000000800 */
[----:B------:R-:W3:Y:S01]  /*0060*/  LDCU UR10, c[0x3][0xa0] ;  /* 0x00c01400ff0a77ac */ /* 0x000ee20008000800 */
[----:B-1----:R-:W-:Y:S01]  /*0070*/  UIADD3 UR4, UPT, UPT, UR4, -0x1, URZ ;  /* 0xffffffff04047890 */ /* 0x002fe2000fffe0ff */
[----:B0-----:R-:W-:-:S04]  /*0080*/  IMAD R8, R8, UR5, R3 ;  /* 0x0000000508087c24 */ /* 0x001fc8000f8e0203 */
[C---:B------:R-:W-:Y:S01]  /*0090*/  IMAD R7, R8.reuse, 0x1080, RZ ;  /* 0x0000108008077824 */ /* 0x040fe200078e02ff */
[----:B------:R-:W-:-:S13]  /*00a0*/  ISETP.GE.AND P0, PT, R8, UR4, PT ;  /* 0x0000000408007c0c */ /* 0x000fda000bf06270 */
[----:B--23--:R-:W-:Y:S05]  /*00b0*/  @P0 BRA `(.L_x_0) ;  /* 0x000003bc00b40947 */ /* 0x00cfea0003800000 */
[----:B------:R-:W-:-:S13]  /*00c0*/  ISETP.NE.AND P0, PT, R8, RZ, PT ;  /* 0x000000ff0800720c */ /* 0x000fda0003f05270 */
[----:B------:R-:W-:Y:S05]  /*00d0*/  @P0 BRA `(.L_x_1) ;  /* 0x000001d8008c0947 */ /* 0x000fea0003800000 */
[----:B------:R-:W0:Y:S01]  /*00e0*/  S2R R5, SR_TID.X ;  /* 0x0000000000057919 */ /* 0x000e220000002100 */
[----:B------:R-:W1:Y:S01]  /*00f0*/  LDCU.U8 UR4, c[0x0][0x3b8] ;  /* 0x00007700ff0477ac */ /* 0x000e620008000000 */
[----:B------:R-:W2:Y:S01]  /*0100*/  S2UR UR5, SR_CgaCtaId ;  /* 0x00000000000579c3 */ /* 0x000ea20000008800 */
[----:B------:R-:W-:Y:S01]  /*0110*/  BSSY.RECONVERGENT B0, `(.L_x_2) ;  /* 0x0000070000007945 */ /* 0x000fe20003800200 */
[----:B------:R-:W3:Y:S01]  /*0120*/  S2R R0, SR_LANEID ;  /* 0x0000000000007919 */ /* 0x000ee20000000000 */
[----:B------:R-:W4:Y:S05]  /*0130*/  LDCU.64 UR6, c[0x0][0x3c8] ;  /* 0x00007900ff0677ac */ /* 0x000f2a0008000a00 */
[----:B------:R-:W5:Y:S01]  /*0140*/  LDC.64 R8, c[0x0][0x380] ;  /* 0x0000e000ff087b82 */ /* 0x000f620000000a00 */
[----:B-1----:R-:W-:-:S03]  /*0150*/  UISETP.NE.AND UP0, UPT, UR4, URZ, UPT ;  /* 0x000000ff0400728c */ /* 0x002fc6000bf05270 */
[----:B------:R-:W-:Y:S01]  /*0160*/  UMOV UR4, 0x400 ;  /* 0x0000040000047882 */ /* 0x000fe20000000000 */
[----:B----4-:R-:W-:Y:S02]  /*0170*/  USEL UR6, UR6, URZ, !UP0 ;  /* 0x000000ff06067287 */ /* 0x010fe4000c000000 */
[----:B--2---:R-:W-:Y:S02]  /*0180*/  ULEA UR4, UR5, UR4, 0x18 ;  /* 0x0000000405047291 */ /* 0x004fe4000f8ec0ff */
[----:B------:R-:W-:Y:S01]  /*0190*/  USEL UR5, UR7, URZ, !UP0 ;  /* 0x000000ff07057287 */ /* 0x000fe2000c000000 */
[C---:B0-----:R-:W-:Y:S02]  /*01a0*/  LOP3.LUT R2, R5.reuse, 0x1f, RZ, 0xc0, !PT ;  /* 0x0000001f05027812 */ /* 0x041fe400078ec0ff */
[----:B------:R-:W-:Y:S02]  /*01b0*/  LOP3.LUT R3, R5, 0x3e0, RZ, 0xc0, !PT ;  /* 0x000003e005037812 */ /* 0x000fe400078ec0ff */
[----:B------:R-:W-:-:S02]  /*01c0*/  SHF.R.U32.HI R5, RZ, 0x5, R5 ;  /* 0x00000005ff057819 */ /* 0x000fc40000011605 */
[----:B-----5:R-:W-:Y:S01]  /*01d0*/  IADD3 R23, P0, P1, R8, UR6, R7 ;  /* 0x0000000608177c10 */ /* 0x020fe2000f91e007 */
[----:B------:R-:W-:Y:S02]  /*01e0*/  IMAD R2, R3, 0xb, R2 ;  /* 0x0000000b03027824 */ /* 0x000fe400078e0202 */
[----:B---3--:R-:W-:Y:S01]  /*01f0*/  IMAD R5, R5, 0x160, R0 ;  /* 0x0000016005057824 */ /* 0x008fe200078e0200 */
[----:B------:R-:W-:Y:S01]  /*0200*/  IADD3.X R24, PT, PT, R9, UR5, RZ, P0, P1 ;  /* 0x0000000509187c10 */ /* 0x000fe200087e24ff */
[C---:B------:R-:W-:Y:S01]  /*0210*/  VIADD R6, R2.reuse, 0x40 ;  /* 0x0000004002067836 */ /* 0x040fe20000000000 */
[C---:B------:R-:W-:Y:S01]  /*0220*/  IADD3 R8, PT, PT, R2.reuse, 0x60, RZ ;  /* 0x0000006002087810 */ /* 0x040fe20007ffe0ff */
[C---:B------:R-:W-:Y:S01]  /*0230*/  VIADD R4, R2.reuse, 0x20 ;  /* 0x0000002002047836 */ /* 0x040fe20000000000 */
[C---:B------:R-:W-:Y:S01]  /*0240*/  IADD3 R14, PT, PT, R2.reuse, 0xc0, RZ ;  /* 0x000000c0020e7810 */ /* 0x040fe20007ffe0ff */
[C---:B------:R-:W-:Y:S01]  /*0250*/  VIADD R10, R2.reuse, 0x80 ;  /* 0x00000080020a7836 */ /* 0x040fe20000000000 */
[C---:B------:R-:W-:Y:S01]  /*0260*/  IADD3 R20, PT, PT, R2.reuse, 0x120, RZ ;  /* 0x0000012002147810 */ /* 0x040fe20007ffe0ff */
[----:B------:R-:W-:Y:S01]  /*0270*/  VIADD R12, R2, 0xa0 ;  /* 0x000000a0020c7836 */ /* 0x000fe20000000000 */
[-C--:B------:R-:W-:Y:S01]  /*0280*/  IADD3 R6, P0, PT, R6, R23.reuse, RZ ;  /* 0x0000001706067210 */ /* 0x080fe20007f1e0ff */
[----:B------:R-:W-:Y:S01]  /*0290*/  VIADD R16, R2, 0xe0 ;  /* 0x000000e002107836 */ /* 0x000fe20000000000 */
[-C--:B------:R-:W-:Y:S01]  /*02a0*/  IADD3 R4, P6, PT, R4, R23.reuse, RZ ;  /* 0x0000001704047210 */ /* 0x080fe20007fde0ff */
[----:B------:R-:W-:Y:S01]  /*02b0*/  VIADD R18, R2, 0x100 ;  /* 0x0000010002127836 */ /* 0x000fe20000000000 */
[-C--:B------:R-:W-:Y:S01]  /*02c0*/  IADD3 R8, P1, PT, R8, R23.reuse, RZ ;  /* 0x0000001708087210 */ /* 0x080fe20007f3e0ff */
[C---:B------:R-:W-:Y:S01]  /*02d0*/  VIADD R22, R2.reuse, 0x140 ;  /* 0x0000014002167836 */ /* 0x040fe20000000000 */
[-C--:B------:R-:W-:Y:S01]  /*02e0*/  IADD3 R2, P5, PT, R2, R23.reuse, RZ ;  /* 0x0000001702027210 */ /* 0x080fe20007fbe0ff */
[--C-:B------:R-:W-:Y:S01]  /*02f0*/  IMAD.X R7, RZ, RZ, R24.reuse, P0 ;  /* 0x000000ffff077224 */ /* 0x100fe200000e0618 */
[----:B------:R-:W-:Y:S01]  /*0300*/  LEA R25, R5, UR4, 0x3 ;  /* 0x0000000405197c11 */ /* 0x000fe2000f8e18ff */
[--C-:B------:R-:W-:Y:S01]  /*0310*/  IMAD.X R9, RZ, RZ, R24.reuse, P1 ;  /* 0x000000ffff097224 */ /* 0x100fe200008e0618 */
[-C--:B------:R-:W-:Y:S01]  /*0320*/  IADD3.X R5, PT, PT, RZ, R24.reuse, RZ, P6, !PT ;  /* 0x00000018ff057210 */ /* 0x080fe200037fe4ff */
[--C-:B------:R-:W-:Y:S01]  /*0330*/  IMAD.X R3, RZ, RZ, R24.reuse, P5 ;  /* 0x000000ffff037224 */ /* 0x100fe200028e0618 */
[-C--:B------:R-:W-:Y:S01]  /*0340*/  IADD3 R12, P3, PT, R12, R23.reuse, RZ ;  /* 0x000000170c0c7210 */ /* 0x080fe20007f7e0ff */
[----:B------:R-:W-:Y:S01]  /*0350*/  STS.64 [R25+0x200], R6 ;  /* 0x0002000619007388 */ /* 0x000fe20000000a00 */
[-C--:B------:R-:W-:Y:S01]  /*0360*/  IADD3 R14, P4, PT, R14, R23.reuse, RZ ;  /* 0x000000170e0e7210 */ /* 0x080fe20007f9e0ff */
[----:B------:R-:W0:Y:S01]  /*0370*/  LDCU UR5, c[0x3][0xc4] ;  /* 0x00c01880ff0577ac */ /* 0x000e220008000800 */
[-C--:B------:R-:W-:Y:S01]  /*0380*/  IADD3 R18, P6, PT, R18, R23.reuse, RZ ;  /* 0x0000001712127210 */ /* 0x080fe20007fde0ff */
[--C-:B------:R-:W-:Y:S01]  /*0390*/  IMAD.X R13, RZ, RZ, R24.reuse, P3 ;  /* 0x000000ffff0d7224 */ /* 0x100fe200018e0618 */
[-C--:B------:R-:W-:Y:S01]  /*03a0*/  IADD3 R20, P0, PT, R20, R23.reuse, RZ ;  /* 0x0000001714147210 */ /* 0x080fe20007f1e0ff */
[--C-:B------:R-:W-:Y:S01]  /*03b0*/  IMAD.X R15, RZ, RZ, R24.reuse, P4 ;  /* 0x000000ffff0f7224 */ /* 0x100fe200020e0618 */
[-C--:B------:R-:W-:Y:S01]  /*03c0*/  IADD3 R10, P2, PT, R10, R23.reuse, RZ ;  /* 0x000000170a0a7210 */ /* 0x080fe20007f5e0ff */
[--C-:B------:R-:W-:Y:S01]  /*03d0*/  IMAD.X R19, RZ, RZ, R24.reuse, P6 ;  /* 0x000000ffff137224 */ /* 0x100fe200030e0618 */
[-C--:B------:R-:W-:Y:S01]  /*03e0*/  IADD3 R16, P5, PT, R16, R23.reuse, RZ ;  /* 0x0000001710107210 */ /* 0x080fe20007fbe0ff */
[----:B------:R-:W-:Y:S01]  /*03f0*/  IMAD.X R21, RZ, RZ, R24, P0 ;  /* 0x000000ffff157224 */ /* 0x000fe200000e0618 */
[----:B------:R-:W-:Y:S01]  /*0400*/  IADD3 R22, P1, PT, R22, R23, RZ ;  /* 0x0000001716167210 */ /* 0x000fe20007f3e0ff */
[----:B------:R1:W-:Y:S01]  /*0410*/  STS.64 [R25], R2 ;  /* 0x0000000219007388 */ /* 0x0003e20000000a00 */
[----:B------:R-:W-:-:S02]  /*0420*/  IADD3.X R11, PT, PT, RZ, R24, RZ, P2, !PT ;  /* 0x00000018ff0b7210 */ /* 0x000fc400017fe4ff */
[-C--:B------:R-:W-:Y:S01]  /*0430*/  IADD3.X R17, PT, PT, RZ, R24.reuse, RZ, P5, !PT ;  /* 0x00000018ff117210 */ /* 0x080fe20002ffe4ff */
[----:B------:R-:W-:Y:S01]  /*0440*/  STS.64 [R25+0x100], R4 ;  /* 0x0001000419007388 */ /* 0x000fe20000000a00 */
[----:B------:R-:W-:-:S03]  /*0450*/  IADD3.X R23, PT, PT, RZ, R24, RZ, P1, !PT ;  /* 0x00000018ff177210 */ /* 0x000fc60000ffe4ff */
[----:B------:R-:W-:Y:S01]  /*0460*/  STS.64 [R25+0x300], R8 ;  /* 0x0003000819007388 */ /* 0x000fe20000000a00 */
[----:B0-----:R-:W-:Y:S01]  /*0470*/  USHF.R.S32.HI UR4, URZ, 0x1f, UR5 ;  /* 0x0000001fff047899 */ /* 0x001fe20008011405 */
[----:B-1----:R-:W-:Y:S02]  /*0480*/  IMAD R2, R0, 0x50, R25 ;  /* 0x0000005000027824 */ /* 0x002fe400078e0219 */
[----:B------:R-:W-:Y:S04]  /*0490*/  STS.64 [R25+0x400], R10 ;  /* 0x0004000a19007388 */ /* 0x000fe80000000a00 */
[----:B------:R-:W-:Y:S04]  /*04a0*/  STS.64 [R25+0x500], R12 ;  /* 0x0005000c19007388 */ /* 0x000fe80000000a00 */
[----:B------:R-:W-:Y:S04]  /*04b0*/  STS.64 [R25+0x600], R14 ;  /* 0x0006000e19007388 */ /* 0x000fe80000000a00 */
[----:B------:R-:W-:Y:S04]  /*04c0*/  STS.64 [R25+0x700], R16 ;  /* 0x0007001019007388 */ /* 0x000fe80000000a00 */
[----:B------:R-:W-:Y:S04]  /*04d0*/  STS.64 [R25+0x800], R18 ;  /* 0x0008001219007388 */ /* 0x000fe80000000a00 */
[----:B------:R-:W-:Y:S04]  /*04e0*/  STS.64 [R25+0x900], R20 ;  /* 0x0009001419007388 */ /* 0x000fe80000000a00 */
[----:B------:R-:W-:Y:S01]  /*04f0*/  STS.64 [R25+0xa00], R22 ;  /* 0x000a001619007388 */ /* 0x000fe20000000a00 */
[----:B------:R-:W-:-:S03]  /*0500*/  NOP ;  /* 0x0000000000007918 */ /* 0x000fc60000000000 */
[----:B------:R-:W0:Y:S04]  /*0510*/  LDS.64 R46, [R2] ;  /* 0x00000000022e7984 */ /* 0x000e280000000a00 */
[----:B------:R1:W2:Y:S04]  /*0520*/  LDS.64 R44, [R2+0x8] ;  /* 0x00000800022c7984 */ /* 0x0002a80000000a00 */
[----:B------:R1:W3:Y:S04]  /*0530*/  LDS.64 R42, [R2+0x10] ;  /* 0x00001000022a7984 */ /* 0x0002e80000000a00 */
[----:B------:R1:W4:Y:S04]  /*0540*/  LDS.64 R40, [R2+0x18] ;  /* 0x0000180002287984 */ /* 0x0003280000000a00 */
[----:B------:R1:W1:Y:S04]  /*0550*/  LDS.64 R38, [R2+0x20] ;  /* 0x0000200002267984 */ /* 0x0002680000000a00 */
[----:B------:R0:W1:Y:S04]  /*0560*/  LDS.64 R36, [R2+0x28] ;  /* 0x0000280002247984 */ /* 0x0000680000000a00 */
[----:B------:R0:W1:Y:S04]  /*0570*/  LDS.64 R34, [R2+0x30] ;  /* 0x0000300002227984 */ /* 0x0000680000000a00 */
[----:B------:R0:W1:Y:S04]  /*0580*/  LDS.64 R32, [R2+0x38] ;  /* 0x0000380002207984 */ /* 0x0000680000000a00 */
[----:B------:R0:W1:Y:S04]  /*0590*/  LDS.64 R30, [R2+0x40] ;  /* 0x00004000021e7984 */ /* 0x0000680000000a00 */
[----:B------:R1:W1:Y:S04]  /*05a0*/  LDS.64 R28, [R2+0x48] ;  /* 0x00004800021c7984 */ /* 0x0002680000000a00 */
[----:B------:R1:W1:Y:S01]  /*05b0*/  LDS.64 R26, [R2+0x50] ;  /* 0x00005000021a7984 */ /* 0x0002620000000a00 */
[----:B0-----:R-:W-:-:S04]  /*05c0*/  LOP3.LUT R3, R47, UR4, RZ, 0xfc, !PT ;  /* 0x000000042f037c12 */ /* 0x001fc8000f8efcff */
[----:B------:R-:W-:-:S13]  /*05d0*/  ISETP.NE.U32.AND P0, PT, R3, RZ, PT ;  /* 0x000000ff0300720c */ /* 0x000fda0003f05070 */
[----:B--234-:R-:W-:Y:S05]  /*05e0*/  @P0 BRA `(.L_x_3) ;  /* 0x0000000000580947 */ /* 0x01cfea0003800000 */
[----:B------:R-:W0:Y:S01]  /*05f0*/  I2F.U32.RP R4, UR5 ;  /* 0x0000000500047d06 */ /* 0x000e220008209000 */
[----:B------:R-:W-:Y:S02]  /*0600*/  ISETP.NE.U32.AND P2, PT, RZ, UR5, PT ;  /* 0x00000005ff007c0c */ /* 0x000fe4000bf45070 */
[----:B------:R-:W-:-:S05]  /*0610*/  MOV R7, RZ ;  /* 0x000000ff00077202 */ /* 0x000fca0000000f00 */
[----:B0-----:R-:W1:Y:S02]  /*0620*/  MUFU.RCP R4, R4 ;  /* 0x0000000400047308 */ /* 0x001e640000001000 */
[----:B-1----:R-:W-:-:S06]  /*0630*/  VIADD R2, R4, 0xffffffe ;  /* 0x0ffffffe04027836 */ /* 0x002fcc0000000000 */
[----:B------:R0:W1:Y:S02]  /*0640*/  F2I.FTZ.U32.TRUNC.NTZ R3, R2 ;  /* 0x0000000200037305 */ /* 0x000064000021f000 */
[----:B0-----:R-:W-:Y:S02]  /*0650*/  HFMA2 R2, -RZ, RZ, 0, 0 ;  /* 0x00000000ff027431 */ /* 0x001fe400000001ff */
[----:B-1----:R-:W-:-:S04]  /*0660*/  IMAD.MOV R5, RZ, RZ, -R3 ;  /* 0x000000ffff057224 */ /* 0x002fc800078e0a03 */
[----:B------:R-:W-:-:S04]  /*0670*/  IMAD R5, R5, UR5, RZ ;  /* 0x0000000505057c24 */ /* 0x000fc8000f8e02ff */
[----:B------:R-:W-:-:S06]  /*0680*/  IMAD.HI.U32 R3, R3, R5, R2 ;  /* 0x0000000503037227 */ /* 0x000fcc00078e0002 */
[----:B------:R-:W-:-:S04]  /*0690*/  IMAD.HI.U32 R6, R3, R46, RZ ;  /* 0x0000002e03067227 */ /* 0x000fc800078e00ff */
[----:B------:R-:W-:-:S04]  /*06a0*/  IMAD.MOV R3, RZ, RZ, -R6 ;  /* 0x000000ffff037224 */ /* 0x000fc800078e0a06 */
[----:B------:R-:W-:-:S05]  /*06b0*/  IMAD R3, R3, UR5, R46 ;  /* 0x0000000503037c24 */ /* 0x000fca000f8e022e */
[----:B------:R-:W-:-:S13]  /*06c0*/  ISETP.GE.U32.AND P0, PT, R3, UR5, PT ;  /* 0x0000000503007c0c */ /* 0x000fda000bf06070 */
[----:B------:R-:W-:Y:S01]  /*06d0*/  @P0 VIADD R3, R3, -UR5 ;  /* 0x8000000503030c36 */ /* 0x000fe20008000000 */
[----:B------:R-:W-:-:S04]  /*06e0*/  @P0 IADD3 R6, PT, PT, R6, 0x1, RZ ;  /* 0x0000000106060810 */ /* 0x000fc80007ffe0ff */
[----:B------:R-:W-:-:S13]  /*06f0*/  ISETP.GE.U32.AND P1, PT, R3, UR5, PT ;  /* 0x0000000503007c0c */ /* 0x000fda000bf26070 */
[----:B------:R-:W-:Y:S01]  /*0700*/  @P1 VIADD R6, R6, 0x1 ;  /* 0x0000000106061836 */ /* 0x000fe20000000000 */
[----:B------:R-:W-:-:S05]  /*0710*/  @!P2 LOP3.LUT R6, RZ, UR5, RZ, 0x33, !PT ;  /* 0x00000005ff06ac12 */ /* 0x000fca000f8e33ff */
[----:B------:R-:W-:-:S04]  /*0720*/  IMAD.MOV R3, RZ, RZ, -R6 ;  /* 0x000000ffff037224 */ /* 0x000fc800078e0a06 */
[----:B------:R-:W-:Y:S01]  /*0730*/  IMAD R2, R3, UR5, R46 ;  /* 0x0000000503027c24 */ /* 0x000fe2000f8e022e */
[----:B------:R-:W-:Y:S06]  /*0740*/  BRA `(.L_x_4) ;  /* 0x0000000000307947 */ /* 0x000fec0003800000 */
.L_x_3:
[----:B------:R-:W0:Y:S01]  /*0750*/  LDCU UR6, c[0x3][0xc4] ;  /* 0x00c01880ff0677ac */ /* 0x000e220008000800 */
[----:B------:R-:W-:Y:S01]  /*0760*/  IMAD.MOV.U32 R54, RZ, RZ, R46 ;  /* 0x000000ffff367224 */ /* 0x000fe200078e002e */
[----:B------:R-:W-:Y:S01]  /*0770*/  MOV R19, UR4 ;  /* 0x0000000400137c02 */ /* 0x000fe20008000f00 */
[----:B------:R-:W-:Y:S01]  /*0780*/  IMAD.MOV.U32 R55, RZ, RZ, R47 ;  /* 0x000000ffff377224 */ /* 0x000fe200078e002f */
[----:B------:R-:W-:Y:S01]  /*0790*/  MOV R12, 0x7c0 ;  /* 0x000007c0000c7802 */ /* 0x000fe20000000f00 */
[----:B0-----:R-:W-:-:S07]  /*07a0*/  IMAD.U32 R10, RZ, RZ, UR6 ;  /* 0x00000006ff0a7e24 */ /* 0x001fce000f8e00ff */
[----:B-1----:R-:W-:Y:S05]  /*07b0*/  CALL.REL.NOINC `($__internal_0_$__cuda_sm20_div_u64) ;  /* 0x000007a0006c7944 */ /* 0x002fea0003c00000 */
[----:B------:R-:W0:Y:S01]  /*07c0*/  LDCU UR6, c[0x3][0xc4] ;  /* 0x00c01880ff0677ac */ /* 0x000e220008000800 */
[----:B------:R-:W-:Y:S01]  /*07d0*/  IMAD.MOV R3, RZ, RZ, -R52 ;  /* 0x000000ffff037224 */ /* 0x000fe200078e0a34 */
[----:B------:R-:W-:Y:S01]  /*07e0*/  MOV R6, R52 ;  /* 0x0000003400067202 */ /* 0x000fe20000000f00 */
[----:B------:R-:W-:Y:S02]  /*07f0*/  IMAD.MOV.U32 R7, RZ, RZ, R53 ;  /* 0x000000ffff077224 */ /* 0x000fe400078e0035 */
[----:B0-----:R-:W-:-:S07]  /*0800*/  IMAD R2, R3, UR6, R46 ;  /* 0x0000000603027c24 */ /* 0x001fce000f8e022e */
.L_x_4:
[----:B------:R-:W-:Y:S05]  /*0810*/  BSYNC.RECONVERGENT B0 ;  /* 0x0000000000007941 */ /* 0x000fea0003800200 */
.L_x_2:
[----:B------:R-:W0:Y:S01]  /*0820*/  LDCU UR5, c[0x3][0xc0] ;  /* 0x00c01800ff0577ac */ /* 0x000e220008000800 */
[----:B------:R-:W-:Y:S01]  /*0830*/  BSSY.RECONVERGENT B0, `(.L_x_5) ;  /* 0x0000027000007945 */ /* 0x000fe20003800200 */
[----:B0-----:R-:W-:-:S06]  /*0840*/  USHF.R.S32.HI UR4, URZ, 0x1f, UR5 ;  /* 0x0000001fff047899 */ /* 0x001fcc0008011405 */
[----:B------:R-:W-:-:S04]  /*0850*/  LOP3.LUT R3, R7, UR4, RZ, 0xfc, !PT ;  /* 0x0000000407037c12 */ /* 0x000fc8000f8efcff */
[----:B------:R-:W-:-:S13]  /*0860*/  ISETP.NE.U32.AND P0, PT, R3, RZ, PT ;  /* 0x000000ff0300720c */ /* 0x000fda0003f05070 */
[----:B------:R-:W-:Y:S05]  /*0870*/  @P0 BRA `(.L_x_6) ;  /* 0x0000000000580947 */ /* 0x000fea0003800000 */
[----:B------:R-:W0:Y:S01]  /*0880*/  I2F.U32.RP R3, UR5 ;  /* 0x0000000500037d06 */ /* 0x000e220008209000 */
[----:B------:R-:W-:-:S07]  /*0890*/  ISETP.NE.U32.AND P2, PT, RZ, UR5, PT ;  /* 0x00000005ff007c0c */ /* 0x000fce000bf45070 */
[----:B0-----:R-:W0:Y:S02]  /*08a0*/  MUFU.RCP R3, R3 ;  /* 0x0000000300037308 */ /* 0x001e240000001000 */
[----:B0-----:R-:W-:-:S06]  /*08b0*/  VIADD R4, R3, 0xffffffe ;  /* 0x0ffffffe03047836 */ /* 0x001fcc0000000000 */
[----:B------:R0:W1:Y:S02]  /*08c0*/  F2I.FTZ.U32.TRUNC.NTZ R5, R4 ;  /* 0x0000000400057305 */ /* 0x000064000021f000 */
[----:B0-----:R-:W-:Y:S01]  /*08d0*/  IMAD.MOV.U32 R4, RZ, RZ, RZ ;  /* 0x000000ffff047224 */ /* 0x001fe200078e00ff */
[----:B-1----:R-:W-:-:S05]  /*08e0*/  IADD3 R7, PT, PT, RZ, -R5, RZ ;  /* 0x80000005ff077210 */ /* 0x002fca0007ffe0ff */
[----:B------:R-:W-:-:S04]  /*08f0*/  IMAD R7, R7, UR5, RZ ;  /* 0x0000000507077c24 */ /* 0x000fc8000f8e02ff */
[----:B------:R-:W-:-:S06]  /*0900*/  IMAD.HI.U32 R5, R5, R7, R4 ;  /* 0x0000000705057227 */ /* 0x000fcc00078e0004 */
[----:B------:R-:W-:-:S04]  /*0910*/  IMAD.HI.U32 R4, R5, R6, RZ ;  /* 0x0000000605047227 */ /* 0x000fc800078e00ff */
[----:B------:R-:W-:-:S04]  /*0920*/  IMAD.MOV R5, RZ, RZ, -R4 ;  /* 0x000000ffff057224 */ /* 0x000fc800078e0a04 */
[----:B------:R-:W-:-:S05]  /*0930*/  IMAD R5, R5, UR5, R6 ;  /* 0x0000000505057c24 */ /* 0x000fca000f8e0206 */
[----:B------:R-:W-:-:S13]  /*0940*/  ISETP.GE.U32.AND P0, PT, R5, UR5, PT ;  /* 0x0000000505007c0c */ /* 0x000fda000bf06070 */
[----:B------:R-:W-:Y:S01]  /*0950*/  @P0 IADD3 R5, PT, PT, R5, -UR5, RZ ;  /* 0x8000000505050c10 */ /* 0x000fe2000fffe0ff */
[----:B------:R-:W-:-:S03]  /*0960*/  @P0 VIADD R4, R4, 0x1 ;  /* 0x0000000104040836 */ /* 0x000fc60000000000 */
[----:B------:R-:W-:Y:S01]  /*0970*/  ISETP.GE.U32.AND P1, PT, R5, UR5, PT ;  /* 0x0000000505007c0c */ /* 0x000fe2000bf26070 */
[----:B------:R-:W-:-:S12]  /*0980*/  IMAD.MOV.U32 R5, RZ, RZ, RZ ;  /* 0x000000ffff057224 */ /* 0x000fd800078e00ff */
[----:B------:R-:W-:Y:S01]  /*0990*/  @P1 VIADD R4, R4, 0x1 ;  /* 0x0000000104041836 */ /* 0x000fe20000000000 */
[----:B------:R-:W-:-:S04]  /*09a0*/  @!P2 LOP3.LUT R4, RZ, UR5, RZ, 0x33, !PT ;  /* 0x00000005ff04ac12 */ /* 0x000fc8000f8e33ff */
[----:B------:R-:W-:-:S05]  /*09b0*/  IADD3 R3, PT, PT, -R4, RZ, RZ ;  /* 0x000000ff04037210 */ /* 0x000fca0007ffe1ff */
[----:B------:R-:W-:Y:S01]  /*09c0*/  IMAD R3, R3, UR5, R6 ;  /* 0x0000000503037c24 */ /* 0x000fe2000f8e0206 */
[----:B------:R-:W-:Y:S06]  /*09d0*/  BRA `(.L_x_7) ;  /* 0x0000000000307947 */ /* 0x000fec0003800000 */
.L_x_6:
[----:B------:R-:W0:Y:S01]  /*09e0*/  LDCU UR6, c[0x3][0xc0] ;  /* 0x00c01800ff0677ac */ /* 0x000e220008000800 */
[----:B------:R-:W-:Y:S01]  /*09f0*/  IMAD.MOV.U32 R54, RZ, RZ, R6 ;  /* 0x000000ffff367224 */ /* 0x000fe200078e0006 */
[----:B------:R-:W-:Y:S01]  /*0a00*/  MOV R55, R7 ;  /* 0x0000000700377202 */ /* 0x000fe20000000f00 */
[----:B------:R-:W-:Y:S01]  /*0a10*/  IMAD.U32 R19, RZ, RZ, UR4 ;  /* 0x00000004ff137e24 */ /* 0x000fe2000f8e00ff */
[----:B------:R-:W-:Y:S01]  /*0a20*/  MOV R12, 0xa50 ;  /* 0x00000a50000c7802 */ /* 0x000fe20000000f00 */
[----:B0-----:R-:W-:-:S07]  /*0a30*/  IMAD.U32 R10, RZ, RZ, UR6 ;  /* 0x00000006ff0a7e24 */ /* 0x001fce000f8e00ff */
[----:B------:R-:W-:Y:S05]  /*0a40*/  CALL.REL.NOINC `($__internal_0_$__cuda_sm20_div_u64) ;  /* 0x0000079c00c87944 */ /* 0x000fea0003c00000 */
[----:B------:R-:W0:Y:S01]  /*0a50*/  LDCU UR6, c[0x3][0xc0] ;  /* 0x00c01800ff0677ac */ /* 0x000e220008000800 */
[----:B------:R-:W-:Y:S01]  /*0a60*/  IADD3 R3, PT, PT, -R52, RZ, RZ ;  /* 0x000000ff34037210 */ /* 0x000fe20007ffe1ff */
[----:B------:R-:W-:Y:S02]  /*0a70*/  IMAD.MOV.U32 R4, RZ, RZ, R52 ;  /* 0x000000ffff047224 */ /* 0x000fe400078e0034 */
[----:B------:R-:W-:Y:S02]  /*0a80*/  IMAD.MOV.U32 R5, RZ, RZ, R53 ;  /* 0x000000ffff057224 */ /* 0x000fe400078e0035 */
[----:B0-----:R-:W-:-:S07]  /*0a90*/  IMAD R3, R3, UR6, R6 ;  /* 0x0000000603037c24 */ /* 0x001fce000f8e0206 */
.L_x_7:
[----:B------:R-:W-:Y:S05]  /*0aa0*/  BSYNC.RECONVERGENT B0 ;  /* 0x0000000000007941 */ /* 0x000fea0003800200 */
.L_x_5:
        /* <DEDUP_REMOVED lines=9> */
[----:B0-----:R-:W-:-:S06]  /*0b40*/  IADD3 R6, PT, PT, R5, 0xffffffe, RZ ;  /* 0x0ffffffe05067810 */ /* 0x001fcc0007ffe0ff */
[----:B------:R0:W1:Y:S02]  /*0b50*/  F2I.FTZ.U32.TRUNC.NTZ R7, R6 ;  /* 0x0000000600077305 */ /* 0x000064000021f000 */
[----:B0-----:R-:W-:Y:S02]  /*0b60*/  IMAD.MOV.U32 R6, RZ, RZ, RZ ;  /* 0x000000ffff067224 */ /* 0x001fe400078e00ff */
[----:B-1----:R-:W-:-:S04]  /*0b70*/  IMAD.MOV R9, RZ, RZ, -R7 ;  /* 0x000000ffff097224 */ /* 0x002fc800078e0a07 */
[----:B------:R-:W-:-:S04]  /*0b80*/  IMAD R9, R9, UR5, RZ ;  /* 0x0000000509097c24 */ /* 0x000fc8000f8e02ff */
[----:B------:R-:W-:-:S04]  /*0b90*/  IMAD.HI.U32 R7, R7, R9, R6 ;  /* 0x0000000907077227 */ /* 0x000fc800078e0006 */
[----:B------:R-:W-:Y:S02]  /*0ba0*/  IMAD.MOV.U32 R9, RZ, RZ, RZ ;  /* 0x000000ffff097224 */ /* 0x000fe400078e00ff */
[----:B------:R-:W-:-:S05]  /*0bb0*/  IMAD.HI.U32 R8, R7, R4, RZ ;  /* 0x0000000407087227 */ /* 0x000fca00078e00ff */
[----:B------:R-:W-:-:S05]  /*0bc0*/  IADD3 R7, PT, PT, -R8, RZ, RZ ;  /* 0x000000ff08077210 */ /* 0x000fca0007ffe1ff */
[----:B------:R-:W-:-:S05]  /*0bd0*/  IMAD R7, R7, UR5, R4 ;  /* 0x0000000507077c24 */ /* 0x000fca000f8e0204 */
[----:B------:R-:W-:-:S13]  /*0be0*/  ISETP.GE.U32.AND P0, PT, R7, UR5, PT ;  /* 0x0000000507007c0c */ /* 0x000fda000bf06070 */
[----:B------:R-:W-:Y:S02]  /*0bf0*/  @P0 VIADD R7, R7, -UR5 ;  /* 0x8000000507070c36 */ /* 0x000fe40008000000 */
[----:B------:R-:W-:-:S03]  /*0c00*/  @P0 VIADD R8, R8, 0x1 ;  /* 0x0000000108080836 */ /* 0x000fc60000000000 */
[----:B------:R-:W-:-:S13]  /*0c10*/  ISETP.GE.U32.AND P1, PT, R7, UR5, PT ;  /* 0x0000000507007c0c */ /* 0x000fda000bf26070 */
[----:B------:R-:W-:Y:S02]  /*0c20*/  @P1 IADD3 R8, PT, PT, R8, 0x1, RZ ;  /* 0x0000000108081810 */ /* 0x000fe40007ffe0ff */
[----:B------:R-:W-:-:S05]  /*0c30*/  @!P2 LOP3.LUT R8, RZ, UR5, RZ, 0x33, !PT ;  /* 0x00000005ff08ac12 */ /* 0x000fca000f8e33ff */
[----:B------:R-:W-:-:S04]  /*0c40*/  IMAD.MOV R5, RZ, RZ, -R8 ;  /* 0x000000ffff057224 */ /* 0x000fc800078e0a08 */
[----:B------:R-:W-:Y:S01]  /*0c50*/  IMAD R4, R5, UR5, R4 ;  /* 0x0000000505047c24 */ /* 0x000fe2000f8e0204 */
[----:B------:R-:W-:Y:S06]  /*0c60*/  BRA `(.L_x_10) ;  /* 0x0000000000307947 */ /* 0x000fec0003800000 */
.L_x_9:
[----:B------:R-:W0:Y:S01]  /*0c70*/  LDCU UR6, c[0x3][0xbc] ;  /* 0x00c01780ff0677ac */ /* 0x000e220008000800 */
[----:B------:R-:W-:Y:S01]  /*0c80*/  MOV R54, R4 ;  /* 0x0000000400367202 */ /* 0x000fe20000000f00 */
[----:B------:R-:W-:Y:S01]  /*0c90*/  IMAD.MOV.U32 R55, RZ, RZ, R5 ;  /* 0x000000ffff377224 */ /* 0x000fe200078e0005 */
[----:B------:R-:W-:Y:S01]  /*0ca0*/  MOV R12, 0xce0 ;  /* 0x00000ce0000c7802 */ /* 0x000fe20000000f00 */
[----:B------:R-:W-:Y:S01]  /*0cb0*/  IMAD.U32 R19, RZ, RZ, UR4 ;  /* 0x00000004ff137e24 */ /* 0x000fe2000f8e00ff */
[----:B0-----:R-:W-:-:S07]  /*0cc0*/  MOV R10, UR6 ;  /* 0x00000006000a7c02 */ /* 0x001fce0008000f00 */
[----:B------:R-:W-:Y:S05]  /*0cd0*/  CALL.REL.NOINC `($__internal_0_$__cuda_sm20_div_u64) ;  /* 0x0000079c00247944 */ /* 0x000fea0003c00000 */
[----:B------:R-:W0:Y:S01]  /*0ce0*/  LDCU UR6, c[0x3][0xbc] ;  /* 0x00c01780ff0677ac */ /* 0x000e220008000800 */
[--C-:B------:R-:W-:Y:S01]  /*0cf0*/  IMAD.MOV R5, RZ, RZ, -R52.reuse ;  /* 0x000000ffff057224 */ /* 0x100fe200078e0a34 */
[----:B------:R-:W-:Y:S01]  /*0d00*/  MOV R9, R53 ;  /* 0x0000003500097202 */ /* 0x000fe20000000f00 */
[----:B------:R-:W-:Y:S02]  /*0d10*/  IMAD.MOV.U32 R8, RZ, RZ, R52 ;  /* 0x000000ffff087224 */ /* 0x000fe400078e0034 */
[----:B0-----:R-:W-:-:S07]  /*0d20*/  IMAD R4, R5, UR6, R4 ;  /* 0x0000000605047c24 */ /* 0x001fce000f8e0204 */
.L_x_10:
[----:B------:R-:W-:Y:S05]  /*0d30*/  BSYNC.RECONVERGENT B0 ;  /* 0x0000000000007941 */ /* 0x000fea0003800200 */
.L_x_8:
        /* <DEDUP_REMOVED lines=21> */
[----:B------:R-:W-:Y:S02]  /*0e90*/  ISETP.GE.U32.AND P1, PT, R7, UR5, PT ;  /* 0x0000000507007c0c */ /* 0x000fe4000bf26070 */
[----:B------:R-:W-:-:S11]  /*0ea0*/  MOV R7, RZ ;  /* 0x000000ff00077202 */ /* 0x000fd60000000f00 */
[----:B------:R-:W-:Y:S01]  /*0eb0*/  @P1 VIADD R6, R6, 0x1 ;  /* 0x0000000106061836 */ /* 0x000fe20000000000 */
[----:B------:R-:W-:-:S05]  /*0ec0*/  @!P2 LOP3.LUT R6, RZ, UR5, RZ, 0x33, !PT ;  /* 0x00000005ff06ac12 */ /* 0x000fca000f8e33ff */
[----:B------:R-:W-:-:S04]  /*0ed0*/  IMAD.MOV R5, RZ, RZ, -R6 ;  /* 0x000000ffff057224 */ /* 0x000fc800078e0a06 */
[----:B------:R-:W-:Y:S01]  /*0ee0*/  IMAD R5, R5, UR5, R8 ;  /* 0x0000000505057c24 */ /* 0x000fe2000f8e0208 */
[----:B------:R-:W-:Y:S06]  /*0ef0*/  BRA `(.L_x_13) ;  /* 0x0000000000307947 */ /* 0x000fec0003800000 */
.L_x_12:
[----:B------:R-:W0:Y:S01]  /*0f00*/  LDCU UR6, c[0x3][0xb8] ;  /* 0x00c01700ff0677ac */ /* 0x000e220008000800 */
[----:B------:R-:W-:Y:S01]  /*0f10*/  IMAD.MOV.U32 R54, RZ, RZ, R8 ;  /* 0x000000ffff367224 */ /* 0x000fe200078e0008 */
[----:B------:R-:W-:Y:S01]  /*0f20*/  MOV R19, UR4 ;  /* 0x0000000400137c02 */ /* 0x000fe20008000f00 */
[----:B------:R-:W-:Y:S01]  /*0f30*/  IMAD.MOV.U32 R55, RZ, RZ, R9 ;  /* 0x000000ffff377224 */ /* 0x000fe200078e0009 */
[----:B------:R-:W-:Y:S01]  /*0f40*/  MOV R12, 0xf70 ;  /* 0x00000f70000c7802 */ /* 0x000fe20000000f00 */
[----:B0-----:R-:W-:-:S07]  /*0f50*/  IMAD.U32 R10, RZ, RZ, UR6 ;  /* 0x00000006ff0a7e24 */ /* 0x001fce000f8e00ff */
[----:B------:R-:W-:Y:S05]  /*0f60*/  CALL.REL.NOINC `($__internal_0_$__cuda_sm20_div_u64) ;  /* 0x0000079800807944 */ /* 0x000fea0003c00000 */
[----:B------:R-:W0:Y:S01]  /*0f70*/  LDCU UR6, c[0x3][0xb8] ;  /* 0x00c01700ff0677ac */ /* 0x000e220008000800 */
[----:B------:R-:W-:Y:S01]  /*0f80*/  IMAD.MOV R5, RZ, RZ, -R52 ;  /* 0x000000ffff057224 */ /* 0x000fe200078e0a34 */
[----:B------:R-:W-:Y:S01]  /*0f90*/  MOV R6, R52 ;  /* 0x0000003400067202 */ /* 0x000fe20000000f00 */
[----:B------:R-:W-:Y:S02]  /*0fa0*/  IMAD.MOV.U32 R7, RZ, RZ, R53 ;  /* 0x000000ffff077224 */ /* 0x000fe400078e0035 */
[----:B0-----:R-:W-:-:S07]  /*0fb0*/  IMAD R5, R5, UR6, R8 ;  /* 0x0000000605057c24 */ /* 0x001fce000f8e0208 */
.L_x_13:
[----:B------:R-:W-:Y:S05]  /*0fc0*/  BSYNC.RECONVERGENT B0 ;  /* 0x0000000000007941 */ /* 0x000fea0003800200 */
.L_x_11:
[----:B------:R-:W0:Y:S01]  /*0fd0*/  LDCU UR5, c[0x3][0xb4] ;  /* 0x00c01680ff0577ac */ /* 0x000e220008000800 */
[----:B------:R-:W-:Y:S01]  /*0fe0*/  BSSY.RECONVERGENT B0, `(.L_x_14) ;  /* 0x0000027000007945 */ /* 0x000fe20003800200 */
[----:B0-----:R-:W-:-:S06]  /*0ff0*/  USHF.R.S32.HI UR4, URZ, 0x1f, UR5 ;  /* 0x0000001fff047899 */ /* 0x001fcc0008011405 */
[----:B------:R-:W-:-:S04]  /*1000*/  LOP3.LUT R8, R7, UR4, RZ, 0xfc, !PT ;  /* 0x0000000407087c12 */ /* 0x000fc8000f8efcff */
[----:B------:R-:W-:-:S13]  /*1010*/  ISETP.NE.U32.AND P0, PT, R8, RZ, PT ;  /* 0x000000ff0800720c */ /* 0x000fda0003f05070 */
[----:B------:R-:W-:Y:S05]  /*1020*/  @P0 BRA `(.L_x_15) ;  /* 0x0000000000580947 */ /* 0x000fea0003800000 */
[----:B------:R-:W0:Y:S01]  /*1030*/  I2F.U32.RP R7, UR5 ;  /* 0x0000000500077d06 */ /* 0x000e220008209000 */
[----:B------:R-:W-:Y:S01]  /*1040*/  ISETP.NE.U32.AND P2, PT, RZ, UR5, PT ;  /* 0x00000005ff007c0c */ /* 0x000fe2000bf45070 */
[----:B------:R-:W-:-:S06]  /*1050*/  IMAD.MOV.U32 R15, RZ, RZ, RZ ;  /* 0x000000ffff0f7224 */ /* 0x000fcc00078e00ff */
        /* <DEDUP_REMOVED lines=13> */
[----:B------:R-:W-:-:S13]  /*1130*/  ISETP.GE.U32.AND P1, PT, R9, UR5, PT ;  /* 0x0000000509007c0c */ /* 0x000fda000bf26070 */
[----:B------:R-:W-:Y:S01]  /*1140*/  @P1 VIADD R14, R14, 0x1 ;  /* 0x000000010e0e1836 */ /* 0x000fe20000000000 */
[----:B------:R-:W-:-:S04]  /*1150*/  @!P2 LOP3.LUT R14, RZ, UR5, RZ, 0x33, !PT ;  /* 0x00000005ff0eac12 */ /* 0x000fc8000f8e33ff */
[----:B------:R-:W-:-:S05]  /*1160*/  IADD3 R7, PT, PT, -R14, RZ, RZ ;  /* 0x000000ff0e077210 */ /* 0x000fca0007ffe1ff */
[----:B------:R-:W-:Y:S01]  /*1170*/  IMAD R6, R7, UR5, R6 ;  /* 0x0000000507067c24 */ /* 0x000fe2000f8e0206 */
[----:B------:R-:W-:Y:S06]  /*1180*/  BRA `(.L_x_16) ;  /* 0x0000000000307947 */ /* 0x000fec0003800000 */
.L_x_15:
        /* <DEDUP_REMOVED lines=12> */
.L_x_16:
[----:B------:R-:W-:Y:S05]  /*1250*/  BSYNC.RECONVERGENT B0 ;  /* 0x0000000000007941 */ /* 0x000fea0003800200 */
.L_x_14:
        /* <DEDUP_REMOVED lines=14> */
[----:B------:R-:W-:-:S06]  /*1340*/  IMAD.HI.U32 R9, R9, R11, R8 ;  /* 0x0000000b09097227 */ /* 0x000fcc00078e0008 */
[----:B------:R-:W-:-:S05]  /*1350*/  IMAD.HI.U32 R8, R9, R14, RZ ;  /* 0x0000000e09087227 */ /* 0x000fca00078e00ff */
[----:B------:R-:W-:-:S05]  /*1360*/  IADD3 R9, PT, PT, -R8, RZ, RZ ;  /* 0x000000ff08097210 */ /* 0x000fca0007ffe1ff */
[----:B------:R-:W-:-:S05]  /*1370*/  IMAD R9, R9, UR5, R14 ;  /* 0x0000000509097c24 */ /* 0x000fca000f8e020e */
[----:B------:R-:W-:-:S13]  /*1380*/  ISETP.GE.U32.AND P0, PT, R9, UR5, PT ;  /* 0x0000000509007c0c */ /* 0x000fda000bf06070 */
[----:B------:R-:W-:Y:S02]  /*1390*/  @P0 VIADD R9, R9, -UR5 ;  /* 0x8000000509090c36 */ /* 0x000fe40008000000 */
[----:B------:R-:W-:-:S03]  /*13a0*/  @P0 VIADD R8, R8, 0x1 ;  /* 0x0000000108080836 */ /* 0x000fc60000000000 */
[----:B------:R-:W-:Y:S01]  /*13b0*/  ISETP.GE.U32.AND P1, PT, R9, UR5, PT ;  /* 0x0000000509007c0c */ /* 0x000fe2000bf26070 */
[----:B------:R-:W-:-:S12]  /*13c0*/  IMAD.MOV.U32 R9, RZ, RZ, RZ ;  /* 0x000000ffff097224 */ /* 0x000fd800078e00ff */
[----:B------:R-:W-:Y:S02]  /*13d0*/  @P1 IADD3 R8, PT, PT, R8, 0x1, RZ ;  /* 0x0000000108081810 */ /* 0x000fe40007ffe0ff */
[----:B------:R-:W-:-:S05]  /*13e0*/  @!P2 LOP3.LUT R8, RZ, UR5, RZ, 0x33, !PT ;  /* 0x00000005ff08ac12 */ /* 0x000fca000f8e33ff */
[----:B------:R-:W-:-:S04]  /*13f0*/  IMAD.MOV R7, RZ, RZ, -R8 ;  /* 0x000000ffff077224 */ /* 0x000fc800078e0a08 */
[----:B------:R-:W-:Y:S01]  /*1400*/  IMAD R7, R7, UR5, R14 ;  /* 0x0000000507077c24 */ /* 0x000fe2000f8e020e */
[----:B------:R-:W-:Y:S06]  /*1410*/  BRA `(.L_x_19) ;  /* 0x0000000000307947 */ /* 0x000fec0003800000 */
.L_x_18:
        /* <DEDUP_REMOVED lines=12> */
.L_x_19:
[----:B------:R-:W-:Y:S05]  /*14e0*/  BSYNC.RECONVERGENT B0 ;  /* 0x0000000000007941 */ /* 0x000fea0003800200 */
.L_x_17:
[----:B------:R-:W0:Y:S01]  /*14f0*/  LDCU UR5, c[0x3][0xac] ;  /* 0x00c01580ff0577ac */ /* 0x000e220008000800 */
[----:B------:R-:W-:Y:S01]  /*1500*/  BSSY.RECONVERGENT B0, `(.L_x_20) ;  /* 0x0000027000007945 */ /* 0x000fe20003800200 */
[----:B0-----:R-:W-:-:S06]  /*1510*/  USHF.R.S32.HI UR4, URZ, 0x1f, UR5 ;  /* 0x0000001fff047899 */ /* 0x001fcc0008011405 */
[----:B------:R-:W-:-:S04]  /*1520*/  LOP3.LUT R10, R9, UR4, RZ, 0xfc, !PT ;  /* 0x00000004090a7c12 */ /* 0x000fc8000f8efcff */
[----:B------:R-:W-:-:S13]  /*1530*/  ISETP.NE.U32.AND P0, PT, R10, RZ, PT ;  /* 0x000000ff0a00720c */ /* 0x000fda0003f05070 */
[----:B------:R-:W-:Y:S05]  /*1540*/  @P0 BRA `(.L_x_21) ;  /* 0x0000000000580947 */ /* 0x000fea0003800000 */
[----:B------:R-:W0:Y:S01]  /*1550*/  I2F.U32.RP R9, UR5 ;  /* 0x0000000500097d06 */ /* 0x000e220008209000 */
[----:B------:R-:W-:Y:S02]  /*1560*/  ISETP.NE.U32.AND P2, PT, RZ, UR5, PT ;  /* 0x00000005ff007c0c */ /* 0x000fe4000bf45070 */
[----:B------:R-:W-:-:S05]  /*1570*/  MOV R17, RZ ;  /* 0x000000ff00117202 */ /* 0x000fca0000000f00 */
        /* <DEDUP_REMOVED lines=19> */
.L_x_21:
        /* <DEDUP_REMOVED lines=12> */
.L_x_22:
[----:B------:R-:W-:Y:S05]  /*1770*/  BSYNC.RECONVERGENT B0 ;  /* 0x0000000000007941 */ /* 0x000fea0003800200 */
.L_x_20:
        /* <DEDUP_REMOVED lines=28> */
.L_x_24:
        /* <DEDUP_REMOVED lines=12> */
.L_x_25:
[----:B------:R-:W-:Y:S05]  /*1a00*/  BSYNC.RECONVERGENT B0 ;  /* 0x0000000000007941 */ /* 0x000fea0003800200 */
.L_x_23:
        /* <DEDUP_REMOVED lines=28> */
.L_x_27:
        /* <DEDUP_REMOVED lines=8> */
[----:B------:R-:W-:-:S04]  /*1c50*/  IMAD.MOV R11, RZ, RZ, -R52 ;  /* 0x000000ffff0b7224 */ /* 0x000fc800078e0a34 */
[----:B0-----:R-:W-:-:S07]  /*1c60*/  IMAD R11, R11, UR6, R14 ;  /* 0x000000060b0b7c24 */ /* 0x001fce000f8e020e */
.L_x_28:
[----:B------:R-:W-:Y:S05]  /*1c70*/  BSYNC.RECONVERGENT B0 ;  /* 0x0000000000007941 */ /* 0x000fea0003800200 */
.L_x_26:
        /* <DEDUP_REMOVED lines=19> */
[----:B------:R-:W-:-:S04]  /*1db0*/  @P0 IADD3 R52, PT, PT, R52, -UR5, RZ ;  /* 0x8000000534340c10 */ /* 0x000fc8000fffe0ff */
[----:B------:R-:W-:-:S13]  /*1dc0*/  ISETP.GE.U32.AND P0, PT, R52, UR5, PT ;  /* 0x0000000534007c0c */ /* 0x000fda000bf06070 */
[----:B------:R-:W-:Y:S01]  /*1dd0*/  @P0 VIADD R52, R52, -UR5 ;  /* 0x8000000534340c36 */ /* 0x000fe20008000000 */
[----:B------:R-:W-:Y:S01]  /*1de0*/  @!P1 LOP3.LUT R52, RZ, UR5, RZ, 0x33, !PT ;  /* 0x00000005ff349c12 */ /* 0x000fe2000f8e33ff */
[----:B------:R-:W-:Y:S06]  /*1df0*/  BRA `(.L_x_31) ;  /* 0x0000000000187947 */ /* 0x000fec0003800000 */
.L_x_30:
[----:B------:R-:W-:Y:S01]  /*1e00*/  IMAD.MOV.U32 R12, RZ, RZ, R52 ;  /* 0x000000ffff0c7224 */ /* 0x000fe200078e0034 */
[----:B------:R-:W-:Y:S01]  /*1e10*/  MOV R23, R53 ;  /* 0x0000003500177202 */ /* 0x000fe20000000f00 */
[----:B------:R-:W-:Y:S01]  /*1e20*/  IMAD.U32 R19, RZ, RZ, UR4 ;  /* 0x00000004ff137e24 */ /* 0x000fe2000f8e00ff */
[----:B------:R-:W-:-:S07]  /*1e30*/  MOV R10, 0x1e50 ;  /* 0x00001e50000a7802 */ /* 0x000fce0000000f00 */
[----:B------:R-:W-:Y:S05]  /*1e40*/  CALL.REL.NOINC `($__internal_1_$__cuda_sm20_rem_u64) ;  /* 0x0000078c00e87944 */ /* 0x000fea0003c00000 */
[----:B------:R-:W-:-:S07]  /*1e50*/  IMAD.MOV.U32 R52, RZ, RZ, R12 ;  /* 0x000000ffff347224 */ /* 0x000fce00078e000c */
.L_x_31:
[----:B------:R-:W-:Y:S05]  /*1e60*/  BSYNC.RECONVERGENT B0 ;  /* 0x0000000000007941 */ /* 0x000fea0003800200 */
.L_x_29:
[----:B------:R-:W0:Y:S01]  /*1e70*/  LDC.64 R18, c[0x3][RZ] ;  /* 0x00c00000ff127b82 */ /* 0x000e220000000a00 */
[----:B------:R-:W0:Y:S01]  /*1e80*/  LDCU.128 UR4, c[0x3][0x50] ;  /* 0x00c00a00ff0477ac */ /* 0x000e220008000c00 */
[----:B------:R-:W0:Y:S01]  /*1e90*/  I2F.F64 R12, R52 ;  /* 0x00000034000c7312 */ /* 0x000e220000201c00 */
[----:B------:R-:W-:Y:S01]  /*1ea0*/  PLOP3.LUT P1, PT, PT, PT, PT, 0x80, 0x8 ;  /* 0x000000000008781c */ /* 0x000fe20003f2f070 */
[----:B------:R-:W-:Y:S01]  /*1eb0*/  BSSY.RECONVERGENT B0, `(.L_x_32) ;  /* 0x00000fa000007945 */ /* 0x000fe20003800200 */
[----:B------:R-:W1:Y:S03]  /*1ec0*/  LDCU.64 UR16, c[0x3][0xc8] ;  /* 0x00c01900ff1077ac */ /* 0x000e660008000a00 */
[----:B------:R-:W2:Y:S01]  /*1ed0*/  LDC.64 R22, c[0x3][0x8] ;  /* 0x00c00200ff167b82 */ /* 0x000ea20000000a00 */
[----:B------:R-:W3:Y:S01]  /*1ee0*/  LDCU.128 UR12, c[0x3][0x60] ;  /* 0x00c00c00ff0c77ac */ /* 0x000ee20008000c00 */
[----:B------:R-:W2:Y:S01]  /*1ef0*/  I2F.F64 R14, R11 ;  /* 0x0000000b000e7312 */ /* 0x000ea20000201c00 */
[----:B------:R-:W4:Y:S05]  /*1f00*/  LDCU.128 UR20, c[0x3][0xd0] ;  /* 0x00c01a00ff1477ac */ /* 0x000f2a0008000c00 */
[----:B------:R-:W3:Y:S02]  /*1f10*/  LDC.64 R24, c[0x3][0x10] ;  /* 0x00c00400ff187b82 */ /* 0x000ee40000000a00 */
[----:B------:R-:W3:Y:S06]  /*1f20*/  I2F.F64 R16, R9 ;  /* 0x0000000900107312 */ /* 0x000eec0000201c00 */
[----:B------:R-:W5:Y:S01]  /*1f30*/  LDC.64 R48, c[0x3][0x18] ;  /* 0x00c00600ff307b82 */ /* 0x000f620000000a00 */
[----:B0-----:R-:W-:Y:S01]  /*1f40*/  DFMA R12, R12, UR4, R18 ;  /* 0x000000040c0c7c2b */ /* 0x001fe20008000012 */
[----:B------:R-:W5:Y:S06]  /*1f50*/  I2F.F64 R20, R8 ;  /* 0x0000000800147312 */ /* 0x000f6c0000201c00 */
[----:B------:R-:W0:Y:S01]  /*1f60*/  LDC.64 R50, c[0x3][0x20] ;  /* 0x00c00800ff327b82 */ /* 0x000e220000000a00 */
[----:B--2---:R-:W-:Y:S01]  /*1f70*/  DFMA R14, R14, UR6, R22 ;  /* 0x000000060e0e7c2b */ /* 0x004fe20008000016 */
[----:B------:R-:W0:Y:S01]  /*1f80*/  LDCU.128 UR4, c[0x3][0x70] ;  /* 0x00c00e00ff0477ac */ /* 0x000e220008000c00 */
[----:B-1----:R-:W-:Y:S01]  /*1f90*/  DFMA R18, R12, UR16, RZ ;  /* 0x000000100c127c2b */ /* 0x002fe200080000ff */
[----:B------:R-:W0:Y:S01]  /*1fa0*/  I2F.F64 R22, R7 ;  /* 0x0000000700167312 */ /* 0x000e220000201c00 */
[----:B------:R-:W1:Y:S01]  /*1fb0*/  LDCU.128 UR16, c[0x3][0xe0] ;  /* 0x00c01c00ff1077ac */ /* 0x000e620008000c00 */
[----:B---3--:R-:W-:-:S02]  /*1fc0*/  DFMA R10, R16, UR12, R24 ;  /* 0x0000000c100a7c2b */ /* 0x008fc40008000018 */
[----:B------:R-:W2:Y:S03]  /*1fd0*/  LDC.64 R52, c[0x3][0x28] ;  /* 0x00c00a00ff347b82 */ /* 0x000ea60000000a00 */
[----:B----4-:R-:W-:Y:S01]  /*1fe0*/  DFMA R16, R14, UR20, R18 ;  /* 0x000000140e107c2b */ /* 0x010fe20008000012 */
[----:B------:R-:W2:Y:S01]  /*1ff0*/  I2F.F64 R24, R6 ;  /* 0x0000000600187312 */ /* 0x000ea20000201c00 */
[----:B-----5:R-:W-:-:S03]  /*2000*/  DFMA R8, R20, UR14, R48 ;  /* 0x0000000e14087c2b */ /* 0x020fc60008000030 */
[----:B------:R-:W3:Y:S01]  /*2010*/  LDC.64 R18, c[0x3][0x30] ;  /* 0x00c00c00ff127b82 */ /* 0x000ee20000000a00 */
[----:B------:R-:W3:Y:S02]  /*2020*/  LDCU.128 UR12, c[0x3][0x80] ;  /* 0x00c01000ff0c77ac */ /* 0x000ee40008000c00 */
[----:B------:R-:W-:Y:S01]  /*2030*/  DFMA R48, R10, UR22, R16 ;  /* 0x000000160a307c2b */ /* 0x000fe20008000010 */
[----:B------:R4:W3:Y:S01]  /*2040*/  I2F.F64 R20, R5 ;  /* 0x0000000500147312 */ /* 0x0008e20000201c00 */
[----:B------:R-:W5:Y:S01]  /*2050*/  LDCU.128 UR20, c[0x3][0xf0] ;  /* 0x00c01e00ff1477ac */ /* 0x000f620008000c00 */
[----:B0-----:R-:W-:Y:S02]  /*2060*/  DFMA R16, R22, UR4, R50 ;  /* 0x0000000416107c2b */ /* 0x001fe40008000032 */
[----:B------:R-:W0:Y:S03]  /*2070*/  LDC.64 R54, c[0x3][0x38] ;  /* 0x00c00e00ff367b82 */ /* 0x000e260000000a00 */
[----:B-1----:R-:W-:Y:S01]  /*2080*/  DFMA R48, R8, UR16, R48 ;  /* 0x0000001008307c2b */ /* 0x002fe20008000030 */
[----:B------:R-:W0:Y:S01]  /*2090*/  I2F.F64 R22, R4 ;  /* 0x0000000400167312 */ /* 0x000e220000201c00 */
[----:B----4-:R-:W-:-:S03]  /*20a0*/  LOP3.LUT R5, R5, 0xfffffffd, RZ, 0xc0, !PT ;  /* 0xfffffffd05057812 */ /* 0x010fc600078ec0ff */
[----:B------:R-:W1:Y:S01]  /*20b0*/  LDC.64 R56, c[0x3][0x40] ;  /* 0x00c01000ff387b82 */ /* 0x000e620000000a00 */
[----:B--2---:R-:W-:Y:S01]  /*20c0*/  DFMA R6, R24, UR6, R52 ;  /* 0x0000000618067c2b */ /* 0x004fe20008000034 */
[----:B------:R-:W1:Y:S01]  /*20d0*/  LDCU.128 UR4, c[0x3][0x90] ;  /* 0x00c01200ff0477ac */ /* 0x000e620008000c00 */
[----:B------:R-:W-:Y:S01]  /*20e0*/  DFMA R48, R16, UR18, R48 ;  /* 0x0000001210307c2b */ /* 0x000fe20008000030 */
[----:B------:R-:W1:Y:S01]  /*20f0*/  I2F.F64 R24, R3 ;  /* 0x0000000300187312 */ /* 0x000e620000201c00 */
[----:B------:R-:W-:Y:S01]  /*2100*/  @P1 LOP3.LUT R5, R5, 0x2, RZ, 0xfc, !PT ;  /* 0x0000000205051812 */ /* 0x000fe200078efcff */
[----:B------:R-:W2:Y:S02]  /*2110*/  LDCU.128 UR16, c[0x3][0x100] ;  /* 0x00c02000ff1077ac */ /* 0x000ea40008000c00 */
[----:B------:R-:W4:Y:S01]  /*2120*/  LDC.64 R52, c[0x3][0x48] ;  /* 0x00c01200ff347b82 */ /* 0x000f220000000a00 */
[----:B---3--:R-:W-:Y:S01]  /*2130*/  DFMA R18, R20, UR12, R18 ;  /* 0x0000000c14127c2b */ /* 0x008fe20008000012 */
[----:B------:R-:W3:Y:S01]  /*2140*/  LDCU.64 UR12, c[0x3][0x438] ;  /* 0x00c08700ff0c77ac */ /* 0x000ee20008000a00 */
[----:B-----5:R-:W-:-:S02]  /*2150*/  DFMA R50, R6, UR20, R48 ;  /* 0x0000001406327c2b */ /* 0x020fc40008000030 */
[----:B------:R-:W4:Y:S01]  /*2160*/  I2F.F64 R48, R2 ;  /* 0x0000000200307312 */ /* 0x000f220000201c00 */
[----:B0-----:R-:W-:-:S05]  /*2170*/  DFMA R20, R22, UR14, R54 ;  /* 0x0000000e16147c2b */ /* 0x001fca0008000036 */
[----:B------:R-:W-:Y:S02]  /*2180*/  DFMA R50, R18, UR22, R50 ;  /* 0x0000001612327c2b */ /* 0x000fe40008000032 */
[----:B-1----:R-:W-:Y:S01]  /*2190*/  DFMA R22, R24, UR4, R56 ;  /* 0x0000000418167c2b */ /* 0x002fe20008000038 */
[----:B------:R-:W0:Y:S01]  /*21a0*/  LDCU.64 UR4, c[0x3][0x110] ;  /* 0x00c02200ff0477ac */ /* 0x000e220008000a00 */
[----:B------:R-:W-:-:S04]  /*21b0*/  HFMA2 R25, -RZ, RZ, 0, 0 ;  /* 0x00000000ff197431 */ /* 0x000fc800000001ff */
[----:B--2---:R-:W-:Y:S02]  /*21c0*/  DFMA R50, R20, UR16, R50 ;  /* 0x0000001014327c2b */ /* 0x004fe40008000032 */
[----:B----4-:R-:W-:Y:S01]  /*21d0*/  DFMA R48, R48, UR6, R52 ;  /* 0x0000000630307c2b */ /* 0x010fe20008000034 */
[----:B------:R-:W1:Y:S05]  /*21e0*/  LDCU.64 UR6, c[0x3][0x3e8] ;  /* 0x00c07d00ff0677ac */ /* 0x000e6a0008000a00 */
[----:B------:R-:W-:-:S08]  /*21f0*/  DFMA R50, R22, UR18, R50 ;  /* 0x0000001216327c2b */ /* 0x000fd00008000032 */
[----:B0-----:R-:W-:-:S08]  /*2200*/  DFMA R50, R48, UR4, R50 ;  /* 0x0000000430327c2b */ /* 0x001fd00008000032 */
[----:B-1----:R-:W-:-:S08]  /*2210*/  DADD R50, R50, -UR6 ;  /* 0x8000000632327e29 */ /* 0x002fd00008000000 */
[----:B---3--:R-:W-:-:S14]  /*2220*/  DSETP.GT.AND P0, PT, |R50|, UR12, PT ;  /* 0x0000000c32007e2a */ /* 0x008fdc000bf04200 */
[----:B------:R-:W-:Y:S05]  /*2230*/  @P0 BRA `(.L_x_33) ;  /* 0x0000000c00040947 */ /* 0x000fea0003800000 */
[----:B------:R-:W0:Y:S01]  /*2240*/  LDCU.64 UR4, c[0x3][0x118] ;  /* 0x00c02300ff0477ac */ /* 0x000e220008000a00 */
[----:B------:R-:W1:Y:S01]  /*2250*/  LDCU.128 UR12, c[0x3][0x120] ;  /* 0x00c02400ff0c77ac */ /* 0x000e620008000c00 */
[----:B0-----:R-:W-:Y:S01]  /*2260*/  DFMA R2, R12, UR4, RZ ;  /* 0x000000040c027c2b */ /* 0x001fe200080000ff */
[----:B------:R-:W0:Y:S07]  /*2270*/  LDCU.128 UR4, c[0x3][0x130] ;  /* 0x00c02600ff0477ac */ /* 0x000e2e0008000c00 */
[----:B-1----:R-:W-:-:S08]  /*2280*/  DFMA R2, R14, UR12, R2 ;  /* 0x0000000c0e027c2b */ /* 0x002fd00008000002 */
[----:B------:R-:W-:Y:S01]  /*2290*/  DFMA R2, R10, UR14, R2 ;  /* 0x0000000e0a027c2b */ /* 0x000fe20008000002 */
[----:B------:R-:W1:Y:S07]  /*22a0*/  LDCU.128 UR12, c[0x3][0x140] ;  /* 0x00c02800ff0c77ac */ /* 0x000e6e0008000c00 */
[----:B0-----:R-:W-:-:S08]  /*22b0*/  DFMA R2, R8, UR4, R2 ;  /* 0x0000000408027c2b */ /* 0x001fd00008000002 */
[----:B------:R-:W-:Y:S01]  /*22c0*/  DFMA R2, R16, UR6, R2 ;  /* 0x0000000610027c2b */ /* 0x000fe20008000002 */
[----:B------:R-:W0:Y:S07]  /*22d0*/  LDCU.128 UR4, c[0x3][0x150] ;  /* 0x00c02a00ff0477ac */ /* 0x000e2e0008000c00 */
[----:B-1----:R-:W-:Y:S01]  /*22e0*/  DFMA R2, R6, UR12, R2 ;  /* 0x0000000c06027c2b */ /* 0x002fe20008000002 */
[----:B------:R-:W1:Y:S07]  /*22f0*/  LDCU.64 UR12, c[0x3][0x160] ;  /* 0x00c02c00ff0c77ac */ /* 0x000e6e0008000a00 */
[----:B------:R-:W-:-:S08]  /*2300*/  DFMA R2, R18, UR14, R2 ;  /* 0x0000000e12027c2b */ /* 0x000fd00008000002 */
[----:B0-----:R-:W-:Y:S01]  /*2310*/  DFMA R2, R20, UR4, R2 ;  /* 0x0000000414027c2b */ /* 0x001fe20008000002 */
[----:B------:R-:W0:Y:S07]  /*2320*/  LDCU.64 UR4, c[0x3][0x3f0] ;  /* 0x00c07e00ff0477ac */ /* 0x000e2e0008000a00 */
[----:B------:R-:W-:Y:S01]  /*2330*/  DFMA R2, R22, UR6, R2 ;  /* 0x0000000616027c2b */ /* 0x000fe20008000002 */
[----:B------:R-:W2:Y:S07]  /*2340*/  LDCU.64 UR6, c[0x3][0x440] ;  /* 0x00c08800ff0677ac */ /* 0x000eae0008000a00 */
[----:B-1----:R-:W-:-:S08]  /*2350*/  DFMA R2, R48, UR12, R2 ;  /* 0x0000000c30027c2b */ /* 0x002fd00008000002 */
[----:B0-----:R-:W-:-:S08]  /*2360*/  DADD R2, R2, -UR4 ;  /* 0x8000000402027e29 */ /* 0x001fd00008000000 */
[----:B--2---:R-:W-:-:S14]  /*2370*/  DSETP.GT.AND P0, PT, |R2|, UR6, PT ;  /* 0x0000000602007e2a */ /* 0x004fdc000bf04200 */
        /* <DEDUP_REMOVED lines=149> */
[C---:B------:R-:W-:Y:S02]  /*2cd0*/  LOP3.LUT P1, RZ, R5.reuse, 0x2, RZ, 0xc0, !PT ;  /* 0x0000000205ff7812 */ /* 0x040fe4000782c0ff */
[----:B------:R-:W-:Y:S01]  /*2ce0*/  LOP3.LUT R5, R5, 0xfffffffd, RZ, 0xc0, !PT ;  /* 0xfffffffd05057812 */ /* 0x000fe200078ec0ff */
        /* <DEDUP_REMOVED lines=19> */
[----:B------:R-:W-:Y:S01]  /*2e20*/  @!P0 PLOP3.LUT P1, PT, PT, PT, PT, 0x8, 0x80 ;  /* 0x000000000080881c */ /* 0x000fe20003f2e170 */
[----:B------:R-:W-:-:S12]  /*2e30*/  @!P0 IMAD.MOV.U32 R25, RZ, RZ, 0x1 ;  /* 0x00000001ff198424 */ /* 0x000fd800078e00ff */
[----:B------:R-:W-:-:S07]  /*2e40*/  @P1 LOP3.LUT R5, R5, 0x2, RZ, 0xfc, !PT ;  /* 0x0000000205051812 */ /* 0x000fce00078efcff */
.L_x_33:
[----:B------:R-:W-:Y:S05]  /*2e50*/  BSYNC.RECONVERGENT B0 ;  /* 0x0000000000007941 */ /* 0x000fea0003800200 */
.L_x_32:
[----:B------:R-:W0:Y:S01]  /*2e60*/  LDCU UR5, c[0x3][0xc4] ;  /* 0x00c01880ff0577ac */ /* 0x000e220008000800 */
[----:B------:R-:W-:Y:S01]  /*2e70*/  BSSY.RECONVERGENT B0, `(.L_x_34) ;  /* 0x0000027000007945 */ /* 0x000fe20003800200 */
[----:B0-----:R-:W-:-:S06]  /*2e80*/  USHF.R.S32.HI UR4, URZ, 0x1f, UR5 ;  /* 0x0000001fff047899 */ /* 0x001fcc0008011405 */
[----:B------:R-:W-:-:S04]  /*2e90*/  LOP3.LUT R2, R45, UR4, RZ, 0xfc, !PT ;  /* 0x000000042d027c12 */ /* 0x000fc8000f8efcff */
[----:B------:R-:W-:-:S13]  /*2ea0*/  ISETP.NE.U32.AND P0, PT, R2, RZ, PT ;  /* 0x000000ff0200720c */ /* 0x000fda0003f05070 */
[----:B------:R-:W-:Y:S05]  /*2eb0*/  @P0 BRA `(.L_x_35) ;  /* 0x0000000000580947 */ /* 0x000fea0003800000 */
[----:B------:R-:W0:Y:S01]  /*2ec0*/  I2F.U32.RP R4, UR5 ;  /* 0x0000000500047d06 */ /* 0x000e220008209000 */
[----:B------:R-:W-:Y:S01]  /*2ed0*/  IMAD.MOV.U32 R2, RZ, RZ, RZ ;  /* 0x000000ffff027224 */ /* 0x000fe200078e00ff */
[----:B------:R-:W-:-:S06]  /*2ee0*/  ISETP.NE.U32.AND P2, PT, RZ, UR5, PT ;  /* 0x00000005ff007c0c */ /* 0x000fcc000bf45070 */
        /* <DEDUP_REMOVED lines=19> */
.L_x_35:
        /* <DEDUP_REMOVED lines=12> */
.L_x_36:
[----:B------:R-:W-:Y:S05]  /*30e0*/  BSYNC.RECONVERGENT B0 ;  /* 0x0000000000007941 */ /* 0x000fea0003800200 */
.L_x_34:
        /* <DEDUP_REMOVED lines=9> */
[----:B0-----:R-:W-:Y:S01]  /*3180*/  IADD3 R8, PT, PT, R7, 0xffffffe, RZ ;  /* 0x0ffffffe07087810 */ /* 0x001fe20007ffe0ff */
[----:B------:R-:W-:-:S05]  /*3190*/  HFMA2 R7, -RZ, RZ, 0, 0 ;  /* 0x00000000ff077431 */ /* 0x000fca00000001ff */
        /* <DEDUP_REMOVED lines=15> */
[----:B------:R-:W-:Y:S02]  /*3290*/  IMAD R3, R3, UR6, R6 ;  /* 0x0000000603037c24 */ /* 0x000fe4000f8e0206 */
[----:B------:R-:W-:Y:S01]  /*32a0*/  IMAD.MOV.U32 R6, RZ, RZ, R4 ;  /* 0x000000ffff067224 */ /* 0x000fe200078e0004 */
[----:B------:R-:W-:Y:S06]  /*32b0*/  BRA `(.L_x_39) ;  /* 0x0000000000307947 */ /* 0x000fec0003800000 */
.L_x_38:
        /* <DEDUP_REMOVED lines=8> */
[----:B------:R-:W-:Y:S02]  /*3340*/  IMAD.MOV R3, RZ, RZ, -R52 ;  /* 0x000000ffff037224 */ /* 0x000fe400078e0a34 */
[----:B------:R-:W-:Y:S02]  /*3350*/  IMAD.MOV.U32 R7, RZ, RZ, R53 ;  /* 0x000000ffff077224 */ /* 0x000fe400078e0035 */
[----:B0-----:R-:W-:Y:S01]  /*3360*/  IMAD R3, R3, UR7, R6 ;  /* 0x0000000703037c24 */ /* 0x001fe2000f8e0206 */
[----:B------:R-:W-:-:S07]  /*3370*/  MOV R6, R52 ;  /* 0x0000003400067202 */ /* 0x000fce0000000f00 */
.L_x_39:
[----:B------:R-:W-:Y:S05]  /*3380*/  BSYNC.RECONVERGENT B0 ;  /* 0x0000000000007941 */ /* 0x000fea0003800200 */
.L_x_37:
        /* <DEDUP_REMOVED lines=11> */
[----:B------:R-:W0:Y:S02]  /*3440*/  F2I.FTZ.U32.TRUNC.NTZ R9, R9 ;  /* 0x0000000900097305 */ /* 0x000e24000021f000 */
[----:B0-----:R-:W-:-:S05]  /*3450*/  IADD3 R7, PT, PT, RZ, -R9, RZ ;  /* 0x80000009ff077210 */ /* 0x001fca0007ffe0ff */
        /* <DEDUP_REMOVED lines=12> */
[----:B------:R-:W-:Y:S02]  /*3520*/  IMAD R4, R7, UR7, R6 ;  /* 0x0000000707047c24 */ /* 0x000fe4000f8e0206 */
[----:B------:R-:W-:Y:S02]  /*3530*/  IMAD.MOV.U32 R6, RZ, RZ, R8 ;  /* 0x000000ffff067224 */ /* 0x000fe400078e0008 */
[----:B------:R-:W-:Y:S01]  /*3540*/  IMAD.MOV.U32 R7, RZ, RZ, RZ ;  /* 0x000000ffff077224 */ /* 0x000fe200078e00ff */
[----:B------:R-:W-:Y:S06]  /*3550*/  BRA `(.L_x_42) ;  /* 0x0000000000307947 */ /* 0x000fec0003800000 */
.L_x_41:
        /* <DEDUP_REMOVED lines=9> */
[----:B0-----:R-:W-:Y:S01]  /*35f0*/  IMAD R4, R7, UR11, R6 ;  /* 0x0000000b07047c24 */ /* 0x001fe2000f8e0206 */
[----:B------:R-:W-:Y:S01]  /*3600*/  MOV R7, R53 ;  /* 0x0000003500077202 */ /* 0x000fe20000000f00 */
[----:B------:R-:W-:-:S07]  /*3610*/  IMAD.MOV.U32 R6, RZ, RZ, R52 ;  /* 0x000000ffff067224 */ /* 0x000fce00078e0034 */
.L_x_42:
[----:B------:R-:W-:Y:S05]  /*3620*/  BSYNC.RECONVERGENT B0 ;  /* 0x0000000000007941 */ /* 0x000fea0003800200 */
.L_x_40:
[----:B------:R-:W0:Y:S01]  /*3630*/  LDCU UR11, c[0x3][0xb8] ;  /* 0x00c01700ff0b77ac */ /* 0x000e220008000800 */
[----:B------:R-:W-:Y:S01]  /*3640*/  BSSY.RECONVERGENT B0, `(.L_x_43) ;  /* 0x0000027000007945 */ /* 0x000fe20003800200 */
[----:B0-----:R-:W-:-:S06]  /*3650*/  USHF.R.S32.HI UR7, URZ, 0x1f, UR11 ;  /* 0x0000001fff077899 */ /* 0x001fcc000801140b */
[----:B------:R-:W-:-:S04]  /*3660*/  LOP3.LUT R8, R7, UR7, RZ, 0xfc, !PT ;  /* 0x0000000707087c12 */ /* 0x000fc8000f8efcff */
[----:B------:R-:W-:-:S13]  /*3670*/  ISETP.NE.U32.AND P0, PT, R8, RZ, PT ;  /* 0x000000ff0800720c */ /* 0x000fda0003f05070 */
[----:B------:R-:W-:Y:S05]  /*3680*/  @P0 BRA `(.L_x_44) ;  /* 0x0000000000580947 */ /* 0x000fea0003800000 */
[----:B------:R-:W0:Y:S01]  /*3690*/  I2F.U32.RP R10, UR11 ;  /* 0x0000000b000a7d06 */ /* 0x000e220008209000 */
[----:B------:R-:W-:Y:S01]  /*36a0*/  HFMA2 R8, -RZ, RZ, 0, 0 ;  /* 0x00000000ff087431 */ /* 0x000fe200000001ff */
[----:B------:R-:W-:-:S06]  /*36b0*/  ISETP.NE.U32.AND P2, PT, RZ, UR11, PT ;  /* 0x0000000bff007c0c */ /* 0x000fcc000bf45070 */
[----:B0-----:R-:W0:Y:S02]  /*36c0*/  MUFU.RCP R10, R10 ;  /* 0x0000000a000a7308 */ /* 0x001e240000001000 */
[----:B0-----:R-:W-:-:S06]  /*36d0*/  VIADD R9, R10, 0xffffffe ;  /* 0x0ffffffe0a097836 */ /* 0x001fcc0000000000 */
[----:B------:R-:W0:Y:S02]  /*36e0*/  F2I.FTZ.U32.TRUNC.NTZ R9, R9 ;  /* 0x0000000900097305 */ /* 0x000e24000021f000 */
[----:B0-----:R-:W-:-:S04]  /*36f0*/  IMAD.MOV R7, RZ, RZ, -R9 ;  /* 0x000000ffff077224 */ /* 0x001fc800078e0a09 */
[----:B------:R-:W-:-:S04]  /*3700*/  IMAD R7, R7, UR11, RZ ;  /* 0x0000000b07077c24 */ /* 0x000fc8000f8e02ff */
[----:B------:R-:W-:Y:S01]  /*3710*/  IMAD.HI.U32 R7, R9, R7, R8 ;  /* 0x0000000709077227 */ /* 0x000fe200078e0008 */
[----:B------:R-:W-:-:S05]  /*3720*/  MOV R9, RZ ;  /* 0x000000ff00097202 */ /* 0x000fca0000000f00 */
        /* <DEDUP_REMOVED lines=12> */
.L_x_44:
        /* <DEDUP_REMOVED lines=12> */
.L_x_45:
[----:B------:R-:W-:Y:S05]  /*38b0*/  BSYNC.RECONVERGENT B0 ;  /* 0x0000000000007941 */ /* 0x000fea0003800200 */
.L_x_43:
        /* <DEDUP_REMOVED lines=10> */
[----:B0-----:R-:W-:Y:S02]  /*3960*/  VIADD R11, R9, 0xffffffe ;  /* 0x0ffffffe090b7836 */ /* 0x001fe40000000000 */
[----:B------:R-:W-:-:S04]  /*3970*/  IMAD.MOV.U32 R9, RZ, RZ, RZ ;  /* 0x000000ffff097224 */ /* 0x000fc800078e00ff */
        /* <DEDUP_REMOVED lines=15> */
[----:B------:R-:W-:Y:S01]  /*3a70*/  IMAD.MOV.U32 R8, RZ, RZ, R10 ;  /* 0x000000ffff087224 */ /* 0x000fe200078e000a */
[----:B------:R-:W-:Y:S06]  /*3a80*/  BRA `(.L_x_48) ;  /* 0x0000000000307947 */ /* 0x000fec0003800000 */
.L_x_47:
        /* <DEDUP_REMOVED lines=8> */
[----:B------:R-:W-:Y:S01]  /*3b10*/  IMAD.MOV R7, RZ, RZ, -R52 ;  /* 0x000000ffff077224 */ /* 0x000fe200078e0a34 */
[----:B------:R-:W-:-:S03]  /*3b20*/  MOV R9, R53 ;  /* 0x0000003500097202 */ /* 0x000fc60000000f00 */
[----:B0-----:R-:W-:Y:S02]  /*3b30*/  IMAD R7, R7, UR13, R8 ;  /* 0x0000000d07077c24 */ /* 0x001fe4000f8e0208 */
[----:B------:R-:W-:-:S07]  /*3b40*/  IMAD.MOV.U32 R8, RZ, RZ, R52 ;  /* 0x000000ffff087224 */ /* 0x000fce00078e0034 */
.L_x_48:
[----:B------:R-:W-:Y:S05]  /*3b50*/  BSYNC.RECONVERGENT B0 ;  /* 0x0000000000007941 */ /* 0x000fea0003800200 */
.L_x_46:
        /* <DEDUP_REMOVED lines=28> */
.L_x_50:
        /* <DEDUP_REMOVED lines=12> */
.L_x_51:
[----:B------:R-:W-:Y:S05]  /*3de0*/  BSYNC.RECONVERGENT B0 ;  /* 0x0000000000007941 */ /* 0x000fea0003800200 */
.L_x_49:
        /* <DEDUP_REMOVED lines=8> */
[----:B------:R-:W-:Y:S01]  /*3e70*/  ISETP.NE.U32.AND P2, PT, RZ, UR14, PT ;  /* 0x0000000eff007c0c */ /* 0x000fe2000bf45070 */
[----:B------:R-:W-:-:S05]  /*3e80*/  IMAD.MOV.U32 R15, RZ, RZ, RZ ;  /* 0x000000ffff0f7224 */ /* 0x000fca00078e00ff */
        /* <DEDUP_REMOVED lines=19> */
.L_x_53:
        /* <DEDUP_REMOVED lines=12> */
.L_x_54:
[----:B------:R-:W-:Y:S05]  /*4080*/  BSYNC.RECONVERGENT B0 ;  /* 0x0000000000007941 */ /* 0x000fea0003800200 */
.L_x_52:
        /* <DEDUP_REMOVED lines=14> */
[----:B------:R-:W-:-:S06]  /*4170*/  IMAD.HI.U32 R15, R11, R15, R10 ;  /* 0x0000000f0b0f7227 */ /* 0x000fcc00078e000a */
[----:B------:R-:W-:-:S04]  /*4180*/  IMAD.HI.U32 R10, R15, R14, RZ ;  /* 0x0000000e0f0a7227 */ /* 0x000fc800078e00ff */
[----:B------:R-:W-:Y:S02]  /*4190*/  IMAD.MOV R11, RZ, RZ, -R10 ;  /* 0x000000ffff0b7224 */ /* 0x000fe400078e0a0a */
[----:B------:R-:W-:Y:S02]  /*41a0*/  IMAD.MOV.U32 R15, RZ, RZ, RZ ;  /* 0x000000ffff0f7224 */ /* 0x000fe400078e00ff */
        /* <DEDUP_REMOVED lines=9> */
[----:B------:R-:W-:Y:S01]  /*4240*/  MOV R14, R10 ;  /* 0x0000000a000e7202 */ /* 0x000fe20000000f00 */
[----:B------:R-:W-:Y:S06]  /*4250*/  BRA `(.L_x_57) ;  /* 0x0000000000307947 */ /* 0x000fec0003800000 */
.L_x_56:
        /* <DEDUP_REMOVED lines=9> */
[----:B------:R-:W-:-:S04]  /*42f0*/  IMAD.MOV.U32 R15, RZ, RZ, R53 ;  /* 0x000000ffff0f7224 */ /* 0x000fc800078e0035 */
[----:B0-----:R-:W-:Y:S02]  /*4300*/  IMAD R11, R11, UR16, R14 ;  /* 0x000000100b0b7c24 */ /* 0x001fe4000f8e020e */
[----:B------:R-:W-:-:S07]  /*4310*/  IMAD.MOV.U32 R14, RZ, RZ, R52 ;  /* 0x000000ffff0e7224 */ /* 0x000fce00078e0034 */
.L_x_57:
[----:B------:R-:W-:Y:S05]  /*4320*/  BSYNC.RECONVERGENT B0 ;  /* 0x0000000000007941 */ /* 0x000fea0003800200 */
.L_x_55:
        /* <DEDUP_REMOVED lines=28> */
.L_x_59:
        /* <DEDUP_REMOVED lines=10> */
.L_x_60:
[----:B------:R-:W-:Y:S05]  /*4590*/  BSYNC.RECONVERGENT B0 ;  /* 0x0000000000007941 */ /* 0x000fea0003800200 */
.L_x_58:
        /* <DEDUP_REMOVED lines=22> */
[----:B------:R-:W-:-:S05]  /*4700*/  @!P1 LOP3.LUT R52, RZ, UR16, RZ, 0x33, !PT ;  /* 0x00000010ff349c12 */ /* 0x000fca000f8e33ff */
[----:B------:R-:W-:Y:S01]  /*4710*/  IMAD.MOV.U32 R12, RZ, RZ, R52 ;  /* 0x000000ffff0c7224 */ /* 0x000fe200078e0034 */
[----:B------:R-:W-:Y:S06]  /*4720*/  BRA `(.L_x_63) ;  /* 0x0000000000147947 */ /* 0x000fec0003800000 */
.L_x_62:
[----:B------:R-:W-:Y:S01]  /*4730*/  MOV R12, R52 ;  /* 0x00000034000c7202 */ /* 0x000fe20000000f00 */
[----:B------:R-:W-:Y:S01]  /*4740*/  IMAD.MOV.U32 R23, RZ, RZ, R53 ;  /* 0x000000ffff177224 */ /* 0x000fe200078e0035 */
[----:B------:R-:W-:Y:S01]  /*4750*/  MOV R10, 0x4780 ;  /* 0x00004780000a7802 */ /* 0x000fe20000000f00 */
[----:B------:R-:W-:-:S07]  /*4760*/  IMAD.U32 R19, RZ, RZ, UR17 ;  /* 0x00000011ff137e24 */ /* 0x000fce000f8e00ff */
[----:B------:R-:W-:Y:S05]  /*4770*/  CALL.REL.NOINC `($__internal_1_$__cuda_sm20_rem_u64) ;  /* 0x00000764009c7944 */ /* 0x000fea0003c00000 */
.L_x_63:
[----:B------:R-:W-:Y:S05]  /*4780*/  BSYNC.RECONVERGENT B0 ;  /* 0x0000000000007941 */ /* 0x000fea0003800200 */
.L_x_61:
[----:B------:R-:W0:Y:S01]  /*4790*/  LDC.64 R20, c[0x3][RZ] ;  /* 0x00c00000ff147b82 */ /* 0x000e220000000a00 */
[----:B------:R-:W0:Y:S01]  /*47a0*/  LDCU.128 UR16, c[0x3][0x50] ;  /* 0x00c00a00ff1077ac */ /* 0x000e220008000c00 */
[----:B------:R-:W0:Y:S01]  /*47b0*/  I2F.F64 R14, R12 ;  /* 0x0000000c000e7312 */ /* 0x000e220000201c00 */
[----:B------:R-:W-:Y:S01]  /*47c0*/  PLOP3.LUT P1, PT, PT, PT, PT, 0x80, 0x8 ;  /* 0x000000000008781c */ /* 0x000fe20003f2f070 */
[----:B------:R-:W-:Y:S01]  /*47d0*/  BSSY.RECONVERGENT B0, `(.L_x_64) ;  /* 0x00000fa000007945 */ /* 0x000fe20003800200 */
[----:B------:R-:W1:Y:S01]  /*47e0*/  LDCU.64 UR24, c[0x3][0xc8] ;  /* 0x00c01900ff1877ac */ /* 0x000e620008000a00 */
[----:B------:R-:W-:Y:S02]  /*47f0*/  LOP3.LUT R5, R5, 0xfffffffb, RZ, 0xc0, !PT ;  /* 0xfffffffb05057812 */ /* 0x000fe400078ec0ff */
[----:B------:R-:W2:Y:S01]  /*4800*/  LDC.64 R22, c[0x3][0x8] ;  /* 0x00c00200ff167b82 */ /* 0x000ea20000000a00 */
[----:B------:R-:W3:Y:S01]  /*4810*/  LDCU.128 UR20, c[0x3][0x60] ;  /* 0x00c00c00ff1477ac */ /* 0x000ee20008000c00 */
[----:B------:R-:W2:Y:S01]  /*4820*/  I2F.F64 R16, R13 ;  /* 0x0000000d00107312 */ /* 0x000ea20000201c00 */
[----:B------:R-:W4:Y:S05]  /*4830*/  LDCU.128 UR28, c[0x3][0xd0] ;  /* 0x00c01a00ff1c77ac */ /* 0x000f2a0008000c00 */
[----:B------:R-:W3:Y:S01]  /*4840*/  LDC.64 R48, c[0x3][0x10] ;  /* 0x00c00400ff307b82 */ /* 0x000ee20000000a00 */
[----:B------:R-:W-:Y:S01]  /*4850*/  @P1 LOP3.LUT R5, R5, 0x4, RZ, 0xfc, !PT ;  /* 0x0000000405051812 */ /* 0x000fe200078efcff */
        /* <DEDUP_REMOVED lines=13> */
[----:B------:R-:W3:Y:S01]  /*4930*/  I2F.F64 R54, R7 ;  /* 0x0000000700367312 */ /* 0x000ee20000201c00 */
[----:B-----5:R-:W-:-:S03]  /*4940*/  DFMA R10, R50, UR22, R18 ;  /* 0x00000016320a7c2b */ /* 0x020fc60008000012 */
[----:B------:R-:W3:Y:S01]  /*4950*/  LDC.64 R48, c[0x3][0x28] ;  /* 0x00c00a00ff307b82 */ /* 0x000ee20000000a00 */
[----:B------:R-:W4:Y:S02]  /*4960*/  LDCU.128 UR20, c[0x3][0x80] ;  /* 0x00c01000ff1477ac */ /* 0x000f240008000c00 */
[----:B------:R-:W-:Y:S01]  /*4970*/  DFMA R56, R12, UR30, R56 ;  /* 0x0000001e0c387c2b */ /* 0x000fe20008000038 */
[----:B------:R-:W-:Y:S01]  /*4980*/  I2F.F64 R50, R4 ;  /* 0x0000000400327312 */ /* 0x000fe20000201c00 */
[----:B------:R-:W5:Y:S01]  /*4990*/  LDCU.128 UR28, c[0x3][0xf0] ;  /* 0x00c01e00ff1c77ac */ /* 0x000f620008000c00 */
[----:B0-----:R-:W-:Y:S02]  /*49a0*/  DFMA R18, R52, UR16, R20 ;  /* 0x0000001034127c2b */ /* 0x001fe40008000014 */
[----:B------:R-:W4:Y:S03]  /*49b0*/  LDC.64 R22, c[0x3][0x30] ;  /* 0x00c00c00ff167b82 */ /* 0x000f260000000a00 */
[----:B-1----:R-:W-:Y:S01]  /*49c0*/  DFMA R56, R10, UR24, R56 ;  /* 0x000000180a387c2b */ /* 0x002fe20008000038 */
[----:B------:R-:W4:Y:S04]  /*49d0*/  I2F.F64 R20, R6 ;  /* 0x0000000600147312 */ /* 0x000f280000201c00 */
[----:B------:R-:W0:Y:S03]  /*49e0*/  LDC.64 R52, c[0x3][0x38] ;  /* 0x00c00e00ff347b82 */ /* 0x000e260000000a00 */
[----:B------:R-:W-:Y:S01]  /*49f0*/  DFMA R56, R18, UR26, R56 ;  /* 0x0000001a12387c2b */ /* 0x000fe20008000038 */
[----:B------:R-:W1:Y:S01]  /*4a00*/  LDCU.128 UR24, c[0x3][0x100] ;  /* 0x00c02000ff1877ac */ /* 0x000e620008000c00 */
[----:B---3--:R-:W-:Y:S01]  /*4a10*/  DFMA R8, R54, UR18, R48 ;  /* 0x0000001236087c2b */ /* 0x008fe20008000030 */
[----:B------:R-:W2:Y:S01]  /*4a20*/  LDCU.128 UR16, c[0x3][0x90] ;  /* 0x00c01200ff1077ac */ /* 0x000ea20008000c00 */
[----:B------:R-:W2:Y:S01]  /*4a30*/  I2F.F64 R48, R3 ;  /* 0x0000000300307312 */ /* 0x000ea20000201c00 */
[----:B----4-:R-:W-:Y:S01]  /*4a40*/  DFMA R20, R20, UR20, R22 ;  /* 0x0000001414147c2b */ /* 0x010fe20008000016 */
[----:B------:R-:W3:Y:S01]  /*4a50*/  LDCU.64 UR20, c[0x3][0x438] ;  /* 0x00c08700ff1477ac */ /* 0x000ee20008000a00 */
[----:B------:R-:W4:Y:S03]  /*4a60*/  LDC.64 R22, c[0x3][0x48] ;  /* 0x00c01200ff167b82 */ /* 0x000f260000000a00 */
[----:B-----5:R-:W-:-:S02]  /*4a70*/  DFMA R56, R8, UR28, R56 ;  /* 0x0000001c08387c2b */ /* 0x020fc40008000038 */
[----:B0-----:R-:W-:Y:S01]  /*4a80*/  DFMA R6, R50, UR22, R52 ;  /* 0x0000001632067c2b */ /* 0x001fe20008000034 */
[----:B------:R-:W4:Y:S05]  /*4a90*/  I2F.F64 R50, R2 ;  /* 0x0000000200327312 */ /* 0x000f2a0000201c00 */
[----:B------:R-:W-:Y:S02]  /*4aa0*/  DFMA R56, R20, UR30, R56 ;  /* 0x0000001e14387c2b */ /* 0x000fe40008000038 */
[----:B--2---:R-:W-:Y:S01]  /*4ab0*/  DFMA R48, R48, UR16, R58 ;  /* 0x0000001030307c2b */ /* 0x004fe2000800003a */
[----:B------:R-:W0:Y:S05]  /*4ac0*/  LDCU.64 UR16, c[0x3][0x110] ;  /* 0x00c02200ff1077ac */ /* 0x000e2a0008000a00 */
[----:B-1----:R-:W-:-:S02]  /*4ad0*/  DFMA R56, R6, UR24, R56 ;  /* 0x0000001806387c2b */ /* 0x002fc40008000038 */
[----:B----4-:R-:W-:Y:S01]  /*4ae0*/  DFMA R50, R50, UR18, R22 ;  /* 0x0000001232327c2b */ /* 0x010fe20008000016 */
[----:B------:R-:W1:Y:S05]  /*4af0*/  LDCU.64 UR18, c[0x3][0x3e8] ;  /* 0x00c07d00ff1277ac */ /* 0x000e6a0008000a00 */
[----:B------:R-:W-:Y:S01]  /*4b00*/  DFMA R56, R48, UR26, R56 ;  /* 0x0000001a30387c2b */ /* 0x000fe20008000038 */
[----:B------:R-:W-:-:S07]  /*4b10*/  HFMA2 R22, -RZ, RZ, 0, 0 ;  /* 0x00000000ff167431 */ /* 0x000fce00000001ff */
        /* <DEDUP_REMOVED lines=197> */
.L_x_65:
[----:B------:R-:W-:Y:S05]  /*5770*/  BSYNC.RECONVERGENT B0 ;  /* 0x0000000000007941 */ /* 0x000fea0003800200 */
.L_x_64:
[----:B------:R-:W-:Y:S01]  /*5780*/  LOP3.LUT R2, R43, UR4, RZ, 0xfc, !PT ;  /* 0x000000042b027c12 */ /* 0x000fe2000f8efcff */
[----:B------:R-:W-:Y:S03]  /*5790*/  BSSY.RECONVERGENT B0, `(.L_x_66) ;  /* 0x0000026000007945 */ /* 0x000fe60003800200 */
[----:B------:R-:W-:-:S13]  /*57a0*/  ISETP.NE.U32.AND P0, PT, R2, RZ, PT ;  /* 0x000000ff0200720c */ /* 0x000fda0003f05070 */
[----:B------:R-:W-:Y:S05]  /*57b0*/  @P0 BRA `(.L_x_67) ;  /* 0x00000000005c0947 */ /* 0x000fea0003800000 */
[----:B------:R-:W0:Y:S01]  /*57c0*/  LDCU UR16, c[0x3][0xc4] ;  /* 0x00c01880ff1077ac */ /* 0x000e220008000800 */
[----:B------:R-:W-:Y:S01]  /*57d0*/  IMAD.MOV.U32 R2, RZ, RZ, RZ ;  /* 0x000000ffff027224 */ /* 0x000fe200078e00ff */
[----:B0-----:R-:W0:Y:S01]  /*57e0*/  I2F.U32.RP R4, UR16 ;  /* 0x0000001000047d06 */ /* 0x001e220008209000 */
        /* <DEDUP_REMOVED lines=20> */
.L_x_67:
        /* <DEDUP_REMOVED lines=12> */
.L_x_68:
[----:B------:R-:W-:Y:S05]  /*59f0*/  BSYNC.RECONVERGENT B0 ;  /* 0x0000000000007941 */ /* 0x000fea0003800200 */
.L_x_66:
[----:B------:R-:W-:Y:S01]  /*5a00*/  LOP3.LUT R3, R7, UR5, RZ, 0xfc, !PT ;  /* 0x0000000507037c12 */ /* 0x000fe2000f8efcff */
[----:B------:R-:W-:Y:S03]  /*5a10*/  BSSY.RECONVERGENT B0, `(.L_x_69) ;  /* 0x0000027000007945 */ /* 0x000fe60003800200 */
[----:B------:R-:W-:-:S13]  /*5a20*/  ISETP.NE.U32.AND P0, PT, R3, RZ, PT ;  /* 0x000000ff0300720c */ /* 0x000fda0003f05070 */
[----:B------:R-:W-:Y:S05]  /*5a30*/  @P0 BRA `(.L_x_70) ;  /* 0x0000000000600947 */ /* 0x000fea0003800000 */
[----:B------:R-:W0:Y:S02]  /*5a40*/  LDCU UR16, c[0x3][0xc0] ;  /* 0x00c01800ff1077ac */ /* 0x000e240008000800 */
[----:B0-----:R-:W0:Y:S01]  /*5a50*/  I2F.U32.RP R7, UR16 ;  /* 0x0000001000077d06 */ /* 0x001e220008209000 */
        /* <DEDUP_REMOVED lines=22> */
.L_x_70:
        /* <DEDUP_REMOVED lines=12> */
.L_x_71:
[----:B------:R-:W-:Y:S05]  /*5c80*/  BSYNC.RECONVERGENT B0 ;  /* 0x0000000000007941 */ /* 0x000fea0003800200 */
.L_x_69:
        /* <DEDUP_REMOVED lines=28> */
.L_x_73:
        /* <DEDUP_REMOVED lines=12> */
.L_x_74:
[----:B------:R-:W-:Y:S05]  /*5f10*/  BSYNC.RECONVERGENT B0 ;  /* 0x0000000000007941 */ /* 0x000fea0003800200 */
.L_x_72:
[----:B------:R-:W-:Y:S01]  /*5f20*/  LOP3.LUT R8, R7, UR7, RZ, 0xfc, !PT ;  /* 0x0000000707087c12 */ /* 0x000fe2000f8efcff */
[----:B------:R-:W-:Y:S03]  /*5f30*/  BSSY.RECONVERGENT B0, `(.L_x_75) ;  /* 0x0000026000007945 */ /* 0x000fe60003800200 */
[----:B------:R-:W-:-:S13]  /*5f40*/  ISETP.NE.U32.AND P0, PT, R8, RZ, PT ;  /* 0x000000ff0800720c */ /* 0x000fda0003f05070 */
[----:B------:R-:W-:Y:S05]  /*5f50*/  @P0 BRA `(.L_x_76) ;  /* 0x00000000005c0947 */ /* 0x000fea0003800000 */
[----:B------:R-:W0:Y:S01]  /*5f60*/  LDCU UR16, c[0x3][0xb8] ;  /* 0x00c01700ff1077ac */ /* 0x000e220008000800 */
[----:B------:R-:W-:Y:S01]  /*5f70*/  HFMA2 R8, -RZ, RZ, 0, 0 ;  /* 0x00000000ff087431 */ /* 0x000fe200000001ff */
[----:B0-----:R-:W0:Y:S01]  /*5f80*/  I2F.U32.RP R10, UR16 ;  /* 0x00000010000a7d06 */ /* 0x001e220008209000 */
[----:B------:R-:W-:-:S07]  /*5f90*/  ISETP.NE.U32.AND P2, PT, RZ, UR16, PT ;  /* 0x00000010ff007c0c */ /* 0x000fce000bf45070 */
        /* <DEDUP_REMOVED lines=19> */
.L_x_76:
        /* <DEDUP_REMOVED lines=12> */
.L_x_77:
[----:B------:R-:W-:Y:S05]  /*6190*/  BSYNC.RECONVERGENT B0 ;  /* 0x0000000000007941 */ /* 0x000fea0003800200 */
.L_x_75:
        /* <DEDUP_REMOVED lines=28> */
.L_x_79:
        /* <DEDUP_REMOVED lines=12> */
.L_x_80:
[----:B------:R-:W-:Y:S05]  /*6420*/  BSYNC.RECONVERGENT B0 ;  /* 0x0000000000007941 */ /* 0x000fea0003800200 */
.L_x_78:
[----:B------:R-:W-:Y:S01]  /*6430*/  LOP3.LUT R10, R9, UR12, RZ, 0xfc, !PT ;  /* 0x0000000c090a7c12 */ /* 0x000fe2000f8efcff */
[----:B------:R-:W-:Y:S03]  /*6440*/  BSSY.RECONVERGENT B0, `(.L_x_81) ;  /* 0x0000026000007945 */ /* 0x000fe60003800200 */
[----:B------:R-:W-:-:S13]  /*6450*/  ISETP.NE.U32.AND P0, PT, R10, RZ, PT ;  /* 0x000000ff0a00720c */ /* 0x000fda0003f05070 */
[----:B------:R-:W-:Y:S05]  /*6460*/  @P0 BRA `(.L_x_82) ;  /* 0x00000000005c0947 */ /* 0x000fea0003800000 */
[----:B------:R-:W0:Y:S01]  /*6470*/  LDCU UR16, c[0x3][0xb0] ;  /* 0x00c01600ff1077ac */ /* 0x000e220008000800 */
[----:B------:R-:W-:Y:S01]  /*6480*/  MOV R15, RZ ;  /* 0x000000ff000f7202 */ /* 0x000fe20000000f00 */
[----:B0-----:R-:W0:Y:S01]  /*6490*/  I2F.U32.RP R12, UR16 ;  /* 0x00000010000c7d06 */ /* 0x001e220008209000 */
        /* <DEDUP_REMOVED lines=20> */
.L_x_82:
        /* <DEDUP_REMOVED lines=12> */
.L_x_83:
[----:B------:R-:W-:Y:S05]  /*66a0*/  BSYNC.RECONVERGENT B0 ;  /* 0x0000000000007941 */ /* 0x000fea0003800200 */
.L_x_81:
[----:B------:R-:W-:Y:S01]  /*66b0*/  LOP3.LUT R9, R15, UR13, RZ, 0xfc, !PT ;  /* 0x0000000d0f097c12 */ /* 0x000fe2000f8efcff */
[----:B------:R-:W-:Y:S03]  /*66c0*/  BSSY.RECONVERGENT B0, `(.L_x_84) ;  /* 0x0000027000007945 */ /* 0x000fe60003800200 */
[----:B------:R-:W-:-:S13]  /*66d0*/  ISETP.NE.U32.AND P0, PT, R9, RZ, PT ;  /* 0x000000ff0900720c */ /* 0x000fda0003f05070 */
[----:B------:R-:W-:Y:S05]  /*66e0*/  @P0 BRA `(.L_x_85) ;  /* 0x0000000000600947 */ /* 0x000fea0003800000 */
[----:B------:R-:W0:Y:S01]  /*66f0*/  LDCU UR16, c[0x3][0xac] ;  /* 0x00c01580ff1077ac */ /* 0x000e220008000800 */
[----:B------:R-:W-:Y:S02]  /*6700*/  IMAD.MOV.U32 R10, RZ, RZ, RZ ;  /* 0x000000ffff0a7224 */ /* 0x000fe400078e00ff */
        /* <DEDUP_REMOVED lines=22> */
.L_x_85:
        /* <DEDUP_REMOVED lines=12> */
.L_x_86:
[----:B------:R-:W-:Y:S05]  /*6930*/  BSYNC.RECONVERGENT B0 ;  /* 0x0000000000007941 */ /* 0x000fea0003800200 */
.L_x_84:
        /* <DEDUP_REMOVED lines=28> */
.L_x_88:
        /* <DEDUP_REMOVED lines=12> */
.L_x_89:
[----:B------:R-:W-:Y:S05]  /*6bc0*/  BSYNC.RECONVERGENT B0 ;  /* 0x0000000000007941 */ /* 0x000fea0003800200 */
.L_x_87:
        /* <DEDUP_REMOVED lines=27> */
.L_x_91:
        /* <DEDUP_REMOVED lines=10> */
.L_x_92:
[----:B------:R-:W-:Y:S05]  /*6e20*/  BSYNC.RECONVERGENT B0 ;  /* 0x0000000000007941 */ /* 0x000fea0003800200 */
.L_x_90:
        /* <DEDUP_REMOVED lines=25> */
.L_x_94:
[----:B------:R-:W-:Y:S01]  /*6fc0*/  MOV R12, R52 ;  /* 0x00000034000c7202 */ /* 0x000fe20000000f00 */
[----:B------:R-:W-:Y:S01]  /*6fd0*/  IMAD.MOV.U32 R23, RZ, RZ, R53 ;  /* 0x000000ffff177224 */ /* 0x000fe200078e0035 */
[----:B------:R-:W-:Y:S01]  /*6fe0*/  MOV R10, 0x7010 ;  /* 0x00007010000a7802 */ /* 0x000fe20000000f00 */
[----:B------:R-:W-:-:S07]  /*6ff0*/  IMAD.U32 R19, RZ, RZ, UR16 ;  /* 0x00000010ff137e24 */ /* 0x000fce000f8e00ff */
[----:B------:R-:W-:Y:S05]  /*7000*/  CALL.REL.NOINC `($__internal_1_$__cuda_sm20_rem_u64) ;  /* 0x0000073c00787944 */ /* 0x000fea0003c00000 */
.L_x_95:
[----:B------:R-:W-:Y:S05]  /*7010*/  BSYNC.RECONVERGENT B0 ;  /* 0x0000000000007941 */ /* 0x000fea0003800200 */
.L_x_93:
        /* <DEDUP_REMOVED lines=16> */
[----:B------:R-:W5:Y:S01]  /*7120*/  I2F.F64 R52, R9 ;  /* 0x0000000900347312 */ /* 0x000f620000201c00 */
[----:B--2---:R-:W-:-:S05]  /*7130*/  DFMA R16, R16, UR18, R48 ;  /* 0x0000001210107c2b */ /* 0x004fca0008000030 */
[----:B------:R-:W0:Y:S01]  /*7140*/  LDC.64 R50, c[0x3][0x20] ;  /* 0x00c00800ff327b82 */ /* 0x000e220000000a00 */
[----:B-1----:R-:W-:Y:S01]  /*7150*/  DFMA R48, R14, UR24, RZ ;  /* 0x000000180e307c2b */ /* 0x002fe200080000ff */
[----:B------:R-:W0:Y:S01]  /*7160*/  LDCU.128 UR16, c[0x3][0x70] ;  /* 0x00c00e00ff1077ac */ /* 0x000e220008000c00 */
[----:B------:R-:W0:Y:S01]  /*7170*/  I2F.F64 R54, R8 ;  /* 0x0000000800367312 */ /* 0x000e220000201c00 */
[----:B------:R-:W1:Y:S01]  /*7180*/  LDCU.128 UR24, c[0x3][0xe0] ;  /* 0x00c01c00ff1877ac */ /* 0x000e620008000c00 */
[----:B---3--:R-:W-:-:S03]  /*7190*/  DFMA R12, R10, UR20, R56 ;  /* 0x000000140a0c7c2b */ /* 0x008fc60008000038 */
[----:B------:R-:W2:Y:S01]  /*71a0*/  LDC.64 R20, c[0x3][0x28] ;  /* 0x00c00a00ff147b82 */ /* 0x000ea20000000a00 */
[----:B----4-:R-:W-:Y:S02]  /*71b0*/  DFMA R58, R16, UR28, R48 ;  /* 0x0000001c103a7c2b */ /* 0x010fe40008000030 */
[----:B------:R-:W2:Y:S01]  /*71c0*/  I2F.F64 R56, R7 ;  /* 0x0000000700387312 */ /* 0x000ea20000201c00 */
[----:B-----5:R-:W-:-:S04]  /*71d0*/  DFMA R10, R52, UR22, R18 ;  /* 0x00000016340a7c2b */ /* 0x020fc80008000012 */
[----:B------:R-:W3:Y:S01]  /*71e0*/  LDC.64 R48, c[0x3][0x30] ;  /* 0x00c00c00ff307b82 */ /* 0x000ee20000000a00 */
[----:B------:R-:W-:Y:S01]  /*71f0*/  DFMA R58, R12, UR30, R58 ;  /* 0x0000001e0c3a7c2b */ /* 0x000fe2000800003a */
[----:B------:R-:W3:Y:S01]  /*7200*/  LDCU.128 UR20, c[0x3][0x80] ;  /* 0x00c01000ff1477ac */ /* 0x000ee20008000c00 */
[----:B------:R-:W3:Y:S01]  /*7210*/  I2F.F64 R52, R6 ;  /* 0x0000000600347312 */ /* 0x000ee20000201c00 */
[----:B------:R-:W4:Y:S01]  /*7220*/  LDCU.128 UR28, c[0x3][0xf0] ;  /* 0x00c01e00ff1c77ac */ /* 0x000f220008000c00 */
[----:B0-----:R-:W-:-:S03]  /*7230*/  DFMA R18, R54, UR16, R50 ;  /* 0x0000001036127c2b */ /* 0x001fc60008000032 */
[----:B------:R-:W0:Y:S01]  /*7240*/  LDC.64 R60, c[0x3][0x38] ;  /* 0x00c00e00ff3c7b82 */ /* 0x000e220000000a00 */
[----:B-1----:R-:W-:Y:S02]  /*7250*/  DFMA R58, R10, UR24, R58 ;  /* 0x000000180a3a7c2b */ /* 0x002fe4000800003a */
[----:B------:R-:W0:Y:S01]  /*7260*/  I2F.F64 R54, R4 ;  /* 0x0000000400367312 */ /* 0x000e220000201c00 */
[----:B--2---:R-:W-:-:S04]  /*7270*/  DFMA R8, R56, UR18, R20 ;  /* 0x0000001238087c2b */ /* 0x004fc80008000014 */
[----:B------:R-:W1:Y:S01]  /*7280*/  LDC.64 R50, c[0x3][0x40] ;  /* 0x00c01000ff327b82 */ /* 0x000e620000000a00 */
[----:B------:R-:W-:Y:S01]  /*7290*/  DFMA R58, R18, UR26, R58 ;  /* 0x0000001a123a7c2b */ /* 0x000fe2000800003a */
[----:B------:R-:W1:Y:S01]  /*72a0*/  LDCU.128 UR16, c[0x3][0x90] ;  /* 0x00c01200ff1077ac */ /* 0x000e620008000c00 */
[----:B------:R-:W1:Y:S01]  /*72b0*/  I2F.F64 R20, R3 ;  /* 0x0000000300147312 */ /* 0x000e620000201c00 */
[----:B------:R-:W2:Y:S01]  /*72c0*/  LDCU.128 UR24, c[0x3][0x100] ;  /* 0x00c02000ff1877ac */ /* 0x000ea20008000c00 */
[----:B---3--:R-:W-:-:S03]  /*72d0*/  DFMA R48, R52, UR20, R48 ;  /* 0x0000001434307c2b */ /* 0x008fc60008000030 */
[----:B------:R-:W3:Y:S01]  /*72e0*/  LDC.64 R56, c[0x3][0x48] ;  /* 0x00c01200ff387b82 */ /* 0x000ee20000000a00 */
[----:B----4-:R-:W-:Y:S01]  /*72f0*/  DFMA R58, R8, UR28, R58 ;  /* 0x0000001c083a7c2b */ /* 0x010fe2000800003a */
[----:B------:R-:W4:Y:S01]  /*7300*/  LDCU.64 UR20, c[0x3][0x438] ;  /* 0x00c08700ff1477ac */ /* 0x000f220008000a00 */
[----:B------:R-:W3:Y:S01]  /*7310*/  I2F.F64 R52, R2 ;  /* 0x0000000200347312 */ /* 0x000ee20000201c00 */
[----:B0-----:R-:W-:-:S05]  /*7320*/  DFMA R6, R54, UR22, R60 ;  /* 0x0000001636067c2b */ /* 0x001fca000800003c */
[----:B------:R-:W-:Y:S02]  /*7330*/  DFMA R58, R48, UR30, R58 ;  /* 0x0000001e303a7c2b */ /* 0x000fe4000800003a */
[----:B-1----:R-:W-:Y:S01]  /*7340*/  DFMA R50, R20, UR16, R50 ;  /* 0x0000001014327c2b */ /* 0x002fe20008000032 */
[----:B------:R-:W0:Y:S05]  /*7350*/  LDCU.64 UR16, c[0x3][0x110] ;  /* 0x00c02200ff1077ac */ /* 0x000e2a0008000a00 */
[----:B--2---:R-:W-:Y:S01]  /*7360*/  DFMA R58, R6, UR24, R58 ;  /* 0x00000018063a7c2b */ /* 0x004fe2000800003a */
[----:B------:R-:W-:Y:S01]  /*7370*/  HFMA2 R21, -RZ, RZ, 0, 0 ;  /* 0x00000000ff157431 */ /* 0x000fe200000001ff */
[----:B---3--:R-:W-:Y:S01]  /*7380*/  DFMA R52, R52, UR18, R56 ;  /* 0x0000001234347c2b */ /* 0x008fe20008000038 */
[----:B------:R-:W1:Y:S05]  /*7390*/  LDCU.64 UR18, c[0x3][0x3e8] ;  /* 0x00c07d00ff1277ac */ /* 0x000e6a0008000a00 */
[----:B------:R-:W-:-:S08]  /*73a0*/  DFMA R58, R50, UR26, R58 ;  /* 0x0000001a323a7c2b */ /* 0x000fd0000800003a */
[----:B0-----:R-:W-:-:S08]  /*73b0*/  DFMA R58, R52, UR16, R58 ;  /* 0x00000010343a7c2b */ /* 0x001fd0000800003a */
[----:B-1----:R-:W-:-:S08]  /*73c0*/  DADD R58, R58, -UR18 ;  /* 0x800000123a3a7e29 */ /* 0x002fd00008000000 */
[----:B----4-:R-:W-:-:S14]  /*73d0*/  DSETP.GT.AND P0, PT, |R58|, UR20, PT ;  /* 0x000000143a007e2a */ /* 0x010fdc000bf04200 */
        /* <DEDUP_REMOVED lines=194> */
.L_x_97:
[----:B------:R-:W-:Y:S05]  /*8000*/  BSYNC.RECONVERGENT B0 ;  /* 0x0000000000007941 */ /* 0x000fea0003800200 */
.L_x_96:
        /* <DEDUP_REMOVED lines=27> */
.L_x_99:
        /* <DEDUP_REMOVED lines=12> */
.L_x_100:
[----:B------:R-:W-:Y:S05]  /*8280*/  BSYNC.RECONVERGENT B0 ;  /* 0x0000000000007941 */ /* 0x000fea0003800200 */
.L_x_98:
        /* <DEDUP_REMOVED lines=28> */
.L_x_102:
        /* <DEDUP_REMOVED lines=12> */
.L_x_103:
[----:B------:R-:W-:Y:S05]  /*8510*/  BSYNC.RECONVERGENT B0 ;  /* 0x0000000000007941 */ /* 0x000fea0003800200 */
.L_x_101:
        /* <DEDUP_REMOVED lines=28> */
.L_x_105:
        /* <DEDUP_REMOVED lines=12> */
.L_x_106:
[----:B------:R-:W-:Y:S05]  /*87a0*/  BSYNC.RECONVERGENT B0 ;  /* 0x0000000000007941 */ /* 0x000fea0003800200 */
.L_x_104:
        /* <DEDUP_REMOVED lines=27> */
.L_x_108:
        /* <DEDUP_REMOVED lines=12> */
.L_x_109:
[----:B------:R-:W-:Y:S05]  /*8a20*/  BSYNC.RECONVERGENT B0 ;  /* 0x0000000000007941 */ /* 0x000fea0003800200 */
.L_x_107:
        /* <DEDUP_REMOVED lines=28> */
.L_x_111:
        /* <DEDUP_REMOVED lines=12> */
.L_x_112:
[----:B------:R-:W-:Y:S05]  /*8cb0*/  BSYNC.RECONVERGENT B0 ;  /* 0x0000000000007941 */ /* 0x000fea0003800200 */
.L_x_110:
        /* <DEDUP_REMOVED lines=27> */
.L_x_114:
        /* <DEDUP_REMOVED lines=12> */
.L_x_115:
[----:B------:R-:W-:Y:S05]  /*8f30*/  BSYNC.RECONVERGENT B0 ;  /* 0x0000000000007941 */ /* 0x000fea0003800200 */
.L_x_113:
        /* <DEDUP_REMOVED lines=28> */
.L_x_117:
        /* <DEDUP_REMOVED lines=12> */
.L_x_118:
[----:B------:R-:W-:Y:S05]  /*91c0*/  BSYNC.RECONVERGENT B0 ;  /* 0x0000000000007941 */ /* 0x000fea0003800200 */
.L_x_116:
        /* <DEDUP_REMOVED lines=28> */
.L_x_120:
        /* <DEDUP_REMOVED lines=12> */
.L_x_121:
[----:B------:R-:W-:Y:S05]  /*9450*/  BSYNC.RECONVERGENT B0 ;  /* 0x0000000000007941 */ /* 0x000fea0003800200 */
.L_x_119:
        /* <DEDUP_REMOVED lines=28> */
.L_x_123:
        /* <DEDUP_REMOVED lines=10> */
.L_x_124:
[----:B------:R-:W-:Y:S05]  /*96c0*/  BSYNC.RECONVERGENT B0 ;  /* 0x0000000000007941 */ /* 0x000fea0003800200 */
.L_x_122:
        /* <DEDUP_REMOVED lines=25> */
.L_x_126:
[----:B------:R-:W-:Y:S01]  /*9860*/  MOV R12, R52 ;  /* 0x00000034000c7202 */ /* 0x000fe20000000f00 */
[----:B------:R-:W-:Y:S01]  /*9870*/  IMAD.MOV.U32 R23, RZ, RZ, R53 ;  /* 0x000000ffff177224 */ /* 0x000fe200078e0035 */
[----:B------:R-:W-:Y:S01]  /*9880*/  MOV R10, 0x98b0 ;  /* 0x000098b0000a7802 */ /* 0x000fe20000000f00 */
[----:B------:R-:W-:-:S07]  /*9890*/  IMAD.U32 R19, RZ, RZ, UR16 ;  /* 0x00000010ff137e24 */ /* 0x000fce000f8e00ff */
[----:B------:R-:W-:Y:S05]  /*98a0*/  CALL.REL.NOINC `($__internal_1_$__cuda_sm20_rem_u64) ;  /* 0x0000071400507944 */ /* 0x000fea0003c00000 */
.L_x_127:
[----:B------:R-:W-:Y:S05]  /*98b0*/  BSYNC.RECONVERGENT B0 ;  /* 0x0000000000007941 */ /* 0x000fea0003800200 */
.L_x_125:
[----:B------:R-:W0:Y:S01]  /*98c0*/  LDC.64 R18, c[0x3][RZ] ;  /* 0x00c00000ff127b82 */ /* 0x000e220000000a00 */
[----:B------:R-:W0:Y:S01]  /*98d0*/  LDCU.128 UR16, c[0x3][0x50] ;  /* 0x00c00a00ff1077ac */ /* 0x000e220008000c00 */
[----:B------:R-:W0:Y:S01]  /*98e0*/  I2F.F64 R14, R12 ;  /* 0x0000000c000e7312 */ /* 0x000e220000201c00 */
[----:B------:R-:W-:Y:S01]  /*98f0*/  PLOP3.LUT P1, PT, PT, PT, PT, 0x80, 0x8 ;  /* 0x000000000008781c */ /* 0x000fe20003f2f070 */
[----:B------:R-:W-:Y:S01]  /*9900*/  BSSY.RECONVERGENT B0, `(.L_x_128) ;  /* 0x00000fa000007945 */ /* 0x000fe20003800200 */
[----:B------:R-:W1:Y:S01]  /*9910*/  LDCU.64 UR24, c[0x3][0xc8] ;  /* 0x00c01900ff1877ac */ /* 0x000e620008000a00 */
[----:B------:R-:W-:Y:S01]  /*9920*/  LOP3.LUT R5, R5, 0xffffffef, RZ, 0xc0, !PT ;  /* 0xffffffef05057812 */ /* 0x000fe200078ec0ff */
[----:B------:R-:W-:Y:S01]  /*9930*/  HFMA2 R20, -RZ, RZ, 0, 0 ;  /* 0x00000000ff147431 */ /* 0x000fe200000001ff */
        /* <DEDUP_REMOVED lines=24> */
[----:B------:R-:W3:Y:S01]  /*9ac0*/  I2F.F64 R56, R6 ;  /* 0x0000000600387312 */ /* 0x000ee20000201c00 */
[----:B------:R-:W4:Y:S01]  /*9ad0*/  LDCU.128 UR28, c[0x3][0xf0] ;  /* 0x00c01e00ff1c77ac */ /* 0x000f220008000c00 */
[----:B0-----:R-:W-:Y:S02]  /*9ae0*/  DFMA R18, R58, UR16, R18 ;  /* 0x000000103a127c2b */ /* 0x001fe40008000012 */
[----:B------:R-:W0:Y:S03]  /*9af0*/  LDC.64 R54, c[0x3][0x38] ;  /* 0x00c00e00ff367b82 */ /* 0x000e260000000a00 */
[----:B-1----:R-:W-:Y:S01]  /*9b00*/  DFMA R60, R10, UR24, R60 ;  /* 0x000000180a3c7c2b */ /* 0x002fe2000800003c */
[----:B------:R-:W0:Y:S04]  /*9b10*/  I2F.F64 R58, R4 ;  /* 0x00000004003a7312 */ /* 0x000e280000201c00 */
[----:B------:R-:W1:Y:S01]  /*9b20*/  LDC.64 R8, c[0x3][0x40] ;  /* 0x00c01000ff087b82 */ /* 0x000e620000000a00 */
[----:B--2---:R-:W-:Y:S01]  /*9b30*/  DFMA R48, R52, UR18, R48 ;  /* 0x0000001234307c2b */ /* 0x004fe20008000030 */
[----:B------:R-:W1:Y:S01]  /*9b40*/  LDCU.128 UR16, c[0x3][0x90] ;  /* 0x00c01200ff1077ac */ /* 0x000e620008000c00 */
[----:B------:R-:W-:Y:S01]  /*9b50*/  DFMA R60, R18, UR26, R60 ;  /* 0x0000001a123c7c2b */ /* 0x000fe2000800003c */
[----:B------:R-:W1:Y:S01]  /*9b60*/  I2F.F64 R52, R3 ;  /* 0x0000000300347312 */ /* 0x000e620000201c00 */
[----:B------:R-:W2:Y:S01]  /*9b70*/  LDCU.128 UR24, c[0x3][0x100] ;  /* 0x00c02000ff1877ac */ /* 0x000ea20008000c00 */
[----:B---3--:R-:W-:-:S02]  /*9b80*/  DFMA R50, R56, UR20, R50 ;  /* 0x0000001438327c2b */ /* 0x008fc40008000032 */
[----:B------:R-:W3:Y:S03]  /*9b90*/  LDC.64 R56, c[0x3][0x48] ;  /* 0x00c01200ff387b82 */ /* 0x000ee60000000a00 */
[----:B----4-:R-:W-:Y:S01]  /*9ba0*/  DFMA R60, R48, UR28, R60 ;  /* 0x0000001c303c7c2b */ /* 0x010fe2000800003c */
[----:B------:R-:W4:Y:S01]  /*9bb0*/  LDCU.64 UR20, c[0x3][0x438] ;  /* 0x00c08700ff1477ac */ /* 0x000f220008000a00 */
[----:B0-----:R-:W-:Y:S01]  /*9bc0*/  DFMA R6, R58, UR22, R54 ;  /* 0x000000163a067c2b */ /* 0x001fe20008000036 */
[----:B------:R-:W3:Y:S05]  /*9bd0*/  I2F.F64 R54, R2 ;  /* 0x0000000200367312 */ /* 0x000eea0000201c00 */
[----:B------:R-:W-:-:S02]  /*9be0*/  DFMA R60, R50, UR30, R60 ;  /* 0x0000001e323c7c2b */ /* 0x000fc4000800003c */
[----:B-1----:R-:W-:Y:S01]  /*9bf0*/  DFMA R8, R52, UR16, R8 ;  /* 0x0000001034087c2b */ /* 0x002fe20008000008 */
[----:B------:R-:W0:Y:S05]  /*9c00*/  LDCU.64 UR16, c[0x3][0x110] ;  /* 0x00c02200ff1077ac */ /* 0x000e2a0008000a00 */
[----:B--2---:R-:W-:Y:S02]  /*9c10*/  DFMA R60, R6, UR24, R60 ;  /* 0x00000018063c7c2b */ /* 0x004fe4000800003c */
        /* <DEDUP_REMOVED lines=200> */
.L_x_129:
[----:B------:R-:W-:Y:S05]  /*a8a0*/  BSYNC.RECONVERGENT B0 ;  /* 0x0000000000007941 */ /* 0x000fea0003800200 */
.L_x_128:
        /* <DEDUP_REMOVED lines=27> */
.L_x_131:
        /* <DEDUP_REMOVED lines=12> */
.L_x_132:
[----:B------:R-:W-:Y:S05]  /*ab20*/  BSYNC.RECONVERGENT B0 ;  /* 0x0000000000007941 */ /* 0x000fea0003800200 */
.L_x_130:
        /* <DEDUP_REMOVED lines=28> */
.L_x_134:
        /* <DEDUP_REMOVED lines=12> */
.L_x_135:
[----:B------:R-:W-:Y:S05]  /*adb0*/  BSYNC.RECONVERGENT B0 ;  /* 0x0000000000007941 */ /* 0x000fea0003800200 */
.L_x_133:
        /* <DEDUP_REMOVED lines=28> */
.L_x_137:
        /* <DEDUP_REMOVED lines=12> */
.L_x_138:
[----:B------:R-:W-:Y:S05]  /*b040*/  BSYNC.RECONVERGENT B0 ;  /* 0x0000000000007941 */ /* 0x000fea0003800200 */
.L_x_136:
        /* <DEDUP_REMOVED lines=27> */
.L_x_140:
        /* <DEDUP_REMOVED lines=12> */
.L_x_141:
[----:B------:R-:W-:Y:S05]  /*b2c0*/  BSYNC.RECONVERGENT B0 ;  /* 0x0000000000007941 */ /* 0x000fea0003800200 */
.L_x_139:
        /* <DEDUP_REMOVED lines=28> */
.L_x_143:
        /* <DEDUP_REMOVED lines=12> */
.L_x_144:
[----:B------:R-:W-:Y:S05]  /*b550*/  BSYNC.RECONVERGENT B0 ;  /* 0x0000000000007941 */ /* 0x000fea0003800200 */
.L_x_142:
        /* <DEDUP_REMOVED lines=27> */
.L_x_146:
        /* <DEDUP_REMOVED lines=12> */
.L_x_147:
[----:B------:R-:W-:Y:S05]  /*b7d0*/  BSYNC.RECONVERGENT B0 ;  /* 0x0000000000007941 */ /* 0x000fea0003800200 */
.L_x_145:
        /* <DEDUP_REMOVED lines=28> */
.L_x_149:
        /* <DEDUP_REMOVED lines=12> */
.L_x_150:
[----:B------:R-:W-:Y:S05]  /*ba60*/  BSYNC.RECONVERGENT B0 ;  /* 0x0000000000007941 */ /* 0x000fea0003800200 */
.L_x_148:
        /* <DEDUP_REMOVED lines=28> */
.L_x_152:
        /* <DEDUP_REMOVED lines=12> */
.L_x_153:
[----:B------:R-:W-:Y:S05]  /*bcf0*/  BSYNC.RECONVERGENT B0 ;  /* 0x0000000000007941 */ /* 0x000fea0003800200 */
.L_x_151:
        /* <DEDUP_REMOVED lines=28> */
.L_x_155:
        /* <DEDUP_REMOVED lines=10> */
.L_x_156:
[----:B------:R-:W-:Y:S05]  /*bf60*/  BSYNC.RECONVERGENT B0 ;  /* 0x0000000000007941 */ /* 0x000fea0003800200 */
.L_x_154:
        /* <DEDUP_REMOVED lines=25> */
.L_x_158:
[----:B------:R-:W-:Y:S01]  /*c100*/  MOV R12, R52 ;  /* 0x00000034000c7202 */ /* 0x000fe20000000f00 */
[----:B------:R-:W-:Y:S01]  /*c110*/  IMAD.MOV.U32 R23, RZ, RZ, R53 ;  /* 0x000000ffff177224 */ /* 0x000fe200078e0035 */
[----:B------:R-:W-:Y:S01]  /*c120*/  MOV R10, 0xc150 ;  /* 0x0000c150000a7802 */ /* 0x000fe20000000f00 */
[----:B------:R-:W-:-:S07]  /*c130*/  IMAD.U32 R19, RZ, RZ, UR15 ;  /* 0x0000000fff137e24 */ /* 0x000fce000f8e00ff */
[----:B------:R-:W-:Y:S05]  /*c140*/  CALL.REL.NOINC `($__internal_1_$__cuda_sm20_rem_u64) ;  /* 0x000006ec00287944 */ /* 0x000fea0003c00000 */
.L_x_159:
[----:B------:R-:W-:Y:S05]  /*c150*/  BSYNC.RECONVERGENT B0 ;  /* 0x0000000000007941 */ /* 0x000fea0003800200 */
.L_x_157:
        /* <DEDUP_REMOVED lines=12> */
[----:B------:R-:W5:Y:S01]  /*c220*/  LDCU.128 UR28, c[0x3][0xe0] ;  /* 0x00c01c00ff1c77ac */ /* 0x000f620008000c00 */
[----:B------:R-:W3:Y:S01]  /*c230*/  I2F.F64 R10, R11 ;  /* 0x0000000b000a7312 */ /* 0x000ee20000201c00 */
[----:B------:R-:W-:-:S05]  /*c240*/  @P1 LOP3.LUT R5, R5, 0x20, RZ, 0xfc, !PT ;  /* 0x0000002005051812 */ /* 0x000fca00078efcff */
        /* <DEDUP_REMOVED lines=8> */
[----:B------:R-:W1:Y:S01]  /*c2d0*/  LDCU.64 UR14, c[0x3][0x110] ;  /* 0x00c02200ff0e77ac */ /* 0x000e620008000a00 */
        /* <DEDUP_REMOVED lines=12> */
[----:B------:R-:W-:Y:S01]  /*c3a0*/  DFMA R60, R10, UR28, R60 ;  /* 0x0000001c0a3c7c2b */ /* 0x000fe2000800003c */
[----:B------:R-:W0:Y:S04]  /*c3b0*/  I2F.F64 R58, R4 ;  /* 0x00000004003a7312 */ /* 0x000e280000201c00 */
[----:B------:R-:W5:Y:S01]  /*c3c0*/  LDC.64 R8, c[0x3][0x40] ;  /* 0x00c01000ff087b82 */ /* 0x000f620000000a00 */
[----:B--2---:R-:W-:Y:S01]  /*c3d0*/  DFMA R50, R54, UR18, R50 ;  /* 0x0000001236327c2b */ /* 0x004fe20008000032 */
[----:B------:R-:W5:Y:S01]  /*c3e0*/  LDCU.128 UR16, c[0x3][0x90] ;  /* 0x00c01200ff1077ac */ /* 0x000f620008000c00 */
[----:B------:R-:W-:Y:S01]  /*c3f0*/  DFMA R60, R48, UR30, R60 ;  /* 0x0000001e303c7c2b */ /* 0x000fe2000800003c */
[----:B------:R-:W-:Y:S01]  /*c400*/  I2F.F64 R6, R2 ;  /* 0x0000000200067312 */ /* 0x000fe20000201c00 */
[----:B------:R-:W2:Y:S01]  /*c410*/  LDCU.128 UR28, c[0x3][0x100] ;  /* 0x00c02000ff1c77ac */ /* 0x000ea20008000c00 */
[----:B---3--:R-:W-:-:S02]  /*c420*/  DFMA R54, R56, UR20, R18 ;  /* 0x0000001438367c2b */ /* 0x008fc40008000012 */
[----:B------:R-:W3:Y:S03]  /*c430*/  LDC.64 R56, c[0x3][0x48] ;  /* 0x00c01200ff387b82 */ /* 0x000ee60000000a00 */
[----:B----4-:R-:W-:Y:S01]  /*c440*/  DFMA R60, R50, UR24, R60 ;  /* 0x00000018323c7c2b */ /* 0x010fe2000800003c */
[----:B------:R-:W5:Y:S01]  /*c450*/  I2F.F64 R18, R3 ;  /* 0x0000000300127312 */ /* 0x000f620000201c00 */
[----:B0-----:R-:W-:-:S06]  /*c460*/  DFMA R52, R58, UR22, R52 ;  /* 0x000000163a347c2b */ /* 0x001fcc0008000034 */
[----:B------:R-:W-:Y:S02]  /*c470*/  DFMA R60, R54, UR26, R60 ;  /* 0x0000001a363c7c2b */ /* 0x000fe4000800003c */
[----:B-----5:R-:W-:Y:S01]  /*c480*/  DFMA R8, R18, UR16, R8 ;  /* 0x0000001012087c2b */ /* 0x020fe20008000008 */
[----:B------:R-:W0:Y:S05]  /*c490*/  LDCU.64 UR16, c[0x3][0x3e8] ;  /* 0x00c07d00ff1077ac */ /* 0x000e2a0008000a00 */
[----:B--2---:R-:W-:Y:S01]  /*c4a0*/  DFMA R60, R52, UR28, R60 ;  /* 0x0000001c343c7c2b */ /* 0x004fe2000800003c */
[----:B------:R-:W-:Y:S01]  /*c4b0*/  HFMA2 R18, -RZ, RZ, 0, 0 ;  /* 0x00000000ff127431 */ /* 0x000fe200000001ff */
[----:B---3--:R-:W-:Y:S01]  /*c4c0*/  DFMA R6, R6, UR18, R56 ;  /* 0x0000001206067c2b */ /* 0x008fe20008000038 */
[----:B------:R-:W2:Y:S05]  /*c4d0*/  LDCU.64 UR18, c[0x3][0x438] ;  /* 0x00c08700ff1277ac */ /* 0x000eaa0008000a00 */
[----:B------:R-:W-:-:S08]  /*c4e0*/  DFMA R60, R8, UR30, R60 ;  /* 0x0000001e083c7c2b */ /* 0x000fd0000800003c */
[----:B-1----:R-:W-:-:S08]  /*c4f0*/  DFMA R60, R6, UR14, R60 ;  /* 0x0000000e063c7c2b */ /* 0x002fd0000800003c */
[----:B0-----:R-:W-:-:S08]  /*c500*/  DADD R60, R60, -UR16 ;  /* 0x800000103c3c7e29 */ /* 0x001fd00008000000 */
[----:B--2---:R-:W-:-:S14]  /*c510*/  DSETP.GT.AND P0, PT, |R60|, UR18, PT ;  /* 0x000000123c007e2a */ /* 0x004fdc000bf04200 */
[----:B------:R-:W-:Y:S05]  /*c520*/  @P0 BRA `(.L_x_161) ;  /* 0x0000000c00040947 */ /* 0x000fea0003800000 */
[----:B------:R-:W0:Y:S01]  /*c530*/  LDCU.64 UR14, c[0x3][0x118] ;  /* 0x00c02300ff0e77ac */ /* 0x000e220008000a00 */
[----:B------:R-:W1:Y:S01]  /*c540*/  LDCU.128 UR16, c[0x3][0x120] ;  /* 0x00c02400ff1077ac */ /* 0x000e620008000c00 */
[----:B------:R-:W2:Y:S01]  /*c550*/  LDCU.128 UR20, c[0x3][0x130] ;  /* 0x00c02600ff1477ac */ /* 0x000ea20008000c00 */
[----:B0-----:R-:W-:Y:S01]  /*c560*/  DFMA R2, R14, UR14, RZ ;  /* 0x0000000e0e027c2b */ /* 0x001fe200080000ff */
[----:B------:R-:W0:Y:S07]  /*c570*/  LDCU.64 UR14, c[0x3][0x160] ;  /* 0x00c02c00ff0e77ac */ /* 0x000e2e0008000a00 */
[----:B-1----:R-:W-:-:S08]  /*c580*/  DFMA R2, R16, UR16, R2 ;  /* 0x0000001010027c2b */ /* 0x002fd00008000002 */
[----:B------:R-:W-:Y:S01]  /*c590*/  DFMA R2, R12, UR18, R2 ;  /* 0x000000120c027c2b */ /* 0x000fe20008000002 */
[----:B------:R-:W1:Y:S07]  /*c5a0*/  LDCU.128 UR16, c[0x3][0x140] ;  /* 0x00c02800ff1077ac */ /* 0x000e6e0008000c00 */
[----:B--2---:R-:W-:-:S08]  /*c5b0*/  DFMA R2, R10, UR20, R2 ;  /* 0x000000140a027c2b */ /* 0x004fd00008000002 */
[----:B------:R-:W-:Y:S01]  /*c5c0*/  DFMA R2, R48, UR22, R2 ;  /* 0x0000001630027c2b */ /* 0x000fe20008000002 */
[----:B------:R-:W2:Y:S07]  /*c5d0*/  LDCU.128 UR20, c[0x3][0x150] ;  /* 0x00c02a00ff1477ac */ /* 0x000eae0008000c00 */
[----:B-1----:R-:W-:Y:S01]  /*c5e0*/  DFMA R2, R50, UR16, R2 ;  /* 0x0000001032027c2b */ /* 0x002fe20008000002 */
[----:B------:R-:W1:Y:S07]  /*c5f0*/  LDCU.64 UR16, c[0x3][0x3f0] ;  /* 0x00c07e00ff1077ac */ /* 0x000e6e0008000a00 */
[----:B------:R-:W-:Y:S01]  /*c600*/  DFMA R2, R54, UR18, R2 ;  /* 0x0000001236027c2b */ /* 0x000fe20008000002 */
[----:B------:R-:W3:Y:S07]  /*c610*/  LDCU.64 UR18, c[0x3][0x440] ;  /* 0x00c08800ff1277ac */ /* 0x000eee0008000a00 */
[----:B--2---:R-:W-:-:S08]  /*c620*/  DFMA R2, R52, UR20, R2 ;  /* 0x0000001434027c2b */ /* 0x004fd00008000002 */
[----:B------:R-:W-:-:S08]  /*c630*/  DFMA R2, R8, UR22, R2 ;  /* 0x0000001608027c2b */ /* 0x000fd00008000002 */
[----:B0-----:R-:W-:-:S08]  /*c640*/  DFMA R2, R6, UR14, R2 ;  /* 0x0000000e06027c2b */ /* 0x001fd00008000002 */
[----:B-1----:R-:W-:-:S08]  /*c650*/  DADD R2, R2, -UR16 ;  /* 0x8000001002027e29 */ /* 0x002fd00008000000 */
[----:B---3--:R-:W-:-:S14]  /*c660*/  DSETP.GT.AND P0, PT, |R2|, UR18, PT ;  /* 0x0000001202007e2a */ /* 0x008fdc000bf04200 */
        /* <DEDUP_REMOVED lines=149> */
[C---:B------:R-:W-:Y:S02]  /*cfc0*/  LOP3.LUT P1, RZ, R5.reuse, 0x20, RZ, 0xc0, !PT ;  /* 0x0000002005ff7812 */ /* 0x040fe4000782c0ff */
[----:B------:R-:W-:Y:S01]  /*cfd0*/  LOP3.LUT R5, R5, 0xffffffdf, RZ, 0xc0, !PT ;  /* 0xffffffdf05057812 */ /* 0x000fe200078ec0ff */
        /* <DEDUP_REMOVED lines=19> */
[----:B------:R-:W-:Y:S01]  /*d110*/  @!P0 PLOP3.LUT P1, PT, PT, PT, PT, 0x8, 0x80 ;  /* 0x000000000080881c */ /* 0x000fe20003f2e170 */
[----:B------:R-:W-:-:S12]  /*d120*/  @!P0 IMAD.MOV.U32 R18, RZ, RZ, 0x1 ;  /* 0x00000001ff128424 */ /* 0x000fd800078e00ff */
[----:B------:R-:W-:-:S07]  /*d130*/  @P1 LOP3.LUT R5, R5, 0x20, RZ, 0xfc, !PT ;  /* 0x0000002005051812 */ /* 0x000fce00078efcff */
.L_x_161:
[----:B------:R-:W-:Y:S05]  /*d140*/  BSYNC.RECONVERGENT B0 ;  /* 0x0000000000007941 */ /* 0x000fea0003800200 */
.L_x_160:
[----:B------:R-:W-:Y:S01]  /*d150*/  LOP3.LUT R2, R37, UR4, RZ, 0xfc, !PT ;  /* 0x0000000425027c12 */ /* 0x000fe2000f8efcff */
[----:B------:R-:W-:Y:S03]  /*d160*/  BSSY.RECONVERGENT B0, `(.L_x_162) ;  /* 0x0000026000007945 */ /* 0x000fe60003800200 */
[----:B------:R-:W-:-:S13]  /*d170*/  ISETP.NE.U32.AND P0, PT, R2, RZ, PT ;  /* 0x000000ff0200720c */ /* 0x000fda0003f05070 */
[----:B------:R-:W-:Y:S05]  /*d180*/  @P0 BRA `(.L_x_163) ;  /* 0x00000000005c0947 */ /* 0x000fea0003800000 */
[----:B------:R-:W0:Y:S01]  /*d190*/  LDCU UR14, c[0x3][0xc4] ;  /* 0x00c01880ff0e77ac */ /* 0x000e220008000800 */
[----:B------:R-:W-:Y:S01]  /*d1a0*/  IMAD.MOV.U32 R2, RZ, RZ, RZ ;  /* 0x000000ffff027224 */ /* 0x000fe200078e00ff */
[----:B0-----:R-:W0:Y:S08]  /*d1b0*/  I2F.U32.RP R4, UR14 ;  /* 0x0000000e00047d06 */ /* 0x001e300008209000 */
        /* <DEDUP_REMOVED lines=12> */
[----:B------:R-:W-:Y:S01]  /*d280*/  @P1 VIADD R6, R6, 0x1 ;  /* 0x0000000106061836 */ /* 0x000fe20000000000 */
[----:B------:R-:W-:Y:S02]  /*d290*/  ISETP.NE.U32.AND P1, PT, RZ, UR14, PT ;  /* 0x0000000eff007c0c */ /* 0x000fe4000bf25070 */
[----:B------:R-:W-:-:S13]  /*d2a0*/  ISETP.GE.U32.AND P0, PT, R2, UR14, PT ;  /* 0x0000000e02007c0c */ /* 0x000fda000bf06070 */
[----:B------:R-:W-:Y:S01]  /*d2b0*/  @P0 VIADD R6, R6, 0x1 ;  /* 0x0000000106060836 */ /* 0x000fe20000000000 */
[----:B------:R-:W-:-:S04]  /*d2c0*/  @!P1 LOP3.LUT R6, RZ, UR14, RZ, 0x33, !PT ;  /* 0x0000000eff069c12 */ /* 0x000fc8000f8e33ff */
[----:B------:R-:W-:-:S05]  /*d2d0*/  IADD3 R3, PT, PT, -R6, RZ, RZ ;  /* 0x000000ff06037210 */ /* 0x000fca0007ffe1ff */
[----:B------:R-:W-:Y:S01]  /*d2e0*/  IMAD R2, R3, UR14, R36 ;  /* 0x0000000e03027c24 */ /* 0x000fe2000f8e0224 */
[----:B------:R-:W-:Y:S06]  /*d2f0*/  BRA `(.L_x_164) ;  /* 0x0000000000307947 */ /* 0x000fec0003800000 */
.L_x_163:
        /* <DEDUP_REMOVED lines=12> */
.L_x_164:
[----:B------:R-:W-:Y:S05]  /*d3c0*/  BSYNC.RECONVERGENT B0 ;  /* 0x0000000000007941 */ /* 0x000fea0003800200 */
.L_x_162:
[----:B------:R-:W-:Y:S01]  /*d3d0*/  LOP3.LUT R3, R7, UR5, RZ, 0xfc, !PT ;  /* 0x0000000507037c12 */ /* 0x000fe2000f8efcff */
[----:B------:R-:W-:Y:S03]  /*d3e0*/  BSSY.RECONVERGENT B0, `(.L_x_165) ;  /* 0x0000027000007945 */ /* 0x000fe60003800200 */
[----:B------:R-:W-:-:S13]  /*d3f0*/  ISETP.NE.U32.AND P0, PT, R3, RZ, PT ;  /* 0x000000ff0300720c */ /* 0x000fda0003f05070 */
[----:B------:R-:W-:Y:S05]  /*d400*/  @P0 BRA `(.L_x_166) ;  /* 0x0000000000600947 */ /* 0x000fea0003800000 */
[----:B------:R-:W0:Y:S02]  /*d410*/  LDCU UR14, c[0x3][0xc0] ;  /* 0x00c01800ff0e77ac */ /* 0x000e240008000800 */
[----:B0-----:R-:W0:Y:S08]  /*d420*/  I2F.U32.RP R7, UR14 ;  /* 0x0000000e00077d06 */ /* 0x001e300008209000 */
        /* <DEDUP_REMOVED lines=13> */
[----:B------:R-:W-:Y:S01]  /*d500*/  @P1 VIADD R4, R4, 0x1 ;  /* 0x0000000104041836 */ /* 0x000fe20000000000 */
[----:B------:R-:W-:Y:S02]  /*d510*/  ISETP.NE.U32.AND P1, PT, RZ, UR14, PT ;  /* 0x0000000eff007c0c */ /* 0x000fe4000bf25070 */
[----:B------:R-:W-:-:S13]  /*d520*/  ISETP.GE.U32.AND P0, PT, R3, UR14, PT ;  /* 0x0000000e03007c0c */ /* 0x000fda000bf06070 */
[----:B------:R-:W-:Y:S02]  /*d530*/  @P0 IADD3 R4, PT, PT, R4, 0x1, RZ ;  /* 0x0000000104040810 */ /* 0x000fe40007ffe0ff */
[----:B------:R-:W-:-:S05]  /*d540*/  @!P1 LOP3.LUT R4, RZ, UR14, RZ, 0x33, !PT ;  /* 0x0000000eff049c12 */ /* 0x000fca000f8e33ff */
[----:B------:R-:W-:-:S04]  /*d550*/  IMAD.MOV R3, RZ, RZ, -R4 ;  /* 0x000000ffff037224 */ /* 0x000fc800078e0a04 */
[----:B------:R-:W-:Y:S02]  /*d560*/  IMAD R3, R3, UR14, R6 ;  /* 0x0000000e03037c24 */ /* 0x000fe4000f8e0206 */
[----:B------:R-:W-:Y:S01]  /*d570*/  IMAD.MOV.U32 R6, RZ, RZ, R4 ;  /* 0x000000ffff067224 */ /* 0x000fe200078e0004 */
[----:B------:R-:W-:Y:S06]  /*d580*/  BRA `(.L_x_167) ;  /* 0x0000000000307947 */ /* 0x000fec0003800000 */
.L_x_166:
        /* <DEDUP_REMOVED lines=12> */
.L_x_167:
[----:B------:R-:W-:Y:S05]  /*d650*/  BSYNC.RECONVERGENT B0 ;  /* 0x0000000000007941 */ /* 0x000fea0003800200 */
.L_x_165:
        /* <DEDUP_REMOVED lines=28> */
.L_x_169:
        /* <DEDUP_REMOVED lines=12> */
.L_x_170:
[----:B------:R-:W-:Y:S05]  /*d8e0*/  BSYNC.RECONVERGENT B0 ;  /* 0x0000000000007941 */ /* 0x000fea0003800200 */
.L_x_168:
[----:B------:R-:W-:Y:S01]  /*d8f0*/  LOP3.LUT R8, R7, UR7, RZ, 0xfc, !PT ;  /* 0x0000000707087c12 */ /* 0x000fe2000f8efcff */
[----:B------:R-:W-:Y:S03]  /*d900*/  BSSY.RECONVERGENT B0, `(.L_x_171) ;  /* 0x0000026000007945 */ /* 0x000fe60003800200 */
[----:B------:R-:W-:-:S13]  /*d910*/  ISETP.NE.U32.AND P0, PT, R8, RZ, PT ;  /* 0x000000ff0800720c */ /* 0x000fda0003f05070 */
[----:B------:R-:W-:Y:S05]  /*d920*/  @P0 BRA `(.L_x_172) ;  /* 0x00000000005c0947 */ /* 0x000fea0003800000 */
[----:B------:R-:W0:Y:S01]  /*d930*/  LDCU UR14, c[0x3][0xb8] ;  /* 0x00c01700ff0e77ac */ /* 0x000e220008000800 */
[----:B------:R-:W-:Y:S01]  /*d940*/  HFMA2 R8, -RZ, RZ, 0, 0 ;  /* 0x00000000ff087431 */ /* 0x000fe200000001ff */
[----:B0-----:R-:W0:Y:S08]  /*d950*/  I2F.U32.RP R10, UR14 ;  /* 0x0000000e000a7d06 */ /* 0x001e300008209000 */
        /* <DEDUP_REMOVED lines=12> */
[----:B------:R-:W-:Y:S02]  /*da20*/  @P1 IADD3 R8, PT, PT, R8, 0x1, RZ ;  /* 0x0000000108081810 */ /* 0x000fe40007ffe0ff */
[----:B------:R-:W-:Y:S02]  /*da30*/  ISETP.NE.U32.AND P1, PT, RZ, UR14, PT ;  /* 0x0000000eff007c0c */ /* 0x000fe4000bf25070 */
[----:B------:R-:W-:-:S13]  /*da40*/  ISETP.GE.U32.AND P0, PT, R7, UR14, PT ;  /* 0x0000000e07007c0c */ /* 0x000fda000bf06070 */
[----:B------:R-:W-:Y:S01]  /*da50*/  @P0 VIADD R8, R8, 0x1 ;  /* 0x0000000108080836 */ /* 0x000fe20000000000 */
[----:B------:R-:W-:-:S05]  /*da60*/  @!P1 LOP3.LUT R8, RZ, UR14, RZ, 0x33, !PT ;  /* 0x0000000eff089c12 */ /* 0x000fca000f8e33ff */
[----:B------:R-:W-:-:S04]  /*da70*/  IMAD.MOV R7, RZ, RZ, -R8 ;  /* 0x000000ffff077224 */ /* 0x000fc800078e0a08 */
[----:B------:R-:W-:Y:S01]  /*da80*/  IMAD R6, R7, UR14, R6 ;  /* 0x0000000e07067c24 */ /* 0x000fe2000f8e0206 */
[----:B------:R-:W-:Y:S06]  /*da90*/  BRA `(.L_x_173) ;  /* 0x0000000000307947 */ /* 0x000fec0003800000 */
.L_x_172:
        /* <DEDUP_REMOVED lines=12> */
.L_x_173:
[----:B------:R-:W-:Y:S05]  /*db60*/  BSYNC.RECONVERGENT B0 ;  /* 0x0000000000007941 */ /* 0x000fea0003800200 */
.L_x_171:
        /* <DEDUP_REMOVED lines=8> */
[----:B0-----:R-:W-:-:S02]  /*dbf0*/  VIADD R11, R9, 0xffffffe ;  /* 0x0ffffffe090b7836 */ /* 0x001fc40000000000 */
        /* <DEDUP_REMOVED lines=17> */
[----:B------:R-:W-:Y:S01]  /*dd10*/  IMAD.MOV.U32 R8, RZ, RZ, R10 ;  /* 0x000000ffff087224 */ /* 0x000fe200078e000a */
[----:B------:R-:W-:Y:S06]  /*dd20*/  BRA `(.L_x_176) ;  /* 0x0000000000307947 */ /* 0x000fec0003800000 */
.L_x_175:
        /* <DEDUP_REMOVED lines=12> */
.L_x_176:
[----:B------:R-:W-:Y:S05]  /*ddf0*/  BSYNC.RECONVERGENT B0 ;  /* 0x0000000000007941 */ /* 0x000fea0003800200 */
.L_x_174:
[----:B------:R-:W-:Y:S01]  /*de00*/  LOP3.LUT R10, R9, UR12, RZ, 0xfc, !PT ;  /* 0x0000000c090a7c12 */ /* 0x000fe2000f8efcff */
[----:B------:R-:W-:Y:S03]  /*de10*/  BSSY.RECONVERGENT B0, `(.L_x_177) ;  /* 0x0000026000007945 */ /* 0x000fe60003800200 */
[----:B------:R-:W-:-:S13]  /*de20*/  ISETP.NE.U32.AND P0, PT, R10, RZ, PT ;  /* 0x000000ff0a00720c */ /* 0x000fda0003f05070 */
[----:B------:R-:W-:Y:S05]  /*de30*/  @P0 BRA `(.L_x_178) ;  /* 0x00000000005c0947 */ /* 0x000fea0003800000 */
[----:B------:R-:W0:Y:S01]  /*de40*/  LDCU UR14, c[0x3][0xb0] ;  /* 0x00c01600ff0e77ac */ /* 0x000e220008000800 */
[----:B------:R-:W-:Y:S01]  /*de50*/  MOV R15, RZ ;  /* 0x000000ff000f7202 */ /* 0x000fe20000000f00 */
[----:B0-----:R-:W0:Y:S08]  /*de60*/  I2F.U32.RP R12, UR14 ;  /* 0x0000000e000c7d06 */ /* 0x001e300008209000 */
        /* <DEDUP_REMOVED lines=20> */
.L_x_178:
        /* <DEDUP_REMOVED lines=12> */
.L_x_179:
[----:B------:R-:W-:Y:S05]  /*e070*/  BSYNC.RECONVERGENT B0 ;  /* 0x0000000000007941 */ /* 0x000fea0003800200 */
.L_x_177:
        /* <DEDUP_REMOVED lines=27> */
.L_x_181:
        /* <DEDUP_REMOVED lines=12> */
.L_x_182:
[----:B------:R-:W-:Y:S05]  /*e2f0*/  BSYNC.RECONVERGENT B0 ;  /* 0x0000000000007941 */ /* 0x000fea0003800200 */
.L_x_180:
[----:B------:R-:W0:Y:S01]  /*e300*/  LDCU UR14, c[0x3][0xa8] ;  /* 0x00c01500ff0e77ac */ /* 0x000e220008000800 */
[----:B------:R-:W-:Y:S01]  /*e310*/  BSSY.RECONVERGENT B0, `(.L_x_183) ;  /* 0x0000027000007945 */ /* 0x000fe20003800200 */
[----:B0-----:R-:W-:-:S06]  /*e320*/  USHF.R.S32.HI UR15, URZ, 0x1f, UR14 ;  /* 0x0000001fff0f7899 */ /* 0x001fcc000801140e */
[----:B------:R-:W-:-:S04]  /*e330*/  LOP3.LUT R10, R17, UR15, RZ, 0xfc, !PT ;  /* 0x0000000f110a7c12 */ /* 0x000fc8000f8efcff */
[----:B------:R-:W-:-:S13]  /*e340*/  ISETP.NE.U32.AND P0, PT, R10, RZ, PT ;  /* 0x000000ff0a00720c */ /* 0x000fda0003f05070 */
[----:B------:R-:W-:Y:S05]  /*e350*/  @P0 BRA `(.L_x_184) ;  /* 0x0000000000580947 */ /* 0x000fea0003800000 */
[----:B------:R-:W0:Y:S01]  /*e360*/  I2F.U32.RP R12, UR14 ;  /* 0x0000000e000c7d06 */ /* 0x000e220008209000 */
[----:B------:R-:W-:-:S07]  /*e370*/  IMAD.MOV.U32 R10, RZ, RZ, RZ ;  /* 0x000000ffff0a7224 */ /* 0x000fce00078e00ff */
[----:B0-----:R-:W0:Y:S02]  /*e380*/  MUFU.RCP R12, R12 ;  /* 0x0000000c000c7308 */ /* 0x001e240000001000 */
[----:B0-----:R-:W-:-:S06]  /*e390*/  IADD3 R13, PT, PT, R12, 0xffffffe, RZ ;  /* 0x0ffffffe0c0d7810 */ /* 0x001fcc0007ffe0ff */
[----:B------:R-:W0:Y:S02]  /*e3a0*/  F2I.FTZ.U32.TRUNC.NTZ R11, R13 ;  /* 0x0000000d000b7305 */ /* 0x000e24000021f000 */
[----:B0-----:R-:W-:-:S04]  /*e3b0*/  IMAD.MOV R15, RZ, RZ, -R11 ;  /* 0x000000ffff0f7224 */ /* 0x001fc800078e0a0b */
[----:B------:R-:W-:-:S04]  /*e3c0*/  IMAD R15, R15, UR14, RZ ;  /* 0x0000000e0f0f7c24 */ /* 0x000fc8000f8e02ff */
[----:B------:R-:W-:-:S06]  /*e3d0*/  IMAD.HI.U32 R15, R11, R15, R10 ;  /* 0x0000000f0b0f7227 */ /* 0x000fcc00078e000a */
[----:B------:R-:W-:-:S04]  /*e3e0*/  IMAD.HI.U32 R14, R15, R16, RZ ;  /* 0x000000100f0e7227 */ /* 0x000fc800078e00ff */
[----:B------:R-:W-:Y:S01]  /*e3f0*/  IMAD.MOV.U32 R15, RZ, RZ, RZ ;  /* 0x000000ffff0f7224 */ /* 0x000fe200078e00ff */
        /* <DEDUP_REMOVED lines=10> */
[----:B------:R-:W-:Y:S01]  /*e4a0*/  IMAD R11, R11, UR14, R16 ;  /* 0x0000000e0b0b7c24 */ /* 0x000fe2000f8e0210 */
[----:B------:R-:W-:Y:S06]  /*e4b0*/  BRA `(.L_x_185) ;  /* 0x0000000000307947 */ /* 0x000fec0003800000 */
.L_x_184:
        /* <DEDUP_REMOVED lines=12> */
.L_x_185:
[----:B------:R-:W-:Y:S05]  /*e580*/  BSYNC.RECONVERGENT B0 ;  /* 0x0000000000007941 */ /* 0x000fea0003800200 */
.L_x_183:
[----:B------:R-:W0:Y:S01]  /*e590*/  LDCU UR14, c[0x3][0xa4] ;  /* 0x00c01480ff0e77ac */ /* 0x000e220008000800 */
[----:B------:R-:W-:Y:S01]  /*e5a0*/  BSSY.RECONVERGENT B0, `(.L_x_186) ;  /* 0x0000025000007945 */ /* 0x000fe20003800200 */
[----:B0-----:R-:W-:-:S06]  /*e5b0*/  USHF.R.S32.HI UR15, URZ, 0x1f, UR14 ;  /* 0x0000001fff0f7899 */ /* 0x001fcc000801140e */
[----:B------:R-:W-:-:S04]  /*e5c0*/  LOP3.LUT R10, R15, UR15, RZ, 0xfc, !PT ;  /* 0x0000000f0f0a7c12 */ /* 0x000fc8000f8efcff */
[----:B------:R-:W-:-:S13]  /*e5d0*/  ISETP.NE.U32.AND P0, PT, R10, RZ, PT ;  /* 0x000000ff0a00720c */ /* 0x000fda0003f05070 */
[----:B------:R-:W-:Y:S05]  /*e5e0*/  @P0 BRA `(.L_x_187) ;  /* 0x0000000000580947 */ /* 0x000fea0003800000 */
[----:B------:R-:W0:Y:S01]  /*e5f0*/  I2F.U32.RP R15, UR14 ;  /* 0x0000000e000f7d06 */ /* 0x000e220008209000 */
[----:B------:R-:W-:-:S07]  /*e600*/  MOV R53, RZ ;  /* 0x000000ff00357202 */ /* 0x000fce0000000f00 */
        /* <DEDUP_REMOVED lines=20> */
.L_x_187:
        /* <DEDUP_REMOVED lines=8> */
[----:B------:R-:W-:-:S04]  /*e7d0*/  IMAD.MOV R13, RZ, RZ, -R52 ;  /* 0x000000ffff0d7224 */ /* 0x000fc800078e0a34 */
[----:B0-----:R-:W-:-:S07]  /*e7e0*/  IMAD R13, R13, UR16, R14 ;  /* 0x000000100d0d7c24 */ /* 0x001fce000f8e020e */
.L_x_188:
[----:B------:R-:W-:Y:S05]  /*e7f0*/  BSYNC.RECONVERGENT B0 ;  /* 0x0000000000007941 */ /* 0x000fea0003800200 */
.L_x_186:
        /* <DEDUP_REMOVED lines=19> */
[----:B------:R-:W-:-:S05]  /*e930*/  @P0 VIADD R52, R52, -UR14 ;  /* 0x8000000e34340c36 */ /* 0x000fca0008000000 */
[----:B------:R-:W-:-:S13]  /*e940*/  ISETP.GE.U32.AND P0, PT, R52, UR14, PT ;  /* 0x0000000e34007c0c */ /* 0x000fda000bf06070 */
[----:B------:R-:W-:Y:S01]  /*e950*/  @P0 VIADD R52, R52, -UR14 ;  /* 0x8000000e34340c36 */ /* 0x000fe20008000000 */
[----:B------:R-:W-:-:S04]  /*e960*/  @!P1 LOP3.LUT R52, RZ, UR14, RZ, 0x33, !PT ;  /* 0x0000000eff349c12 */ /* 0x000fc8000f8e33ff */
[----:B------:R-:W-:Y:S01]  /*e970*/  MOV R12, R52 ;  /* 0x00000034000c7202 */ /* 0x000fe20000000f00 */
[----:B------:R-:W-:Y:S06]  /*e980*/  BRA `(.L_x_191) ;  /* 0x0000000000147947 */ /* 0x000fec0003800000 */
.L_x_190:
[----:B------:R-:W-:Y:S01]  /*e990*/  IMAD.MOV.U32 R12, RZ, RZ, R52 ;  /* 0x000000ffff0c7224 */ /* 0x000fe200078e0034 */
[----:B------:R-:W-:Y:S01]  /*e9a0*/  MOV R19, UR15 ;  /* 0x0000000f00137c02 */ /* 0x000fe20008000f00 */
[----:B------:R-:W-:Y:S01]  /*e9b0*/  IMAD.MOV.U32 R23, RZ, RZ, R53 ;  /* 0x000000ffff177224 */ /* 0x000fe200078e0035 */
[----:B------:R-:W-:-:S07]  /*e9c0*/  MOV R10, 0xe9e0 ;  /* 0x0000e9e0000a7802 */ /* 0x000fce0000000f00 */
[----:B------:R-:W-:Y:S05]  /*e9d0*/  CALL.REL.NOINC `($__internal_1_$__cuda_sm20_rem_u64) ;  /* 0x000006c400047944 */ /* 0x000fea0003c00000 */
.L_x_191:
[----:B------:R-:W-:Y:S05]  /*e9e0*/  BSYNC.RECONVERGENT B0 ;  /* 0x0000000000007941 */ /* 0x000fea0003800200 */
.L_x_189:
[----:B------:R-:W0:Y:S01]  /*e9f0*/  LDC.64 R50, c[0x3][RZ] ;  /* 0x00c00000ff327b82 */ /* 0x000e220000000a00 */
[----:B------:R-:W0:Y:S01]  /*ea00*/  LDCU.128 UR16, c[0x3][0x50] ;  /* 0x00c00a00ff1077ac */ /* 0x000e220008000c00 */
[----:B------:R-:W0:Y:S01]  /*ea10*/  I2F.F64 R14, R12 ;  /* 0x0000000c000e7312 */ /* 0x000e220000201c00 */
[----:B------:R-:W-:Y:S01]  /*ea20*/  BSSY.RECONVERGENT B0, `(.L_x_192) ;  /* 0x00000f6000007945 */ /* 0x000fe20003800200 */
[----:B------:R-:W-:Y:S01]  /*ea30*/  PLOP3.LUT P0, PT, PT, PT, PT, 0x80, 0x8 ;  /* 0x000000000008781c */ /* 0x000fe20003f0f070 */
[----:B------:R-:W1:Y:S03]  /*ea40*/  LDCU.64 UR14, c[0x3][0xc8] ;  /* 0x00c01900ff0e77ac */ /* 0x000e660008000a00 */
[----:B------:R-:W2:Y:S01]  /*ea50*/  LDC.64 R52, c[0x3][0x8] ;  /* 0x00c00200ff347b82 */ /* 0x000ea20000000a00 */
[----:B------:R-:W3:Y:S01]  /*ea60*/  LDCU.128 UR20, c[0x3][0x60] ;  /* 0x00c00c00ff1477ac */ /* 0x000ee20008000c00 */
[----:B------:R-:W2:Y:S01]  /*ea70*/  I2F.F64 R48, R13 ;  /* 0x0000000d00307312 */ /* 0x000ea20000201c00 */
[----:B------:R-:W4:Y:S05]  /*ea80*/  LDCU.128 UR24, c[0x3][0xd0] ;  /* 0x00c01a00ff1877ac */ /* 0x000f2a0008000c00 */
[----:B------:R-:W3:Y:S01]  /*ea90*/  LDC.64 R54, c[0x3][0x10] ;  /* 0x00c00400ff367b82 */ /* 0x000ee20000000a00 */
[----:B------:R-:W5:Y:S01]  /*eaa0*/  LDCU.128 UR28, c[0x3][0xe0] ;  /* 0x00c01c00ff1c77ac */ /* 0x000f620008000c00 */
        /* <DEDUP_REMOVED lines=9> */
[----:B------:R-:W1:Y:S03]  /*eb40*/  LDCU.64 UR14, c[0x3][0x110] ;  /* 0x00c02200ff0e77ac */ /* 0x000e660008000a00 */
[----:B------:R-:W2:Y:S01]  /*eb50*/  LDC.64 R52, c[0x3][0x28] ;  /* 0x00c00a00ff347b82 */ /* 0x000ea20000000a00 */
[----:B---3--:R-:W-:-:S02]  /*eb60*/  DFMA R10, R10, UR20, R54 ;  /* 0x000000140a0a7c2b */ /* 0x008fc40008000036 */
[----:B----4-:R-:W-:Y:S01]  /*eb70*/  DFMA R62, R48, UR24, R12 ;  /* 0x00000018303e7c2b */ /* 0x010fe2000800000c */
[----:B------:R-:W2:Y:S04]  /*eb80*/  I2F.F64 R60, R7 ;  /* 0x00000007003c7312 */ /* 0x000ea80000201c00 */
[----:B------:R-:W3:Y:S01]  /*eb90*/  LDC.64 R54, c[0x3][0x30] ;  /* 0x00c00c00ff367b82 */ /* 0x000ee20000000a00 */
[----:B-----5:R-:W-:Y:S01]  /*eba0*/  DFMA R12, R56, UR22, R16 ;  /* 0x00000016380c7c2b */ /* 0x020fe20008000010 */
[----:B------:R-:W3:Y:S01]  /*ebb0*/  LDCU.128 UR20, c[0x3][0x80] ;  /* 0x00c01000ff1477ac */ /* 0x000ee20008000c00 */
[----:B------:R-:W-:Y:S01]  /*ebc0*/  DFMA R62, R10, UR26, R62 ;  /* 0x0000001a0a3e7c2b */ /* 0x000fe2000800003e */
[----:B------:R-:W3:Y:S01]  /*ebd0*/  I2F.F64 R56, R6 ;  /* 0x0000000600387312 */ /* 0x000ee20000201c00 */
[----:B------:R-:W4:Y:S01]  /*ebe0*/  LDCU.128 UR24, c[0x3][0xf0] ;  /* 0x00c01e00ff1877ac */ /* 0x000f220008000c00 */
[----:B0-----:R-:W-:-:S02]  /*ebf0*/  DFMA R50, R58, UR16, R50 ;  /* 0x000000103a327c2b */ /* 0x001fc40008000032 */
[----:B------:R-:W0:Y:S03]  /*ec00*/  LDC.64 R8, c[0x3][0x38] ;  /* 0x00c00e00ff087b82 */ /* 0x000e260000000a00 */
[----:B------:R-:W-:Y:S01]  /*ec10*/  DFMA R62, R12, UR28, R62 ;  /* 0x0000001c0c3e7c2b */ /* 0x000fe2000800003e */
[----:B------:R-:W0:Y:S01]  /*ec20*/  I2F.F64 R58, R4 ;  /* 0x00000004003a7312 */ /* 0x000e220000201c00 */
[----:B--2---:R-:W-:-:S03]  /*ec30*/  DFMA R52, R60, UR18, R52 ;  /* 0x000000123c347c2b */ /* 0x004fc60008000034 */
[----:B------:R-:W2:Y:S01]  /*ec40*/  LDC.64 R16, c[0x3][0x40] ;  /* 0x00c01000ff107b82 */ /* 0x000ea20000000a00 */
[----:B------:R-:W2:Y:S02]  /*ec50*/  LDCU.128 UR16, c[0x3][0x90] ;  /* 0x00c01200ff1077ac */ /* 0x000ea40008000c00 */
[----:B------:R-:W-:Y:S01]  /*ec60*/  DFMA R62, R50, UR30, R62 ;  /* 0x0000001e323e7c2b */ /* 0x000fe2000800003e */
[----:B------:R-:W2:Y:S01]  /*ec70*/  I2F.F64 R6, R3 ;  /* 0x0000000300067312 */ /* 0x000ea20000201c00 */
[----:B------:R-:W5:Y:S01]  /*ec80*/  LDCU.128 UR28, c[0x3][0x100] ;  /* 0x00c02000ff1c77ac */ /* 0x000f620008000c00 */
[----:B---3--:R-:W-:Y:S02]  /*ec90*/  DFMA R54, R56, UR20, R54 ;  /* 0x0000001438367c2b */ /* 0x008fe40008000036 */
[----:B------:R-:W3:Y:S03]  /*eca0*/  LDC.64 R56, c[0x3][0x48] ;  /* 0x00c01200ff387b82 */ /* 0x000ee60000000a00 */
[----:B----4-:R-:W-:-:S02]  /*ecb0*/  DFMA R62, R52, UR24, R62 ;  /* 0x00000018343e7c2b */ /* 0x010fc4000800003e */
[----:B0-----:R-:W-:-:S06]  /*ecc0*/  DFMA R8, R58, UR22, R8 ;  /* 0x000000163a087c2b */ /* 0x001fcc0008000008 */
[----:B------:R-:W-:Y:S01]  /*ecd0*/  DFMA R62, R54, UR26, R62 ;  /* 0x0000001a363e7c2b */ /* 0x000fe2000800003e */
[----:B------:R-:W3:Y:S01]  /*ece0*/  I2F.F64 R58, R2 ;  /* 0x00000002003a7312 */ /* 0x000ee20000201c00 */
[----:B--2---:R-:W-:Y:S01]  /*ecf0*/  DFMA R6, R6, UR16, R16 ;  /* 0x0000001006067c2b */ /* 0x004fe20008000010 */
[----:B------:R-:W0:Y:S05]  /*ed00*/  LDCU.64 UR16, c[0x3][0x3e8] ;  /* 0x00c07d00ff1077ac */ /* 0x000e2a0008000a00 */
[----:B-----5:R-:W-:Y:S01]  /*ed10*/  DFMA R62, R8, UR28, R62 ;  /* 0x0000001c083e7c2b */ /* 0x020fe2000800003e */
[----:B------:R-:W-:Y:S01]  /*ed20*/  IMAD.MOV.U32 R17, RZ, RZ, RZ ;  /* 0x000000ffff117224 */ /* 0x000fe200078e00ff */
        /* <DEDUP_REMOVED lines=195> */
[----:B------:R-:W-:Y:S01]  /*f960*/  @!P1 IMAD.MOV.U32 R17, RZ, RZ, 0x1 ;  /* 0x00000001ff119424 */ /* 0x000fe200078e00ff */
[----:B------:R-:W-:-:S13]  /*f970*/  @!P1 PLOP3.LUT P0, PT, PT, PT, PT, 0x8, 0x80 ;  /* 0x000000000080981c */ /* 0x000fda0003f0e170 */
.L_x_193:
[----:B------:R-:W-:Y:S05]  /*f980*/  BSYNC.RECONVERGENT B0 ;  /* 0x0000000000007941 */ /* 0x000fea0003800200 */
.L_x_192:
        /* <DEDUP_REMOVED lines=22> */
[----:B------:R-:W-:-:S13]  /*faf0*/  ISETP.NE.U32.AND P1, PT, RZ, UR14, PT ;  /* 0x0000000eff007c0c */ /* 0x000fda000bf25070 */
[----:B------:R-:W-:-:S05]  /*fb00*/  @!P1 LOP3.LUT R6, RZ, UR14, RZ, 0x33, !PT ;  /* 0x0000000eff069c12 */ /* 0x000fca000f8e33ff */
[----:B------:R-:W-:-:S04]  /*fb10*/  IMAD.MOV R3, RZ, RZ, -R6 ;  /* 0x000000ffff037224 */ /* 0x000fc800078e0a06 */
[----:B------:R-:W-:Y:S01]  /*fb20*/  IMAD R2, R3, UR14, R34 ;  /* 0x0000000e03027c24 */ /* 0x000fe2000f8e0222 */
[----:B------:R-:W-:Y:S06]  /*fb30*/  BRA `(.L_x_196) ;  /* 0x0000000000307947 */ /* 0x000fec0003800000 */
.L_x_195:
        /* <DEDUP_REMOVED lines=12> */
.L_x_196:
[----:B------:R-:W-:Y:S05]  /*fc00*/  BSYNC.RECONVERGENT B0 ;  /* 0x0000000000007941 */ /* 0x000fea0003800200 */
.L_x_194:
[----:B------:R-:W-:Y:S01]  /*fc10*/  LOP3.LUT R3, R7, UR5, RZ, 0xfc, !PT ;  /* 0x0000000507037c12 */ /* 0x000fe2000f8efcff */
[----:B------:R-:W-:Y:S03]  /*fc20*/  BSSY.RECONVERGENT B0, `(.L_x_197) ;  /* 0x0000027000007945 */ /* 0x000fe60003800200 */
[----:B------:R-:W-:-:S13]  /*fc30*/  ISETP.NE.U32.AND P1, PT, R3, RZ, PT ;  /* 0x000000ff0300720c */ /* 0x000fda0003f25070 */
[----:B------:R-:W-:Y:S05]  /*fc40*/  @P1 BRA `(.L_x_198) ;  /* 0x0000000000601947 */ /* 0x000fea0003800000 */
[----:B------:R-:W0:Y:S02]  /*fc50*/  LDCU UR14, c[0x3][0xc0] ;  /* 0x00c01800ff0e77ac */ /* 0x000e240008000800 */
[----:B0-----:R-:W0:Y:S08]  /*fc60*/  I2F.U32.RP R7, UR14 ;  /* 0x0000000e00077d06 */ /* 0x001e300008209000 */
[----:B0-----:R-:W0:Y:S02]  /*fc70*/  MUFU.RCP R7, R7 ;  /* 0x0000000700077308 */ /* 0x001e240000001000 */
[----:B0-----:R-:W-:-:S02]  /*fc80*/  VIADD R8, R7, 0xffffffe ;  /* 0x0ffffffe07087836 */ /* 0x001fc40000000000 */
[----:B------:R-:W-:-:S04]  /*fc90*/  IMAD.MOV.U32 R7, RZ, RZ, RZ ;  /* 0x000000ffff077224 */ /* 0x000fc800078e00ff */
        /* <DEDUP_REMOVED lines=13> */
[----:B------:R-:W-:-:S13]  /*fd70*/  ISETP.NE.U32.AND P1, PT, RZ, UR14, PT ;  /* 0x0000000eff007c0c */ /* 0x000fda000bf25070 */
[----:B------:R-:W-:-:S05]  /*fd80*/  @!P1 LOP3.LUT R4, RZ, UR14, RZ, 0x33, !PT ;  /* 0x0000000eff049c12 */ /* 0x000fca000f8e33ff */
[----:B------:R-:W-:-:S04]  /*fd90*/  IMAD.MOV R3, RZ, RZ, -R4 ;  /* 0x000000ffff037224 */ /* 0x000fc800078e0a04 */
[----:B------:R-:W-:Y:S01]  /*fda0*/  IMAD R3, R3, UR14, R6 ;  /* 0x0000000e03037c24 */ /* 0x000fe2000f8e0206 */
[----:B------:R-:W-:Y:S01]  /*fdb0*/  MOV R6, R4 ;  /* 0x0000000400067202 */ /* 0x000fe20000000f00 */
[----:B------:R-:W-:Y:S06]  /*fdc0*/  BRA `(.L_x_199) ;  /* 0x0000000000307947 */ /* 0x000fec0003800000 */
.L_x_198:
        /* <DEDUP_REMOVED lines=12> */
.L_x_199:
[----:B------:R-:W-:Y:S05]  /*fe90*/  BSYNC.RECONVERGENT B0 ;  /* 0x0000000000007941 */ /* 0x000fea0003800200 */
.L_x_197:
        /* <DEDUP_REMOVED lines=9> */
[----:B------:R-:W0:Y:S02]  /*ff30*/  F2I.FTZ.U32.TRUNC.NTZ R9, R9 ;  /* 0x0000000900097305 */ /* 0x000e24000021f000 */
[----:B0-----:R-:W-:-:S04]  /*ff40*/  IMAD.MOV R7, RZ, RZ, -R9 ;  /* 0x000000ffff077224 */ /* 0x001fc800078e0a09 */
        /* <DEDUP_REMOVED lines=13> */
[----:B------:R-:W-:Y:S02]  /*10020*/  IMAD R4, R7, UR14, R6 ;  /* 0x0000000e07047c24 */ /* 0x000fe4000f8e0206 */
[----:B------:R-:W-:Y:S02]  /*10030*/  HFMA2 R7, -RZ, RZ, 0, 0 ;  /* 0x00000000ff077431 */ /* 0x000fe400000001ff */
[----:B------:R-:W-:Y:S01]  /*10040*/  IMAD.MOV.U32 R6, RZ, RZ, R8 ;  /* 0x000000ffff067224 */ /* 0x000fe200078e0008 */
[----:B------:R-:W-:Y:S06]  /*10050*/  BRA `(.L_x_202) ;  /* 0x0000000000307947 */ /* 0x000fec0003800000 */
.L_x_201:
        /* <DEDUP_REMOVED lines=9> */
[----:B0-----:R-:W-:Y:S01]  /*100f0*/  IMAD R4, R7, UR14, R6 ;  /* 0x0000000e07047c24 */ /* 0x001fe2000f8e0206 */
[----:B------:R-:W-:Y:S01]  /*10100*/  MOV R6, R52 ;  /* 0x0000003400067202 */ /* 0x000fe20000000f00 */
[----:B------:R-:W-:-:S07]  /*10110*/  IMAD.MOV.U32 R7, RZ, RZ, R53 ;  /* 0x000000ffff077224 */ /* 0x000fce00078e0035 */
.L_x_202:
[----:B------:R-:W-:Y:S05]  /*10120*/  BSYNC.RECONVERGENT B0 ;  /* 0x0000000000007941 */ /* 0x000fea0003800200 */
.L_x_200:
        /* <DEDUP_REMOVED lines=12> */
[----:B------:R-:W-:-:S04]  /*101f0*/  IMAD.HI.U32 R7, R9, R7, R8 ;  /* 0x0000000709077227 */ /* 0x000fc800078e0008 */
[----:B------:R-:W-:Y:S02]  /*10200*/  IMAD.MOV.U32 R9, RZ, RZ, RZ ;  /* 0x000000ffff097224 */ /* 0x000fe400078e00ff */
        /* <DEDUP_REMOVED lines=8> */
[----:B------:R-:W-:-:S13]  /*10290*/  ISETP.NE.U32.AND P1, PT, RZ, UR14, PT ;  /* 0x0000000eff007c0c */ /* 0x000fda000bf25070 */
[----:B------:R-:W-:-:S04]  /*102a0*/  @!P1 LOP3.LUT R8, RZ, UR14, RZ, 0x33, !PT ;  /* 0x0000000eff089c12 */ /* 0x000fc8000f8e33ff */
[----:B------:R-:W-:-:S05]  /*102b0*/  IADD3 R7, PT, PT, -R8, RZ, RZ ;  /* 0x000000ff08077210 */ /* 0x000fca0007ffe1ff */
[----:B------:R-:W-:Y:S01]  /*102c0*/  IMAD R6, R7, UR14, R6 ;  /* 0x0000000e07067c24 */ /* 0x000fe2000f8e0206 */
[----:B------:R-:W-:Y:S06]  /*102d0*/  BRA `(.L_x_205) ;  /* 0x0000000000307947 */ /* 0x000fec0003800000 */
.L_x_204:
        /* <DEDUP_REMOVED lines=12> */
.L_x_205:
[----:B------:R-:W-:Y:S05]  /*103a0*/  BSYNC.RECONVERGENT B0 ;  /* 0x0000000000007941 */ /* 0x000fea0003800200 */
.L_x_203:
        /* <DEDUP_REMOVED lines=8> */
[----:B0-----:R-:W-:Y:S01]  /*10430*/  IADD3 R11, PT, PT, R9, 0xffffffe, RZ ;  /* 0x0ffffffe090b7810 */ /* 0x001fe20007ffe0ff */
[----:B------:R-:W-:-:S05]  /*10440*/  HFMA2 R9, -RZ, RZ, 0, 0 ;  /* 0x00000000ff097431 */ /* 0x000fca00000001ff */
        /* <DEDUP_REMOVED lines=16> */
[----:B------:R-:W-:Y:S01]  /*10550*/  IMAD.MOV.U32 R8, RZ, RZ, R10 ;  /* 0x000000ffff087224 */ /* 0x000fe200078e000a */
[----:B------:R-:W-:Y:S06]  /*10560*/  BRA `(.L_x_208) ;  /* 0x0000000000307947 */ /* 0x000fec0003800000 */
.L_x_207:
        /* <DEDUP_REMOVED lines=12> */
.L_x_208:
[----:B------:R-:W-:Y:S05]  /*10630*/  BSYNC.RECONVERGENT B0 ;  /* 0x0000000000007941 */ /* 0x000fea0003800200 */
.L_x_206:
        /* <DEDUP_REMOVED lines=27> */
.L_x_210:
        /* <DEDUP_REMOVED lines=12> */
.L_x_211:
[----:B------:R-:W-:Y:S05]  /*108b0*/  BSYNC.RECONVERGENT B0 ;  /* 0x0000000000007941 */ /* 0x000fea0003800200 */
.L_x_209:
        /* <DEDUP_REMOVED lines=27> */
.L_x_213:
        /* <DEDUP_REMOVED lines=12> */
.L_x_214:
[----:B------:R-:W-:Y:S05]  /*10b30*/  BSYNC.RECONVERGENT B0 ;  /* 0x0000000000007941 */ /* 0x000fea0003800200 */
.L_x_212:
[----:B------:R-:W0:Y:S01]  /*10b40*/  LDCU UR13, c[0x3][0xa8] ;  /* 0x00c01500ff0d77ac */ /* 0x000e220008000800 */
[----:B------:R-:W-:Y:S01]  /*10b50*/  BSSY.RECONVERGENT B0, `(.L_x_215) ;  /* 0x0000027000007945 */ /* 0x000fe20003800200 */
[----:B0-----:R-:W-:-:S06]  /*10b60*/  USHF.R.S32.HI UR14, URZ, 0x1f, UR13 ;  /* 0x0000001fff0e7899 */ /* 0x001fcc000801140d */
[----:B------:R-:W-:-:S04]  /*10b70*/  LOP3.LUT R10, R49, UR14, RZ, 0xfc, !PT ;  /* 0x0000000e310a7c12 */ /* 0x000fc8000f8efcff */
[----:B------:R-:W-:-:S13]  /*10b80*/  ISETP.NE.U32.AND P1, PT, R10, RZ, PT ;  /* 0x000000ff0a00720c */ /* 0x000fda0003f25070 */
[----:B------:R-:W-:Y:S05]  /*10b90*/  @P1 BRA `(.L_x_216) ;  /* 0x0000000000581947 */ /* 0x000fea0003800000 */
[----:B------:R-:W0:Y:S01]  /*10ba0*/  I2F.U32.RP R12, UR13 ;  /* 0x0000000d000c7d06 */ /* 0x000e220008209000 */
[----:B------:R-:W-:-:S07]  /*10bb0*/  HFMA2 R10, -RZ, RZ, 0, 0 ;  /* 0x00000000ff0a7431 */ /* 0x000fce00000001ff */
[----:B0-----:R-:W0:Y:S02]  /*10bc0*/  MUFU.RCP R12, R12 ;  /* 0x0000000c000c7308 */ /* 0x001e240000001000 */
[----:B0-----:R-:W-:-:S06]  /*10bd0*/  VIADD R13, R12, 0xffffffe ;  /* 0x0ffffffe0c0d7836 */ /* 0x001fcc0000000000 */
[----:B------:R-:W0:Y:S02]  /*10be0*/  F2I.FTZ.U32.TRUNC.NTZ R11, R13 ;  /* 0x0000000d000b7305 */ /* 0x000e24000021f000 */
[----:B0-----:R-:W-:-:S04]  /*10bf0*/  IMAD.MOV R15, RZ, RZ, -R11 ;  /* 0x000000ffff0f7224 */ /* 0x001fc800078e0a0b */
[----:B------:R-:W-:-:S04]  /*10c00*/  IMAD R15, R15, UR13, RZ ;  /* 0x0000000d0f0f7c24 */ /* 0x000fc8000f8e02ff */
[----:B------:R-:W-:-:S06]  /*10c10*/  IMAD.HI.U32 R15, R11, R15, R10 ;  /* 0x0000000f0b0f7227 */ /* 0x000fcc00078e000a */
[----:B------:R-:W-:Y:S01]  /*10c20*/  IMAD.HI.U32 R14, R15, R48, RZ ;  /* 0x000000300f0e7227 */ /* 0x000fe200078e00ff */
[----:B------:R-:W-:-:S03]  /*10c30*/  MOV R15, RZ ;  /* 0x000000ff000f7202 */ /* 0x000fc60000000f00 */
        /* <DEDUP_REMOVED lines=11> */
[----:B------:R-:W-:Y:S06]  /*10cf0*/  BRA `(.L_x_217) ;  /* 0x0000000000307947 */ /* 0x000fec0003800000 */
.L_x_216:
        /* <DEDUP_REMOVED lines=12> */
.L_x_217:
[----:B------:R-:W-:Y:S05]  /*10dc0*/  BSYNC.RECONVERGENT B0 ;  /* 0x0000000000007941 */ /* 0x000fea0003800200 */
.L_x_215:
        /* <DEDUP_REMOVED lines=28> */
.L_x_219:
        /* <DEDUP_REMOVED lines=8> */
[----:B------:R-:W-:-:S05]  /*11010*/  IADD3 R13, PT, PT, -R52, RZ, RZ ;  /* 0x000000ff340d7210 */ /* 0x000fca0007ffe1ff */
[----:B0-----:R-:W-:-:S07]  /*11020*/  IMAD R13, R13, UR15, R14 ;  /* 0x0000000f0d0d7c24 */ /* 0x001fce000f8e020e */
.L_x_220:
[----:B------:R-:W-:Y:S05]  /*11030*/  BSYNC.RECONVERGENT B0 ;  /* 0x0000000000007941 */ /* 0x000fea0003800200 */
.L_x_218:
[----:B------:R-:W0:Y:S01]  /*11040*/  LDCU UR13, c[0x3][0xa0] ;  /* 0x00c01400ff0d77ac */ /* 0x000e220008000800 */
[----:B------:R-:W-:Y:S01]  /*11050*/  BSSY.RECONVERGENT B0, `(.L_x_221) ;  /* 0x000001d000007945 */ /* 0x000fe20003800200 */
[----:B0-----:R-:W-:-:S06]  /*11060*/  USHF.R.S32.HI UR14, URZ, 0x1f, UR13 ;  /* 0x0000001fff0e7899 */ /* 0x001fcc000801140d */
[----:B------:R-:W-:-:S04]  /*11070*/  LOP3.LUT R10, R53, UR14, RZ, 0xfc, !PT ;  /* 0x0000000e350a7c12 */ /* 0x000fc8000f8efcff */
[----:B------:R-:W-:-:S13]  /*11080*/  ISETP.NE.U32.AND P1, PT, R10, RZ, PT ;  /* 0x000000ff0a00720c */ /* 0x000fda0003f25070 */
[----:B------:R-:W-:Y:S05]  /*11090*/  @P1 BRA `(.L_x_222) ;  /* 0x00000000004c1947 */ /* 0x000fea0003800000 */
[----:B------:R-:W0:Y:S08]  /*110a0*/  I2F.U32.RP R12, UR13 ;  /* 0x0000000d000c7d06 */ /* 0x000e300008209000 */
        /* <DEDUP_REMOVED lines=11> */
[----:B------:R-:W-:-:S05]  /*11160*/  @P1 VIADD R52, R52, -UR13 ;  /* 0x8000000d34341c36 */ /* 0x000fca0008000000 */
[----:B------:R-:W-:-:S13]  /*11170*/  ISETP.GE.U32.AND P1, PT, R52, UR13, PT ;  /* 0x0000000d34007c0c */ /* 0x000fda000bf26070 */
[----:B------:R-:W-:Y:S02]  /*11180*/  @P1 IADD3 R52, PT, PT, R52, -UR13, RZ ;  /* 0x8000000d34341c10 */ /* 0x000fe4000fffe0ff */
[----:B------:R-:W-:-:S13]  /*11190*/  ISETP.NE.U32.AND P1, PT, RZ, UR13, PT ;  /* 0x0000000dff007c0c */ /* 0x000fda000bf25070 */
[----:B------:R-:W-:-:S05]  /*111a0*/  @!P1 LOP3.LUT R52, RZ, UR13, RZ, 0x33, !PT ;  /* 0x0000000dff349c12 */ /* 0x000fca000f8e33ff */
[----:B------:R-:W-:Y:S01]  /*111b0*/  IMAD.MOV.U32 R12, RZ, RZ, R52 ;  /* 0x000000ffff0c7224 */ /* 0x000fe200078e0034 */
[----:B------:R-:W-:Y:S06]  /*111c0*/  BRA `(.L_x_223) ;  /* 0x0000000000147947 */ /* 0x000fec0003800000 */
.L_x_222:
[----:B------:R-:W-:Y:S01]  /*111d0*/  IMAD.MOV.U32 R12, RZ, RZ, R52 ;  /* 0x000000ffff0c7224 */ /* 0x000fe200078e0034 */
[----:B------:R-:W-:Y:S01]  /*111e0*/  MOV R23, R53 ;  /* 0x0000003500177202 */ /* 0x000fe20000000f00 */
[----:B------:R-:W-:Y:S01]  /*111f0*/  IMAD.U32 R19, RZ, RZ, UR14 ;  /* 0x0000000eff137e24 */ /* 0x000fe2000f8e00ff */
[----:B------:R-:W-:-:S07]  /*11200*/  MOV R10, 0x11220 ;  /* 0x00011220000a7802 */ /* 0x000fce0000000f00 */
[----:B------:R-:W-:Y:S05]  /*11210*/  CALL.REL.NOINC `($__internal_1_$__cuda_sm20_rem_u64) ;  /* 0x0000069800f47944 */ /* 0x000fea0003c00000 */
.L_x_223:
[----:B------:R-:W-:Y:S05]  /*11220*/  BSYNC.RECONVERGENT B0 ;  /* 0x0000000000007941 */ /* 0x000fea0003800200 */
.L_x_221:
[----:B------:R-:W0:Y:S01]  /*11230*/  LDC.64 R52, c[0x3][RZ] ;  /* 0x00c00000ff347b82 */ /* 0x000e220000000a00 */
[----:B------:R-:W0:Y:S01]  /*11240*/  LDCU.128 UR16, c[0x3][0x50] ;  /* 0x00c00a00ff1077ac */ /* 0x000e220008000c00 */
[----:B------:R-:W0:Y:S01]  /*11250*/  I2F.F64 R14, R12 ;  /* 0x0000000c000e7312 */ /* 0x000e220000201c00 */
[----:B------:R-:W-:Y:S01]  /*11260*/  BSSY.RECONVERGENT B0, `(.L_x_224) ;  /* 0x00000f6000007945 */ /* 0x000fe20003800200 */
[----:B------:R-:W-:Y:S01]  /*11270*/  IMAD.MOV.U32 R16, RZ, RZ, RZ ;  /* 0x000000ffff107224 */ /* 0x000fe200078e00ff */
[----:B------:R-:W1:Y:S01]  /*11280*/  LDCU.64 UR14, c[0x3][0xc8] ;  /* 0x00c01900ff0e77ac */ /* 0x000e620008000a00 */
[----:B------:R-:W-:Y:S02]  /*11290*/  PLOP3.LUT P1, PT, PT, PT, PT, 0x80, 0x8 ;  /* 0x000000000008781c */ /* 0x000fe40003f2f070 */
        /* <DEDUP_REMOVED lines=24> */
[----:B------:R-:W4:Y:S01]  /*11420*/  LDCU.128 UR24, c[0x3][0xf0] ;  /* 0x00c01e00ff1877ac */ /* 0x000f220008000c00 */
[----:B0-----:R-:W-:-:S03]  /*11430*/  DFMA R52, R60, UR16, R52 ;  /* 0x000000103c347c2b */ /* 0x001fc60008000034 */
[----:B------:R-:W0:Y:S01]  /*11440*/  LDC.64 R8, c[0x3][0x38] ;  /* 0x00c00e00ff087b82 */ /* 0x000e220000000a00 */
[----:B------:R-:W3:Y:S02]  /*11450*/  I2F.F64 R60, R6 ;  /* 0x00000006003c7312 */ /* 0x000ee40000201c00 */
[----:B------:R-:W-:Y:S02]  /*11460*/  DFMA R62, R50, UR28, R62 ;  /* 0x0000001c323e7c2b */ /* 0x000fe4000800003e */
[----:B--2---:R-:W-:-:S03]  /*11470*/  DFMA R54, R58, UR18, R54 ;  /* 0x000000123a367c2b */ /* 0x004fc60008000036 */
[----:B------:R-:W2:Y:S01]  /*11480*/  LDC.64 R56, c[0x3][0x40] ;  /* 0x00c01000ff387b82 */ /* 0x000ea20000000a00 */
[----:B------:R-:W0:Y:S02]  /*11490*/  I2F.F64 R58, R4 ;  /* 0x00000004003a7312 */ /* 0x000e240000201c00 */
[----:B------:R-:W-:Y:S01]  /*114a0*/  DFMA R62, R52, UR30, R62 ;  /* 0x0000001e343e7c2b */ /* 0x000fe2000800003e */
[----:B------:R-:W2:Y:S01]  /*114b0*/  LDCU.128 UR16, c[0x3][0x90] ;  /* 0x00c01200ff1077ac */ /* 0x000ea20008000c00 */
[----:B------:R-:W5:Y:S01]  /*114c0*/  LDCU.128 UR28, c[0x3][0x100] ;  /* 0x00c02000ff1c77ac */ /* 0x000f620008000c00 */
[----:B---3--:R-:W-:Y:S02]  /*114d0*/  DFMA R12, R60, UR20, R12 ;  /* 0x000000143c0c7c2b */ /* 0x008fe4000800000c */
[----:B------:R-:W3:Y:S03]  /*114e0*/  LDC.64 R6, c[0x3][0x48] ;  /* 0x00c01200ff067b82 */ /* 0x000ee60000000a00 */
[----:B----4-:R-:W-:Y:S01]  /*114f0*/  DFMA R62, R54, UR24, R62 ;  /* 0x00000018363e7c2b */ /* 0x010fe2000800003e */
[----:B------:R-:W2:Y:S01]  /*11500*/  I2F.F64 R60, R3 ;  /* 0x00000003003c7312 */ /* 0x000ea20000201c00 */
[----:B0-----:R-:W-:-:S06]  /*11510*/  DFMA R8, R58, UR22, R8 ;  /* 0x000000163a087c2b */ /* 0x001fcc0008000008 */
[----:B------:R-:W-:Y:S01]  /*11520*/  DFMA R62, R12, UR26, R62 ;  /* 0x0000001a0c3e7c2b */ /* 0x000fe2000800003e */
[----:B------:R-:W3:Y:S01]  /*11530*/  I2F.F64 R58, R2 ;  /* 0x00000002003a7312 */ /* 0x000ee20000201c00 */
[----:B--2---:R-:W-:Y:S01]  /*11540*/  DFMA R56, R60, UR16, R56 ;  /* 0x000000103c387c2b */ /* 0x004fe20008000038 */
[----:B------:R-:W0:Y:S05]  /*11550*/  LDCU.64 UR16, c[0x3][0x3e8] ;  /* 0x00c07d00ff1077ac */ /* 0x000e2a0008000a00 */
[----:B-----5:R-:W-:Y:S02]  /*11560*/  DFMA R62, R8, UR28, R62 ;  /* 0x0000001c083e7c2b */ /* 0x020fe4000800003e */
        /* <DEDUP_REMOVED lines=195> */
[----:B------:R-:W-:Y:S02]  /*121a0*/  @!P2 PLOP3.LUT P1, PT, PT, PT, PT, 0x8, 0x80 ;  /* 0x000000000080a81c */ /* 0x000fe40003f2e170 */
[----:B------:R-:W-:-:S11]  /*121b0*/  @!P2 MOV R16, 0x1 ;  /* 0x000000010010a802 */ /* 0x000fd60000000f00 */
.L_x_225:
[----:B------:R-:W-:Y:S05]  /*121c0*/  BSYNC.RECONVERGENT B0 ;  /* 0x0000000000007941 */ /* 0x000fea0003800200 */
.L_x_224:
        /* <DEDUP_REMOVED lines=27> */
.L_x_227:
        /* <DEDUP_REMOVED lines=12> */
.L_x_228:
[----:B------:R-:W-:Y:S05]  /*12440*/  BSYNC.RECONVERGENT B0 ;  /* 0x0000000000007941 */ /* 0x000fea0003800200 */
.L_x_226:
        /* <DEDUP_REMOVED lines=25> */
[----:B------:R-:W-:Y:S02]  /*125e0*/  IMAD R3, R3, UR13, R6 ;  /* 0x0000000d03037c24 */ /* 0x000fe4000f8e0206 */
[----:B------:R-:W-:Y:S01]  /*125f0*/  IMAD.MOV.U32 R6, RZ, RZ, R4 ;  /* 0x000000ffff067224 */ /* 0x000fe200078e0004 */
[----:B------:R-:W-:Y:S06]  /*12600*/  BRA `(.L_x_231) ;  /* 0x0000000000307947 */ /* 0x000fec0003800000 */
.L_x_230:
        /* <DEDUP_REMOVED lines=12> */
.L_x_231:
[----:B------:R-:W-:Y:S05]  /*126d0*/  BSYNC.RECONVERGENT B0 ;  /* 0x0000000000007941 */ /* 0x000fea0003800200 */
.L_x_229:
        /* <DEDUP_REMOVED lines=26> */
[----:B------:R-:W-:Y:S01]  /*12880*/  IMAD.MOV.U32 R7, RZ, RZ, RZ ;  /* 0x000000ffff077224 */ /* 0x000fe200078e00ff */
[----:B------:R-:W-:Y:S06]  /*12890*/  BRA `(.L_x_234) ;  /* 0x0000000000307947 */ /* 0x000fec0003800000 */
.L_x_233:
        /* <DEDUP_REMOVED lines=9> */
[----:B0-----:R-:W-:Y:S02]  /*12930*/  IMAD R4, R7, UR13, R6 ;  /* 0x0000000d07047c24 */ /* 0x001fe4000f8e0206 */
[----:B------:R-:W-:Y:S02]  /*12940*/  IMAD.MOV.U32 R6, RZ, RZ, R52 ;  /* 0x000000ffff067224 */ /* 0x000fe400078e0034 */
[----:B------:R-:W-:-:S07]  /*12950*/  IMAD.MOV.U32 R7, RZ, RZ, R53 ;  /* 0x000000ffff077224 */ /* 0x000fce00078e0035 */
.L_x_234:
[----:B------:R-:W-:Y:S05]  /*12960*/  BSYNC.RECONVERGENT B0 ;  /* 0x0000000000007941 */ /* 0x000fea0003800200 */
.L_x_232:
        /* <DEDUP_REMOVED lines=27> */
.L_x_236:
        /* <DEDUP_REMOVED lines=12> */
.L_x_237:
[----:B------:R-:W-:Y:S05]  /*12be0*/  BSYNC.RECONVERGENT B0 ;  /* 0x0000000000007941 */ /* 0x000fea0003800200 */
.L_x_235:
        /* <DEDUP_REMOVED lines=8> */
[----:B0-----:R-:W-:-:S02]  /*12c70*/  VIADD R11, R9, 0xffffffe ;  /* 0x0ffffffe090b7836 */ /* 0x001fc40000000000 */
[----:B------:R-:W-:-:S04]  /*12c80*/  IMAD.MOV.U32 R9, RZ, RZ, RZ ;  /* 0x000000ffff097224 */ /* 0x000fc800078e00ff */
        /* <DEDUP_REMOVED lines=18> */
.L_x_239:
        /* <DEDUP_REMOVED lines=12> */
.L_x_240:
[----:B------:R-:W-:Y:S05]  /*12e70*/  BSYNC.RECONVERGENT B0 ;  /* 0x0000000000007941 */ /* 0x000fea0003800200 */
.L_x_238:
        /* <DEDUP_REMOVED lines=27> */
.L_x_242:
        /* <DEDUP_REMOVED lines=12> */
.L_x_243:
[----:B------:R-:W-:Y:S05]  /*130f0*/  BSYNC.RECONVERGENT B0 ;  /* 0x0000000000007941 */ /* 0x000fea0003800200 */
.L_x_241:
        /* <DEDUP_REMOVED lines=28> */
.L_x_245:
        /* <DEDUP_REMOVED lines=12> */
.L_x_246:
[----:B------:R-:W-:Y:S05]  /*13380*/  BSYNC.RECONVERGENT B0 ;  /* 0x0000000000007941 */ /* 0x000fea0003800200 */
.L_x_244:
        /* <DEDUP_REMOVED lines=10> */
[----:B------:R-:W0:Y:S02]  /*13430*/  F2I.FTZ.U32.TRUNC.NTZ R11, R13 ;  /* 0x0000000d000b7305 */ /* 0x000e24000021f000 */
[----:B0-----:R-:W-:-:S05]  /*13440*/  IADD3 R15, PT, PT, RZ, -R11, RZ ;  /* 0x8000000bff0f7210 */ /* 0x001fca0007ffe0ff */
[----:B------:R-:W-:-:S04]  /*13450*/  IMAD R15, R15, UR13, RZ ;  /* 0x0000000d0f0f7c24 */ /* 0x000fc8000f8e02ff */
[----:B------:R-:W-:-:S06]  /*13460*/  IMAD.HI.U32 R15, R11, R15, R10 ;  /* 0x0000000f0b0f7227 */ /* 0x000fcc00078e000a */
[----:B------:R-:W-:-:S04]  /*13470*/  IMAD.HI.U32 R14, R15, R48, RZ ;  /* 0x000000300f0e7227 */ /* 0x000fc800078e00ff */
[----:B------:R-:W-:Y:S02]  /*13480*/  IMAD.MOV R11, RZ, RZ, -R14 ;  /* 0x000000ffff0b7224 */ /* 0x000fe400078e0a0e */
[----:B------:R-:W-:Y:S02]  /*13490*/  IMAD.MOV.U32 R15, RZ, RZ, RZ ;  /* 0x000000ffff0f7224 */ /* 0x000fe400078e00ff */
        /* <DEDUP_REMOVED lines=11> */
.L_x_248:
        /* <DEDUP_REMOVED lines=12> */
.L_x_249:
[----:B------:R-:W-:Y:S05]  /*13610*/  BSYNC.RECONVERGENT B0 ;  /* 0x0000000000007941 */ /* 0x000fea0003800200 */
.L_x_247:
        /* <DEDUP_REMOVED lines=28> */
.L_x_251:
        /* <DEDUP_REMOVED lines=10> */
.L_x_252:
[----:B------:R-:W-:Y:S05]  /*13880*/  BSYNC.RECONVERGENT B0 ;  /* 0x0000000000007941 */ /* 0x000fea0003800200 */
.L_x_250:
        /* <DEDUP_REMOVED lines=21> */
[----:B------:R-:W-:-:S13]  /*139e0*/  ISETP.NE.U32.AND P2, PT, RZ, UR13, PT ;  /* 0x0000000dff007c0c */ /* 0x000fda000bf45070 */
[----:B------:R-:W-:-:S05]  /*139f0*/  @!P2 LOP3.LUT R52, RZ, UR13, RZ, 0x33, !PT ;  /* 0x0000000dff34ac12 */ /* 0x000fca000f8e33ff */
[----:B------:R-:W-:Y:S01]  /*13a00*/  IMAD.MOV.U32 R12, RZ, RZ, R52 ;  /* 0x000000ffff0c7224 */ /* 0x000fe200078e0034 */
[----:B------:R-:W-:Y:S06]  /*13a10*/  BRA `(.L_x_255) ;  /* 0x0000000000147947 */ /* 0x000fec0003800000 */
.L_x_254:
[----:B------:R-:W-:Y:S01]  /*13a20*/  MOV R12, R52 ;  /* 0x00000034000c7202 */ /* 0x000fe20000000f00 */
[----:B------:R-:W-:Y:S01]  /*13a30*/  IMAD.MOV.U32 R23, RZ, RZ, R53 ;  /* 0x000000ffff177224 */ /* 0x000fe200078e0035 */
[----:B------:R-:W-:Y:S01]  /*13a40*/  MOV R10, 0x13a70 ;  /* 0x00013a70000a7802 */ /* 0x000fe20000000f00 */
[----:B------:R-:W-:-:S07]  /*13a50*/  IMAD.U32 R19, RZ, RZ, UR14 ;  /* 0x0000000eff137e24 */ /* 0x000fce000f8e00ff */
[----:B------:R-:W-:Y:S05]  /*13a60*/  CALL.REL.NOINC `($__internal_1_$__cuda_sm20_rem_u64) ;  /* 0x0000067000e07944 */ /* 0x000fea0003c00000 */
.L_x_255:
[----:B------:R-:W-:Y:S05]  /*13a70*/  BSYNC.RECONVERGENT B0 ;  /* 0x0000000000007941 */ /* 0x000fea0003800200 */
.L_x_253:
        /* <DEDUP_REMOVED lines=24> */
[----:B----4-:R-:W-:Y:S02]  /*13c00*/  DFMA R62, R50, UR24, R60 ;  /* 0x00000018323e7c2b */ /* 0x010fe4000800003c */
[----:B------:R-:W2:Y:S01]  /*13c10*/  I2F.F64 R60, R7 ;  /* 0x00000007003c7312 */ /* 0x000ea20000201c00 */
[----:B-----5:R-:W-:Y:S01]  /*13c20*/  DFMA R10, R56, UR22, R54 ;  /* 0x00000016380a7c2b */ /* 0x020fe20008000036 */
[----:B------:R-:W3:Y:S01]  /*13c30*/  LDCU.128 UR20, c[0x3][0x80] ;  /* 0x00c01000ff1477ac */ /* 0x000ee20008000c00 */
[----:B------:R-:W3:Y:S03]  /*13c40*/  LDC.64 R54, c[0x3][0x30] ;  /* 0x00c00c00ff367b82 */ /* 0x000ee60000000a00 */
[----:B------:R-:W-:Y:S01]  /*13c50*/  DFMA R62, R12, UR26, R62 ;  /* 0x0000001a0c3e7c2b */ /* 0x000fe2000800003e */
[----:B------:R-:W4:Y:S01]  /*13c60*/  LDCU.128 UR24, c[0x3][0xf0] ;  /* 0x00c01e00ff1877ac */ /* 0x000f220008000c00 */
[----:B0-----:R-:W-:-:S03]  /*13c70*/  DFMA R52, R58, UR16, R52 ;  /* 0x000000103a347c2b */ /* 0x001fc60008000034 */
[----:B------:R-:W0:Y:S03]  /*13c80*/  LDC.64 R56, c[0x3][0x38] ;  /* 0x00c00e00ff387b82 */ /* 0x000e260000000a00 */
[----:B------:R-:W-:Y:S01]  /*13c90*/  DFMA R62, R10, UR28, R62 ;  /* 0x0000001c0a3e7c2b */ /* 0x000fe2000800003e */
[----:B------:R-:W3:Y:S01]  /*13ca0*/  I2F.F64 R58, R6 ;  /* 0x00000006003a7312 */ /* 0x000ee20000201c00 */
[----:B--2---:R-:W-:Y:S01]  /*13cb0*/  DFMA R8, R60, UR18, R14 ;  /* 0x000000123c087c2b */ /* 0x004fe2000800000e */
[----:B------:R-:W2:Y:S05]  /*13cc0*/  LDCU.128 UR16, c[0x3][0x90] ;  /* 0x00c01200ff1077ac */ /* 0x000eaa0008000c00 */
[----:B------:R-:W-:Y:S01]  /*13cd0*/  DFMA R62, R52, UR30, R62 ;  /* 0x0000001e343e7c2b */ /* 0x000fe2000800003e */
[----:B------:R-:W2:Y:S01]  /*13ce0*/  LDC.64 R14, c[0x3][0x40] ;  /* 0x00c01000ff0e7b82 */ /* 0x000ea20000000a00 */
[----:B------:R-:W0:Y:S01]  /*13cf0*/  I2F.F64 R60, R4 ;  /* 0x00000004003c7312 */ /* 0x000e220000201c00 */
[----:B------:R-:W5:Y:S01]  /*13d00*/  LDCU.128 UR28, c[0x3][0x100] ;  /* 0x00c02000ff1c77ac */ /* 0x000f620008000c00 */
[----:B---3--:R-:W-:-:S04]  /*13d10*/  DFMA R54, R58, UR20, R54 ;  /* 0x000000143a367c2b */ /* 0x008fc80008000036 */
[----:B----4-:R-:W-:Y:S01]  /*13d20*/  DFMA R62, R8, UR24, R62 ;  /* 0x00000018083e7c2b */ /* 0x010fe2000800003e */
[----:B------:R-:W3:Y:S01]  /*13d30*/  LDC.64 R6, c[0x3][0x48] ;  /* 0x00c01200ff067b82 */ /* 0x000ee20000000a00 */
[----:B------:R-:W2:Y:S01]  /*13d40*/  I2F.F64 R58, R3 ;  /* 0x00000003003a7312 */ /* 0x000ea20000201c00 */
[----:B0-----:R-:W-:-:S05]  /*13d50*/  DFMA R56, R60, UR22, R56 ;  /* 0x000000163c387c2b */ /* 0x001fca0008000038 */
[----:B------:R-:W-:Y:S02]  /*13d60*/  DFMA R62, R54, UR26, R62 ;  /* 0x0000001a363e7c2b */ /* 0x000fe4000800003e */
[----:B------:R-:W3:Y:S01]  /*13d70*/  I2F.F64 R60, R2 ;  /* 0x00000002003c7312 */ /* 0x000ee20000201c00 */
[----:B--2---:R-:W-:Y:S01]  /*13d80*/  DFMA R58, R58, UR16, R14 ;  /* 0x000000103a3a7c2b */ /* 0x004fe2000800000e */
[----:B------:R-:W0:Y:S04]  /*13d90*/  LDCU.64 UR16, c[0x3][0x3e8] ;  /* 0x00c07d00ff1077ac */ /* 0x000e280008000a00 */
[----:B-----5:R-:W-:Y:S01]  /*13da0*/  DFMA R62, R56, UR28, R62 ;  /* 0x0000001c383e7c2b */ /* 0x020fe2000800003e */
[----:B------:R-:W-:Y:S01]  /*13db0*/  MOV R15, RZ ;  /* 0x000000ff000f7202 */ /* 0x000fe20000000f00 */
        /* <DEDUP_REMOVED lines=197> */
.L_x_257:
[----:B------:R-:W-:Y:S05]  /*14a10*/  BSYNC.RECONVERGENT B0 ;  /* 0x0000000000007941 */ /* 0x000fea0003800200 */
.L_x_256:
        /* <DEDUP_REMOVED lines=27> */
.L_x_259:
        /* <DEDUP_REMOVED lines=12> */
.L_x_260:
[----:B------:R-:W-:Y:S05]  /*14c90*/  BSYNC.RECONVERGENT B0 ;  /* 0x0000000000007941 */ /* 0x000fea0003800200 */
.L_x_258:
        /* <DEDUP_REMOVED lines=28> */
.L_x_262:
        /* <DEDUP_REMOVED lines=12> */
.L_x_263:
[----:B------:R-:W-:Y:S05]  /*14f20*/  BSYNC.RECONVERGENT B0 ;  /* 0x0000000000007941 */ /* 0x000fea0003800200 */
.L_x_261:
        /* <DEDUP_REMOVED lines=25> */
[----:B------:R-:W-:Y:S02]  /*150c0*/  IMAD.MOV.U32 R6, RZ, RZ, R8 ;  /* 0x000000ffff067224 */ /* 0x000fe400078e0008 */
[----:B------:R-:W-:Y:S01]  /*150d0*/  IMAD.MOV.U32 R7, RZ, RZ, RZ ;  /* 0x000000ffff077224 */ /* 0x000fe200078e00ff */
[----:B------:R-:W-:Y:S06]  /*150e0*/  BRA `(.L_x_266) ;  /* 0x0000000000307947 */ /* 0x000fec0003800000 */
.L_x_265:
        /* <DEDUP_REMOVED lines=12> */
.L_x_266:
[----:B------:R-:W-:Y:S05]  /*151b0*/  BSYNC.RECONVERGENT B0 ;  /* 0x0000000000007941 */ /* 0x000fea0003800200 */
.L_x_264:
        /* <DEDUP_REMOVED lines=27> */
.L_x_268:
        /* <DEDUP_REMOVED lines=12> */
.L_x_269:
[----:B------:R-:W-:Y:S05]  /*15430*/  BSYNC.RECONVERGENT B0 ;  /* 0x0000000000007941 */ /* 0x000fea0003800200 */
.L_x_267:
        /* <DEDUP_REMOVED lines=28> */
.L_x_271:
        /* <DEDUP_REMOVED lines=12> */
.L_x_272:
[----:B------:R-:W-:Y:S05]  /*156c0*/  BSYNC.RECONVERGENT B0 ;  /* 0x0000000000007941 */ /* 0x000fea0003800200 */
.L_x_270:
        /* <DEDUP_REMOVED lines=27> */
.L_x_274:
        /* <DEDUP_REMOVED lines=12> */
.L_x_275:
[----:B------:R-:W-:Y:S05]  /*15940*/  BSYNC.RECONVERGENT B0 ;  /* 0x0000000000007941 */ /* 0x000fea0003800200 */
.L_x_273:
        /* <DEDUP_REMOVED lines=28> */
.L_x_277:
        /* <DEDUP_REMOVED lines=12> */
.L_x_278:
[----:B------:R-:W-:Y:S05]  /*15bd0*/  BSYNC.RECONVERGENT B0 ;  /* 0x0000000000007941 */ /* 0x000fea0003800200 */
.L_x_276:
[----:B------:R-:W0:Y:S01]  /*15be0*/  LDCU UR12, c[0x3][0xa8] ;  /* 0x00c01500ff0c77ac */ /* 0x000e220008000800 */
[----:B------:R-:W-:Y:S01]  /*15bf0*/  BSSY.RECONVERGENT B0, `(.L_x_279) ;  /* 0x0000027000007945 */ /* 0x000fe20003800200 */
[----:B0-----:R-:W-:-:S06]  /*15c00*/  USHF.R.S32.HI UR13, URZ, 0x1f, UR12 ;  /* 0x0000001fff0d7899 */ /* 0x001fcc000801140c */
[----:B------:R-:W-:-:S04]  /*15c10*/  LOP3.LUT R10, R51, UR13, RZ, 0xfc, !PT ;  /* 0x0000000d330a7c12 */ /* 0x000fc8000f8efcff */
[----:B------:R-:W-:-:S13]  /*15c20*/  ISETP.NE.U32.AND P3, PT, R10, RZ, PT ;  /* 0x000000ff0a00720c */ /* 0x000fda0003f65070 */
[----:B------:R-:W-:Y:S05]  /*15c30*/  @P3 BRA `(.L_x_280) ;  /* 0x0000000000583947 */ /* 0x000fea0003800000 */
[----:B------:R-:W0:Y:S01]  /*15c40*/  I2F.U32.RP R12, UR12 ;  /* 0x0000000c000c7d06 */ /* 0x000e220008209000 */
[----:B------:R-:W-:Y:S02]  /*15c50*/  IMAD.MOV.U32 R10, RZ, RZ, RZ ;  /* 0x000000ffff0a7224 */ /* 0x000fe400078e00ff */
[----:B------:R-:W-:-:S05]  /*15c60*/  IMAD.MOV.U32 R49, RZ, RZ, RZ ;  /* 0x000000ffff317224 */ /* 0x000fca00078e00ff */
        /* <DEDUP_REMOVED lines=19> */
.L_x_280:
        /* <DEDUP_REMOVED lines=12> */
.L_x_281:
[----:B------:R-:W-:Y:S05]  /*15e60*/  BSYNC.RECONVERGENT B0 ;  /* 0x0000000000007941 */ /* 0x000fea0003800200 */
.L_x_279:
        /* <DEDUP_REMOVED lines=28> */
.L_x_283:
        /* <DEDUP_REMOVED lines=10> */
.L_x_284:
[----:B------:R-:W-:Y:S05]  /*160d0*/  BSYNC.RECONVERGENT B0 ;  /* 0x0000000000007941 */ /* 0x000fea0003800200 */
.L_x_282:
        /* <DEDUP_REMOVED lines=21> */
[----:B------:R-:W-:-:S13]  /*16230*/  ISETP.NE.U32.AND P3, PT, RZ, UR12, PT ;  /* 0x0000000cff007c0c */ /* 0x000fda000bf65070 */
[----:B------:R-:W-:-:S04]  /*16240*/  @!P3 LOP3.LUT R52, RZ, UR12, RZ, 0x33, !PT ;  /* 0x0000000cff34bc12 */ /* 0x000fc8000f8e33ff */
[----:B------:R-:W-:Y:S01]  /*16250*/  MOV R12, R52 ;  /* 0x00000034000c7202 */ /* 0x000fe20000000f00 */
[----:B------:R-:W-:Y:S06]  /*16260*/  BRA `(.L_x_287) ;  /* 0x0000000000147947 */ /* 0x000fec0003800000 */
.L_x_286:
[----:B------:R-:W-:Y:S01]  /*16270*/  IMAD.MOV.U32 R12, RZ, RZ, R52 ;  /* 0x000000ffff0c7224 */ /* 0x000fe200078e0034 */
[----:B------:R-:W-:Y:S01]  /*16280*/  MOV R19, UR13 ;  /* 0x0000000d00137c02 */ /* 0x000fe20008000f00 */
[----:B------:R-:W-:Y:S01]  /*16290*/  IMAD.MOV.U32 R23, RZ, RZ, R53 ;  /* 0x000000ffff177224 */ /* 0x000fe200078e0035 */
[----:B------:R-:W-:-:S07]  /*162a0*/  MOV R10, 0x162c0 ;  /* 0x000162c0000a7802 */ /* 0x000fce0000000f00 */
[----:B------:R-:W-:Y:S05]  /*162b0*/  CALL.REL.NOINC `($__internal_1_$__cuda_sm20_rem_u64) ;  /* 0x0000064800cc7944 */ /* 0x000fea0003c00000 */
.L_x_287:
[----:B------:R-:W-:Y:S05]  /*162c0*/  BSYNC.RECONVERGENT B0 ;  /* 0x0000000000007941 */ /* 0x000fea0003800200 */
.L_x_285:
        /* <DEDUP_REMOVED lines=20> */
[----:B------:R1:W0:Y:S01]  /*16410*/  I2F.F64 R62, R8 ;  /* 0x00000008003e7312 */ /* 0x0002220000201c00 */
[----:B------:R-:W2:Y:S01]  /*16420*/  LDCU.128 UR20, c[0x3][0xe0] ;  /* 0x00c01c00ff1477ac */ /* 0x000ea20008000c00 */
[----:B---3--:R-:W-:-:S03]  /*16430*/  DFMA R12, R10, UR16, R56 ;  /* 0x000000100a0c7c2b */ /* 0x008fc60008000038 */
[----:B------:R-:W3:Y:S01]  /*16440*/  LDC.64 R58, c[0x3][0x28] ;  /* 0x00c00a00ff3a7b82 */ /* 0x000ee20000000a00 */
[----:B----4-:R-:W-:Y:S02]  /*16450*/  DFMA R64, R50, UR24, R64 ;  /* 0x0000001832407c2b */ /* 0x010fe40008000040 */
[----:B-----5:R-:W-:-:S05]  /*16460*/  DFMA R10, R60, UR18, R52 ;  /* 0x000000123c0a7c2b */ /* 0x020fca0008000034 */
[----:B------:R-:W4:Y:S01]  /*16470*/  LDC.64 R56, c[0x3][0x30] ;  /* 0x00c00c00ff387b82 */ /* 0x000f220000000a00 */
[----:B------:R-:W4:Y:S01]  /*16480*/  LDCU.128 UR16, c[0x3][0x80] ;  /* 0x00c01000ff1077ac */ /* 0x000f220008000c00 */
[----:B------:R-:W3:Y:S01]  /*16490*/  I2F.F64 R52, R7 ;  /* 0x0000000700347312 */ /* 0x000ee20000201c00 */
[----:B------:R-:W-:Y:S01]  /*164a0*/  DFMA R64, R12, UR26, R64 ;  /* 0x0000001a0c407c2b */ /* 0x000fe20008000040 */
[----:B------:R-:W5:Y:S04]  /*164b0*/  LDCU.128 UR24, c[0x3][0xf0] ;  /* 0x00c01e00ff1877ac */ /* 0x000f680008000c00 */
[----:B-1----:R-:W1:Y:S01]  /*164c0*/  LDC.64 R8, c[0x3][0x38] ;  /* 0x00c00e00ff087b82 */ /* 0x002e620000000a00 */
[----:B0-----:R-:W-:Y:S01]  /*164d0*/  DFMA R54, R62, UR12, R54 ;  /* 0x0000000c3e367c2b */ /* 0x001fe20008000036 */
[----:B------:R-:W4:Y:S01]  /*164e0*/  I2F.F64 R60, R6 ;  /* 0x00000006003c7312 */ /* 0x000f220000201c00 */
[----:B--2---:R-:W-:-:S02]  /*164f0*/  DFMA R64, R10, UR20, R64 ;  /* 0x000000140a407c2b */ /* 0x004fc40008000040 */
[----:B---3--:R-:W-:Y:S01]  /*16500*/  DFMA R58, R52, UR14, R58 ;  /* 0x0000000e343a7c2b */ /* 0x008fe2000800003a */
[----:B------:R-:W0:Y:S02]  /*16510*/  LDCU.128 UR12, c[0x3][0x90] ;  /* 0x00c01200ff0c77ac */ /* 0x000e240008000c00 */
[----:B------:R-:W0:Y:S03]  /*16520*/  LDC.64 R52, c[0x3][0x40] ;  /* 0x00c01000ff347b82 */ /* 0x000e260000000a00 */
[----:B------:R-:W-:Y:S01]  /*16530*/  DFMA R64, R54, UR22, R64 ;  /* 0x0000001636407c2b */ /* 0x000fe20008000040 */
[----:B------:R-:W0:Y:S01]  /*16540*/  I2F.F64 R62, R3 ;  /* 0x00000003003e7312 */ /* 0x000e220000201c00 */
[----:B------:R-:W2:Y:S01]  /*16550*/  LDCU.128 UR20, c[0x3][0x100] ;  /* 0x00c02000ff1477ac */ /* 0x000ea20008000c00 */
[----:B----4-:R-:W-:Y:S01]  /*16560*/  DFMA R56, R60, UR16, R56 ;  /* 0x000000103c387c2b */ /* 0x010fe20008000038 */
[----:B------:R-:W3:Y:S01]  /*16570*/  LDCU.64 UR16, c[0x3][0x438] ;  /* 0x00c08700ff1077ac */ /* 0x000ee20008000a00 */
[----:B------:R-:W4:Y:S03]  /*16580*/  LDC.64 R6, c[0x3][0x48] ;  /* 0x00c01200ff067b82 */ /* 0x000f260000000a00 */
[----:B-----5:R-:W-:Y:S01]  /*16590*/  DFMA R64, R58, UR24, R64 ;  /* 0x000000183a407c2b */ /* 0x020fe20008000040 */
[----:B------:R-:W1:Y:S07]  /*165a0*/  I2F.F64 R60, R4 ;  /* 0x00000004003c7312 */ /* 0x000e6e0000201c00 */
[----:B------:R-:W-:-:S02]  /*165b0*/  DFMA R64, R56, UR26, R64 ;  /* 0x0000001a38407c2b */ /* 0x000fc40008000040 */
[----:B0-----:R-:W-:Y:S01]  /*165c0*/  DFMA R52, R62, UR12, R52 ;  /* 0x0000000c3e347c2b */ /* 0x001fe20008000034 */
[----:B------:R-:W0:Y:S01]  /*165d0*/  LDCU.64 UR12, c[0x3][0x110] ;  /* 0x00c02200ff0c77ac */ /* 0x000e220008000a00 */
[----:B-1----:R-:W-:Y:S01]  /*165e0*/  DFMA R8, R60, UR18, R8 ;  /* 0x000000123c087c2b */ /* 0x002fe20008000008 */
[----:B------:R-:W4:Y:S07]  /*165f0*/  I2F.F64 R60, R2 ;  /* 0x00000002003c7312 */ /* 0x000f2e0000201c00 */
[----:B--2---:R-:W-:-:S08]  /*16600*/  DFMA R64, R8, UR20, R64 ;  /* 0x0000001408407c2b */ /* 0x004fd00008000040 */
[----:B------:R-:W-:Y:S02]  /*16610*/  DFMA R64, R52, UR22, R64 ;  /* 0x0000001634407c2b */ /* 0x000fe40008000040 */
[----:B----4-:R-:W-:Y:S01]  /*16620*/  DFMA R6, R60, UR14, R6 ;  /* 0x0000000e3c067c2b */ /* 0x010fe20008000006 */
[----:B------:R-:W1:Y:S07]  /*16630*/  LDCU.64 UR14, c[0x3][0x3e8] ;  /* 0x00c07d00ff0e77ac */ /* 0x000e6e0008000a00 */
        /* <DEDUP_REMOVED lines=194> */
.L_x_289:
[----:B------:R-:W-:Y:S05]  /*17260*/  BSYNC.RECONVERGENT B0 ;  /* 0x0000000000007941 */ /* 0x000fea0003800200 */
.L_x_288:
        /* <DEDUP_REMOVED lines=27> */
.L_x_291:
        /* <DEDUP_REMOVED lines=12> */
.L_x_292:
[----:B------:R-:W-:Y:S05]  /*174e0*/  BSYNC.RECONVERGENT B0 ;  /* 0x0000000000007941 */ /* 0x000fea0003800200 */
.L_x_290:
        /* <DEDUP_REMOVED lines=28> */
.L_x_294:
        /* <DEDUP_REMOVED lines=12> */
.L_x_295:
[----:B------:R-:W-:Y:S05]  /*17770*/  BSYNC.RECONVERGENT B0 ;  /* 0x0000000000007941 */ /* 0x000fea0003800200 */
.L_x_293:
        /* <DEDUP_REMOVED lines=28> */
.L_x_297:
        /* <DEDUP_REMOVED lines=12> */
.L_x_298:
[----:B------:R-:W-:Y:S05]  /*17a00*/  BSYNC.RECONVERGENT B0 ;  /* 0x0000000000007941 */ /* 0x000fea0003800200 */
.L_x_296:
        /* <DEDUP_REMOVED lines=27> */
.L_x_300:
        /* <DEDUP_REMOVED lines=12> */
.L_x_301:
[----:B------:R-:W-:Y:S05]  /*17c80*/  BSYNC.RECONVERGENT B0 ;  /* 0x0000000000007941 */ /* 0x000fea0003800200 */
.L_x_299:
        /* <DEDUP_REMOVED lines=28> */
.L_x_303:
        /* <DEDUP_REMOVED lines=12> */
.L_x_304:
[----:B------:R-:W-:Y:S05]  /*17f10*/  BSYNC.RECONVERGENT B0 ;  /* 0x0000000000007941 */ /* 0x000fea0003800200 */
.L_x_302:
        /* <DEDUP_REMOVED lines=28> */
.L_x_306:
        /* <DEDUP_REMOVED lines=12> */
.L_x_307:
[----:B------:R-:W-:Y:S05]  /*181a0*/  BSYNC.RECONVERGENT B0 ;  /* 0x0000000000007941 */ /* 0x000fea0003800200 */
.L_x_305:
        /* <DEDUP_REMOVED lines=28> */
.L_x_309:
        /* <DEDUP_REMOVED lines=12> */
.L_x_310:
[----:B------:R-:W-:Y:S05]  /*18430*/  BSYNC.RECONVERGENT B0 ;  /* 0x0000000000007941 */ /* 0x000fea0003800200 */
.L_x_308:
        /* <DEDUP_REMOVED lines=8> */
[----:B------:R-:W-:-:S06]  /*184c0*/  MOV R49, RZ ;  /* 0x000000ff00317202 */ /* 0x000fcc0000000f00 */
        /* <DEDUP_REMOVED lines=19> */
.L_x_312:
        /* <DEDUP_REMOVED lines=12> */
.L_x_313:
[----:B------:R-:W-:Y:S05]  /*186c0*/  BSYNC.RECONVERGENT B0 ;  /* 0x0000000000007941 */ /* 0x000fea0003800200 */
.L_x_311:
        /* <DEDUP_REMOVED lines=28> */
.L_x_315:
        /* <DEDUP_REMOVED lines=10> */
.L_x_316:
[----:B------:R-:W-:Y:S05]  /*18930*/  BSYNC.RECONVERGENT B0 ;  /* 0x0000000000007941 */ /* 0x000fea0003800200 */
.L_x_314:
        /* <DEDUP_REMOVED lines=25> */
.L_x_318:
[----:B------:R-:W-:Y:S01]  /*18ad0*/  IMAD.MOV.U32 R12, RZ, RZ, R52 ;  /* 0x000000ffff0c7224 */ /* 0x000fe200078e0034 */
[----:B------:R-:W-:Y:S01]  /*18ae0*/  MOV R23, R53 ;  /* 0x0000003500177202 */ /* 0x000fe20000000f00 */
[----:B------:R-:W-:Y:S01]  /*18af0*/  IMAD.U32 R19, RZ, RZ, UR13 ;  /* 0x0000000dff137e24 */ /* 0x000fe2000f8e00ff */
[----:B------:R-:W-:-:S07]  /*18b00*/  MOV R10, 0x18b20 ;  /* 0x00018b20000a7802 */ /* 0x000fce0000000f00 */
[----:B------:R-:W-:Y:S05]  /*18b10*/  CALL.REL.NOINC `($__internal_1_$__cuda_sm20_rem_u64) ;  /* 0x0000062000b47944 */ /* 0x000fea0003c00000 */
[----:B------:R-:W-:-:S07]  /*18b20*/  IMAD.MOV.U32 R50, RZ, RZ, R12 ;  /* 0x000000ffff327224 */ /* 0x000fce00078e000c */
.L_x_319:
[----:B------:R-:W-:Y:S05]  /*18b30*/  BSYNC.RECONVERGENT B0 ;  /* 0x0000000000007941 */ /* 0x000fea0003800200 */
.L_x_317:
        /* <DEDUP_REMOVED lines=18> */
[----:B------:R-:W0:Y:S01]  /*18c60*/  I2F.F64 R50, R8 ;  /* 0x0000000800327312 */ /* 0x000e220000201c00 */
[----:B-1----:R-:W-:Y:S01]  /*18c70*/  DFMA R12, R48, UR24, RZ ;  /* 0x00000018300c7c2b */ /* 0x002fe200080000ff */
[----:B------:R-:W1:Y:S01]  /*18c80*/  LDCU.128 UR12, c[0x3][0x80] ;  /* 0x00c01000ff0c77ac */ /* 0x000e620008000c00 */
[----:B---3--:R-:W-:-:S03]  /*18c90*/  DFMA R10, R10, UR16, R54 ;  /* 0x000000100a0a7c2b */ /* 0x008fc60008000036 */
[----:B------:R-:W2:Y:S02]  /*18ca0*/  LDC.64 R62, c[0x3][0x28] ;  /* 0x00c00a00ff3e7b82 */ /* 0x000ea40000000a00 */
[----:B------:R-:W-:Y:S01]  /*18cb0*/  I2F.F64 R64, R6 ;  /* 0x0000000600407312 */ /* 0x000fe20000201c00 */
[----:B----4-:R-:W-:Y:S01]  /*18cc0*/  DFMA R54, R52, UR28, R12 ;  /* 0x0000001c34367c2b */ /* 0x010fe2000800000c */
[----:B------:R-:W3:Y:S01]  /*18cd0*/  LDCU.128 UR24, c[0x3][0xf0] ;  /* 0x00c01e00ff1877ac */ /* 0x000ee20008000c00 */
[----:B-----5:R-:W-:Y:S01]  /*18ce0*/  DFMA R56, R60, UR18, R56 ;  /* 0x000000123c387c2b */ /* 0x020fe20008000038 */
[----:B------:R-:W4:Y:S02]  /*18cf0*/  LDCU.128 UR16, c[0x3][0xe0] ;  /* 0x00c01c00ff1077ac */ /* 0x000f240008000c00 */
[----:B------:R-:W1:Y:S03]  /*18d00*/  LDC.64 R12, c[0x3][0x30] ;  /* 0x00c00c00ff0c7b82 */ /* 0x000e660000000a00 */
[----:B------:R-:W-:Y:S01]  /*18d10*/  DFMA R54, R10, UR30, R54 ;  /* 0x0000001e0a367c2b */ /* 0x000fe20008000036 */
[----:B------:R-:W-:Y:S01]  /*18d20*/  I2F.F64 R60, R4 ;  /* 0x00000004003c7312 */ /* 0x000fe20000201c00 */
[----:B0-----:R-:W-:-:S03]  /*18d30*/  DFMA R50, R50, UR20, R58 ;  /* 0x0000001432327c2b */ /* 0x001fc6000800003a */
[----:B------:R-:W0:Y:S04]  /*18d40*/  LDC.64 R8, c[0x3][0x38] ;  /* 0x00c00e00ff087b82 */ /* 0x000e280000000a00 */
[----:B------:R5:W2:Y:S01]  /*18d50*/  I2F.F64 R58, R7 ;  /* 0x00000007003a7312 */ /* 0x000aa20000201c00 */
[----:B----4-:R-:W-:-:S03]  /*18d60*/  DFMA R54, R56, UR16, R54 ;  /* 0x0000001038367c2b */ /* 0x010fc60008000036 */
[----:B-----5:R-:W4:Y:S01]  /*18d70*/  LDC.64 R6, c[0x3][0x48] ;  /* 0x00c01200ff067b82 */ /* 0x020f220000000a00 */
[----:B--2---:R-:W-:Y:S02]  /*18d80*/  DFMA R58, R58, UR22, R62 ;  /* 0x000000163a3a7c2b */ /* 0x004fe4000800003e */
[----:B-1----:R-:W-:Y:S02]  /*18d90*/  DFMA R62, R64, UR12, R12 ;  /* 0x0000000c403e7c2b */ /* 0x002fe4000800000c */
[----:B------:R-:W-:-:S03]  /*18da0*/  DFMA R54, R50, UR18, R54 ;  /* 0x0000001232367c2b */ /* 0x000fc60008000036 */
[----:B------:R-:W1:Y:S01]  /*18db0*/  LDC.64 R12, c[0x3][0x40] ;  /* 0x00c01000ff0c7b82 */ /* 0x000e620000000a00 */
[----:B------:R-:W4:Y:S01]  /*18dc0*/  LDCU.128 UR16, c[0x3][0x90] ;  /* 0x00c01200ff1077ac */ /* 0x000f220008000c00 */
[----:B0-----:R-:W-:Y:S01]  /*18dd0*/  DFMA R8, R60, UR14, R8 ;  /* 0x0000000e3c087c2b */ /* 0x001fe20008000008 */
[----:B------:R-:W4:Y:S01]  /*18de0*/  I2F.F64 R60, R2 ;  /* 0x00000002003c7312 */ /* 0x000f220000201c00 */
[----:B------:R-:W0:Y:S01]  /*18df0*/  LDCU.128 UR12, c[0x3][0x100] ;  /* 0x00c02000ff0c77ac */ /* 0x000e220008000c00 */
[----:B---3--:R-:W-:-:S06]  /*18e00*/  DFMA R64, R58, UR24, R54 ;  /* 0x000000183a407c2b */ /* 0x008fcc0008000036 */
[----:B------:R-:W1:Y:S02]  /*18e10*/  I2F.F64 R54, R3 ;  /* 0x0000000300367312 */ /* 0x000e640000201c00 */
[----:B------:R-:W-:Y:S02]  /*18e20*/  DFMA R64, R62, UR26, R64 ;  /* 0x0000001a3e407c2b */ /* 0x000fe40008000040 */
[----:B----4-:R-:W-:-:S06]  /*18e30*/  DFMA R6, R60, UR18, R6 ;  /* 0x000000123c067c2b */ /* 0x010fcc0008000006 */
[----:B0-----:R-:W-:Y:S01]  /*18e40*/  DFMA R64, R8, UR12, R64 ;  /* 0x0000000c08407c2b */ /* 0x001fe20008000040 */
[----:B------:R-:W0:Y:S01]  /*18e50*/  LDCU.64 UR12, c[0x3][0x3e8] ;  /* 0x00c07d00ff0c77ac */ /* 0x000e220008000a00 */
[----:B-1----:R-:W-:Y:S01]  /*18e60*/  DFMA R54, R54, UR16, R12 ;  /* 0x0000001036367c2b */ /* 0x002fe2000800000c */
[----:B------:R-:W1:Y:S01]  /*18e70*/  LDCU.64 UR16, c[0x3][0x110] ;  /* 0x00c02200ff1077ac */ /* 0x000e620008000a00 */
[----:B------:R-:W-:-:S06]  /*18e80*/  MOV R13, RZ ;  /* 0x000000ff000d7202 */ /* 0x000fcc0000000f00 */
        /* <DEDUP_REMOVED lines=196> */
.L_x_321:
[----:B------:R-:W-:Y:S05]  /*19ad0*/  BSYNC.RECONVERGENT B0 ;  /* 0x0000000000007941 */ /* 0x000fea0003800200 */
.L_x_320:
        /* <DEDUP_REMOVED lines=27> */
.L_x_323:
        /* <DEDUP_REMOVED lines=12> */
.L_x_324:
[----:B------:R-:W-:Y:S05]  /*19d50*/  BSYNC.RECONVERGENT B0 ;  /* 0x0000000000007941 */ /* 0x000fea0003800200 */
.L_x_322:
        /* <DEDUP_REMOVED lines=28> */
.L_x_326:
        /* <DEDUP_REMOVED lines=12> */
.L_x_327:
[----:B------:R-:W-:Y:S05]  /*19fe0*/  BSYNC.RECONVERGENT B0 ;  /* 0x0000000000007941 */ /* 0x000fea0003800200 */
.L_x_325:
        /* <DEDUP_REMOVED lines=28> */
.L_x_329:
        /* <DEDUP_REMOVED lines=12> */
.L_x_330:
[----:B------:R-:W-:Y:S05]  /*1a270*/  BSYNC.RECONVERGENT B0 ;  /* 0x0000000000007941 */ /* 0x000fea0003800200 */
.L_x_328:
        /* <DEDUP_REMOVED lines=27> */
.L_x_332:
        /* <DEDUP_REMOVED lines=12> */
.L_x_333:
[----:B------:R-:W-:Y:S05]  /*1a4f0*/  BSYNC.RECONVERGENT B0 ;  /* 0x0000000000007941 */ /* 0x000fea0003800200 */
.L_x_331:
        /* <DEDUP_REMOVED lines=28> */
.L_x_335:
        /* <DEDUP_REMOVED lines=12> */
.L_x_336:
[----:B------:R-:W-:Y:S05]  /*1a780*/  BSYNC.RECONVERGENT B0 ;  /* 0x0000000000007941 */ /* 0x000fea0003800200 */
.L_x_334:
        /* <DEDUP_REMOVED lines=28> */
.L_x_338:
        /* <DEDUP_REMOVED lines=12> */
.L_x_339:
[----:B------:R-:W-:Y:S05]  /*1aa10*/  BSYNC.RECONVERGENT B0 ;  /* 0x0000000000007941 */ /* 0x000fea0003800200 */
.L_x_337:
        /* <DEDUP_REMOVED lines=28> */
.L_x_341:
        /* <DEDUP_REMOVED lines=12> */
.L_x_342:
[----:B------:R-:W-:Y:S05]  /*1aca0*/  BSYNC.RECONVERGENT B0 ;  /* 0x0000000000007941 */ /* 0x000fea0003800200 */
.L_x_340:
        /* <DEDUP_REMOVED lines=28> */
.L_x_344:
        /* <DEDUP_REMOVED lines=12> */
.L_x_345:
[----:B------:R-:W-:Y:S05]  /*1af30*/  BSYNC.RECONVERGENT B0 ;  /* 0x0000000000007941 */ /* 0x000fea0003800200 */
.L_x_343:
        /* <DEDUP_REMOVED lines=28> */
.L_x_347:
        /* <DEDUP_REMOVED lines=10> */
.L_x_348:
[----:B------:R-:W-:Y:S05]  /*1b1a0*/  BSYNC.RECONVERGENT B0 ;  /* 0x0000000000007941 */ /* 0x000fea0003800200 */
.L_x_346:
        /* <DEDUP_REMOVED lines=25> */
.L_x_350:
[----:B------:R-:W-:Y:S01]  /*1b340*/  IMAD.MOV.U32 R12, RZ, RZ, R52 ;  /* 0x000000ffff0c7224 */ /* 0x000fe200078e0034 */
[----:B------:R-:W-:Y:S01]  /*1b350*/  MOV R19, UR5 ;  /* 0x0000000500137c02 */ /* 0x000fe20008000f00 */
[----:B------:R-:W-:Y:S01]  /*1b360*/  IMAD.MOV.U32 R23, RZ, RZ, R53 ;  /* 0x000000ffff177224 */ /* 0x000fe200078e0035 */
[----:B------:R-:W-:-:S07]  /*1b370*/  MOV R10, 0x1b390 ;  /* 0x0001b390000a7802 */ /* 0x000fce0000000f00 */
[----:B------:R-:W-:Y:S05]  /*1b380*/  CALL.REL.NOINC `($__internal_1_$__cuda_sm20_rem_u64) ;  /* 0x000005f800987944 */ /* 0x000fea0003c00000 */
.L_x_351:
[----:B------:R-:W-:Y:S05]  /*1b390*/  BSYNC.RECONVERGENT B0 ;  /* 0x0000000000007941 */ /* 0x000fea0003800200 */
.L_x_349:
[----:B------:R-:W0:Y:S01]  /*1b3a0*/  LDC.64 R54, c[0x3][RZ] ;  /* 0x00c00000ff367b82 */ /* 0x000e220000000a00 */
[----:B------:R-:W0:Y:S01]  /*1b3b0*/  LDCU.128 UR4, c[0x3][0x50] ;  /* 0x00c00a00ff0477ac */ /* 0x000e220008000c00 */
[----:B------:R-:W0:Y:S01]  /*1b3c0*/  I2F.F64 R50, R12 ;  /* 0x0000000c00327312 */ /* 0x000e220000201c00 */
[----:B------:R-:W-:Y:S01]  /*1b3d0*/  BSSY.RECONVERGENT B0, `(.L_x_352) ;  /* 0x00000f6000007945 */ /* 0x000fe20003800200 */
[----:B------:R-:W-:Y:S01]  /*1b3e0*/  PLOP3.LUT P3, PT, PT, PT, PT, 0x80, 0x8 ;  /* 0x000000000008781c */ /* 0x000fe20003f6f070 */
[----:B------:R-:W1:Y:S03]  /*1b3f0*/  LDCU.128 UR16, c[0x3][0x70] ;  /* 0x00c00e00ff1077ac */ /* 0x000e660008000c00 */
[----:B------:R-:W1:Y:S01]  /*1b400*/  LDC.64 R56, c[0x3][0x20] ;  /* 0x00c00800ff387b82 */ /* 0x000e620000000a00 */
[----:B------:R-:W2:Y:S01]  /*1b410*/  LDCU.128 UR12, c[0x3][0x60] ;  /* 0x00c00c00ff0c77ac */ /* 0x000ea20008000c00 */
[----:B------:R-:W1:Y:S01]  /*1b420*/  I2F.F64 R62, R8 ;  /* 0x00000008003e7312 */ /* 0x000e620000201c00 */
[----:B------:R-:W3:Y:S05]  /*1b430*/  LDCU.128 UR20, c[0x3][0xd0] ;  /* 0x00c01a00ff1477ac */ /* 0x000eea0008000c00 */
[----:B------:R-:W4:Y:S01]  /*1b440*/  LDC.64 R52, c[0x3][0x8] ;  /* 0x00c00200ff347b82 */ /* 0x000f220000000a00 */
[----:B------:R-:W5:Y:S01]  /*1b450*/  LDCU.64 UR10, c[0x3][0x438] ;  /* 0x00c08700ff0a77ac */ /* 0x000f620008000a00 */
[----:B------:R-:W4:Y:S06]  /*1b460*/  I2F.F64 R48, R24 ;  /* 0x0000001800307312 */ /* 0x000f2c0000201c00 */
[----:B------:R-:W2:Y:S01]  /*1b470*/  LDC.64 R58, c[0x3][0x10] ;  /* 0x00c00400ff3a7b82 */ /* 0x000ea20000000a00 */
[----:B0-----:R-:W-:Y:S01]  /*1b480*/  DFMA R50, R50, UR4, R54 ;  /* 0x0000000432327c2b */ /* 0x001fe20008000036 */
[----:B------:R-:W0:Y:S01]  /*1b490*/  LDCU.64 UR4, c[0x3][0xc8] ;  /* 0x00c01900ff0477ac */ /* 0x000e220008000a00 */
[----:B------:R-:W2:Y:S05]  /*1b4a0*/  I2F.F64 R10, R11 ;  /* 0x0000000b000a7312 */ /* 0x000eaa0000201c00 */
[----:B------:R-:W5:Y:S01]  /*1b4b0*/  LDC.64 R54, c[0x3][0x18] ;  /* 0x00c00600ff367b82 */ /* 0x000f620000000a00 */
[----:B-1----:R-:W-:-:S02]  /*1b4c0*/  DFMA R56, R62, UR16, R56 ;  /* 0x000000103e387c2b */ /* 0x002fc40008000038 */
[----:B------:R1:W5:Y:S05]  /*1b4d0*/  I2F.F64 R60, R9 ;  /* 0x00000009003c7312 */ /* 0x00036a0000201c00 */
[----:B------:R-:W5:Y:S01]  /*1b4e0*/  LDC.64 R64, c[0x3][0x28] ;  /* 0x00c00a00ff407b82 */ /* 0x000f620000000a00 */
[----:B----4-:R-:W-:Y:S02]  /*1b4f0*/  DFMA R48, R48, UR6, R52 ;  /* 0x0000000630307c2b */ /* 0x010fe40008000034 */
[----:B------:R-:W4:Y:S01]  /*1b500*/  I2F.F64 R52, R7 ;  /* 0x0000000700347312 */ /* 0x000f220000201c00 */
[----:B0-----:R-:W-:Y:S01]  /*1b510*/  DFMA R62, R50, UR4, RZ ;  /* 0x00000004323e7c2b */ /* 0x001fe200080000ff */
[----:B------:R-:W0:Y:S01]  /*1b520*/  LDCU.128 UR4, c[0x3][0x80] ;  /* 0x00c01000ff0477ac */ /* 0x000e220008000c00 */
[----:B--2---:R-:W-:-:S02]  /*1b530*/  DFMA R10, R10, UR12, R58 ;  /* 0x0000000c0a0a7c2b */ /* 0x004fc4000800003a */
[----:B-1----:R-:W1:Y:S04]  /*1b540*/  LDC.64 R8, c[0x3][0x38] ;  /* 0x00c00e00ff087b82 */ /* 0x002e680000000a00 */
[----:B---3--:R-:W-:Y:S02]  /*1b550*/  DFMA R62, R48, UR20, R62 ;  /* 0x00000014303e7c2b */ /* 0x008fe4000800003e */
[----:B-----5:R-:W-:Y:S02]  /*1b560*/  DFMA R54, R60, UR14, R54 ;  /* 0x0000000e3c367c2b */ /* 0x020fe40008000036 */
[----:B------:R-:W0:Y:S01]  /*1b570*/  LDC.64 R58, c[0x3][0x30] ;  /* 0x00c00c00ff3a7b82 */ /* 0x000e220000000a00 */
[----:B------:R2:W0:Y:S01]  /*1b580*/  I2F.F64 R60, R6 ;  /* 0x00000006003c7312 */ /* 0x0004220000201c00 */
[----:B------:R-:W3:Y:S01]  /*1b590*/  LDCU.128 UR12, c[0x3][0xe0] ;  /* 0x00c01c00ff0c77ac */ /* 0x000ee20008000c00 */
[----:B----4-:R-:W-:Y:S01]  /*1b5a0*/  DFMA R52, R52, UR18, R64 ;  /* 0x0000001234347c2b */ /* 0x010fe20008000040 */
[----:B------:R-:W4:Y:S01]  /*1b5b0*/  LDCU.128 UR16, c[0x3][0xf0] ;  /* 0x00c01e00ff1077ac */ /* 0x000f220008000c00 */
[----:B------:R-:W-:-:S03]  /*1b5c0*/  DFMA R64, R10, UR22, R62 ;  /* 0x000000160a407c2b */ /* 0x000fc6000800003e */
[----:B--2---:R-:W2:Y:S01]  /*1b5d0*/  LDC.64 R6, c[0x3][0x48] ;  /* 0x00c01200ff067b82 */ /* 0x004ea20000000a00 */
[----:B------:R-:W1:Y:S04]  /*1b5e0*/  I2F.F64 R62, R4 ;  /* 0x00000004003e7312 */ /* 0x000e680000201c00 */
[----:B---3--:R-:W-:Y:S02]  /*1b5f0*/  DFMA R64, R54, UR12, R64 ;  /* 0x0000000c36407c2b */ /* 0x008fe40008000040 */
[----:B0-----:R-:W-:Y:S01]  /*1b600*/  DFMA R58, R60, UR4, R58 ;  /* 0x000000043c3a7c2b */ /* 0x001fe2000800003a */
[----:B------:R-:W0:Y:S01]  /*1b610*/  LDC.64 R60, c[0x3][0x40] ;  /* 0x00c01000ff3c7b82 */ /* 0x000e220000000a00 */
[----:B-1----:R-:W-:Y:S01]  /*1b620*/  DFMA R8, R62, UR6, R8 ;  /* 0x000000063e087c2b */ /* 0x002fe20008000008 */
[----:B------:R-:W0:Y:S01]  /*1b630*/  LDCU.128 UR4, c[0x3][0x90] ;  /* 0x00c01200ff0477ac */ /* 0x000e220008000c00 */
[----:B------:R1:W0:Y:S02]  /*1b640*/  I2F.F64 R62, R3 ;  /* 0x00000003003e7312 */ /* 0x0002240000201c00 */
[----:B------:R-:W-:Y:S01]  /*1b650*/  DFMA R64, R56, UR14, R64 ;  /* 0x0000000e38407c2b */ /* 0x000fe20008000040 */
[----:B------:R-:W3:Y:S01]  /*1b660*/  LDCU.128 UR12, c[0x3][0x100] ;  /* 0x00c02000ff0c77ac */ /* 0x000ee20008000c00 */
[----:B-1----:R-:W-:-:S06]  /*1b670*/  IMAD.MOV.U32 R3, RZ, RZ, RZ ;  /* 0x000000ffff037224 */ /* 0x002fcc00078e00ff */
[----:B----4-:R-:W-:-:S08]  /*1b680*/  DFMA R64, R52, UR16, R64 ;  /* 0x0000001034407c2b */ /* 0x010fd00008000040 */
[----:B------:R-:W-:Y:S02]  /*1b690*/  DFMA R64, R58, UR18, R64 ;  /* 0x000000123a407c2b */ /* 0x000fe40008000040 */
[----:B0-----:R-:W-:Y:S01]  /*1b6a0*/  DFMA R60, R62, UR4, R60 ;  /* 0x000000043e3c7c2b */ /* 0x001fe2000800003c */
[----:B------:R-:W0:Y:S01]  /*1b6b0*/  LDCU.64 UR4, c[0x3][0x110] ;  /* 0x00c02200ff0477ac */ /* 0x000e220008000a00 */
[----:B------:R-:W2:Y:S04]  /*1b6c0*/  I2F.F64 R62, R2 ;  /* 0x00000002003e7312 */ /* 0x000ea80000201c00 */
[----:B---3--:R-:W-:-:S08]  /*1b6d0*/  DFMA R64, R8, UR12, R64 ;  /* 0x0000000c08407c2b */ /* 0x008fd00008000040 */
[----:B------:R-:W-:Y:S02]  /*1b6e0*/  DFMA R64, R60, UR14, R64 ;  /* 0x0000000e3c407c2b */ /* 0x000fe40008000040 */
[----:B--2---:R-:W-:Y:S01]  /*1b6f0*/  DFMA R6, R62, UR6, R6 ;  /* 0x000000063e067c2b */ /* 0x004fe20008000006 */
[----:B------:R-:W1:Y:S07]  /*1b700*/  LDCU.64 UR6, c[0x3][0x3e8] ;  /* 0x00c07d00ff0677ac */ /* 0x000e6e0008000a00 */
[----:B0-----:R-:W-:-:S08]  /*1b710*/  DFMA R64, R6, UR4, R64 ;  /* 0x0000000406407c2b */ /* 0x001fd00008000040 */
[----:B-1----:R-:W-:-:S08]  /*1b720*/  DADD R64, R64, -UR6 ;  /* 0x8000000640407e29 */ /* 0x002fd00008000000 */
[----:B------:R-:W-:-:S14]  /*1b730*/  DSETP.GT.AND P6, PT, |R64|, UR10, PT ;  /* 0x0000000a40007e2a */ /* 0x000fdc000bfc4200 */
[----:B------:R-:W-:Y:S05]  /*1b740*/  @P6 BRA `(.L_x_353) ;  /* 0x0000000800f86947 */ /* 0x000fea0003800000 */
[----:B------:R-:W0:Y:S01]  /*1b750*/  LDCU.64 UR4, c[0x3][0x118] ;  /* 0x00c02300ff0477ac */ /* 0x000e220008000a00 */
[----:B------:R-:W1:Y:S01]  /*1b760*/  LDCU.128 UR12, c[0x3][0x120] ;  /* 0x00c02400ff0c77ac */ /* 0x000e620008000c00 */
[----:B------:R-:W2:Y:S01]  /*1b770*/  LDCU.64 UR10, c[0x3][0x160] ;  /* 0x00c02c00ff0a77ac */ /* 0x000ea20008000a00 */
        /* <DEDUP_REMOVED lines=8> */
[----:B-1----:R-:W-:-:S08]  /*1b800*/  DFMA R62, R52, UR12, R62 ;  /* 0x0000000c343e7c2b */ /* 0x002fd0000800003e */
[----:B------:R-:W-:-:S08]  /*1b810*/  DFMA R62, R58, UR14, R62 ;  /* 0x0000000e3a3e7c2b */ /* 0x000fd0000800003e */
[----:B0-----:R-:W-:Y:S01]  /*1b820*/  DFMA R62, R8, UR4, R62 ;  /* 0x00000004083e7c2b */ /* 0x001fe2000800003e */
[----:B------:R-:W0:Y:S07]  /*1b830*/  LDCU.64 UR4, c[0x3][0x3f0] ;  /* 0x00c07e00ff0477ac */ /* 0x000e2e0008000a00 */
[----:B------:R-:W-:Y:S01]  /*1b840*/  DFMA R62, R60, UR6, R62 ;  /* 0x000000063c3e7c2b */ /* 0x000fe2000800003e */
[----:B------:R-:W1:Y:S07]  /*1b850*/  LDCU.64 UR6, c[0x3][0x440] ;  /* 0x00c08800ff0677ac */ /* 0x000e6e0008000a00 */
[----:B--2---:R-:W-:-:S08]  /*1b860*/  DFMA R62, R6, UR10, R62 ;  /* 0x0000000a063e7c2b */ /* 0x004fd0000800003e */
[----:B0-----:R-:W-:-:S08]  /*1b870*/  DADD R62, R62, -UR4 ;  /* 0x800000043e3e7e29 */ /* 0x001fd00008000000 */
[----:B-1----:R-:W-:-:S14]  /*1b880*/  DSETP.GT.AND P6, PT, |R62|, UR6, PT ;  /* 0x000000063e007e2a */ /* 0x002fdc000bfc4200 */
        /* <DEDUP_REMOVED lines=168> */
[----:B------:R-:W-:Y:S01]  /*1c310*/  @!P6 PLOP3.LUT P3, PT, PT, PT, PT, 0x8, 0x80 ;  /* 0x000000000080e81c */ /* 0x000fe20003f6e170 */
[----:B------:R-:W-:-:S12]  /*1c320*/  @!P6 IMAD.MOV.U32 R3, RZ, RZ, 0x1 ;  /* 0x00000001ff03e424 */ /* 0x000fd800078e00ff */
.L_x_353:
[----:B------:R-:W-:Y:S05]  /*1c330*/  BSYNC.RECONVERGENT B0 ;  /* 0x0000000000007941 */ /* 0x000fea0003800200 */
.L_x_352:
[----:B------:R-:W-:Y:S01]  /*1c340*/  IADD3 R4, PT, PT, R22, R25, RZ ;  /* 0x0000001916047210 */ /* 0x000fe20007ffe0ff */
[----:B------:R-:W0:Y:S01]  /*1c350*/  S2UR UR5, SR_CgaCtaId ;  /* 0x00000000000579c3 */ /* 0x000e220000008800 */
[----:B------:R-:W1:Y:S01]  /*1c360*/  S2R R22, SR_TID.X ;  /* 0x0000000000167919 */ /* 0x000e620000002100 */
[----:B------:R-:W-:Y:S02]  /*1c370*/  UMOV UR4, 0x400 ;  /* 0x0000040000047882 */ /* 0x000fe40000000000 */
[----:B------:R-:W-:-:S04]  /*1c380*/  IMAD.IADD R21, R4, 0x1, R21 ;  /* 0x0000000104157824 */ /* 0x000fc800078e0215 */
[----:B------:R-:W-:Y:S01]  /*1c390*/  BAR.SYNC.DEFER_BLOCKING 0x0 ;  /* 0x0000000000007b1d */ /* 0x000fe20000010000 */
[----:B------:R-:W-:-:S05]  /*1c3a0*/  IMAD.IADD R23, R21, 0x1, R20 ;  /* 0x0000000115177824 */ /* 0x000fca00078e0214 */
[----:B------:R-:W-:-:S05]  /*1c3b0*/  IADD3 R20, PT, PT, R23, R18, RZ ;  /* 0x0000001217147210 */ /* 0x000fca0007ffe0ff */
[----:B------:R-:W-:-:S04]  /*1c3c0*/  IMAD.IADD R7, R20, 0x1, R17 ;  /* 0x0000000114077824 */ /* 0x000fc800078e0211 */
[----:B------:R-:W-:Y:S01]  /*1c3d0*/  IMAD.IADD R48, R7, 0x1, R16 ;  /* 0x0000000107307824 */ /* 0x000fe200078e0210 */
[----:B0-----:R-:W-:-:S04]  /*1c3e0*/  ULEA UR4, UR5, UR4, 0x18 ;  /* 0x0000000405047291 */ /* 0x001fc8000f8ec0ff */
[----:B------:R-:W-:-:S05]  /*1c3f0*/  IADD3 R49, PT, PT, R48, R15, RZ ;  /* 0x0000000f30317210 */ /* 0x000fca0007ffe0ff */
[----:B------:R-:W-:Y:S01]  /*1c400*/  IMAD.IADD R6, R49, 0x1, R14 ;  /* 0x0000000131067824 */ /* 0x000fe200078e020e */
[----:B-1----:R-:W-:-:S03]  /*1c410*/  SHF.R.U32.HI R50, RZ, 0x5, R22 ;  /* 0x00000005ff327819 */ /* 0x002fc60000011616 */
[----:B------:R-:W-:-:S05]  /*1c420*/  IMAD.IADD R24, R6, 0x1, R13 ;  /* 0x0000000106187824 */ /* 0x000fca00078e020d */
[----:B------:R-:W-:-:S05]  /*1c430*/  IADD3 R11, PT, PT, R24, R3, RZ ;  /* 0x00000003180b7210 */ /* 0x000fca0007ffe0ff */
[----:B------:R-:W0:Y:S02]  /*1c440*/  SHFL.UP P6, R2, R11, 0x1, RZ ;  /* 0x042000000b027989 */ /* 0x000e2400000c00ff */
[----:B0-----:R-:W-:-:S05]  /*1c450*/  @P6 IMAD.IADD R2, R11, 0x1, R2 ;  /* 0x000000010b026824 */ /* 0x001fca00078e0202 */
[----:B------:R-:W0:Y:S02]  /*1c460*/  SHFL.UP P6, R3, R2, 0x2, RZ ;  /* 0x0440000002037989 */ /* 0x000e2400000c00ff */
[----:B0-----:R-:W-:-:S05]  /*1c470*/  @P6 IMAD.IADD R3, R2, 0x1, R3 ;  /* 0x0000000102036824 */ /* 0x001fca00078e0203 */
[----:B------:R-:W0:Y:S02]  /*1c480*/  SHFL.UP P6, R8, R3, 0x4, RZ ;  /* 0x0480000003087989 */ /* 0x000e2400000c00ff */
[----:B0-----:R-:W-:-:S05]  /*1c490*/  @P6 IADD3 R8, PT, PT, R3, R8, RZ ;  /* 0x0000000803086210 */ /* 0x001fca0007ffe0ff */
[----:B------:R-:W0:Y:S02]  /*1c4a0*/  SHFL.UP P6, R9, R8, 0x8, RZ ;  /* 0x0500000008097989 */ /* 0x000e2400000c00ff */
[----:B0-----:R-:W-:-:S05]  /*1c4b0*/  @P6 IMAD.IADD R9, R8, 0x1, R9 ;  /* 0x0000000108096824 */ /* 0x001fca00078e0209 */
[----:B------:R-:W0:Y:S02]  /*1c4c0*/  SHFL.UP P6, R10, R9, 0x10, RZ ;  /* 0x06000000090a7989 */ /* 0x000e2400000c00ff */
[----:B0-----:R-:W-:Y:S01]  /*1c4d0*/  @P6 IMAD.IADD R10, R9, 0x1, R10 ;  /* 0x00000001090a6824 */ /* 0x001fe200078e020a */
[----:B------:R-:W-:-:S04]  /*1c4e0*/  ISETP.NE.AND P6, PT, R0, 0x1f, PT ;  /* 0x0000001f0000780c */ /* 0x000fc80003fc5270 */
[----:B------:R-:W-:-:S09]  /*1c4f0*/  IADD3 R2, PT, PT, -R11, R10, RZ ;  /* 0x0000000a0b027210 */ /* 0x000fd20007ffe1ff */
[----:B------:R-:W-:-:S05]  /*1c500*/  @!P6 LEA R3, R50, UR4, 0x2 ;  /* 0x000000043203ec11 */ /* 0x000fca000f8e10ff */
[----:B------:R-:W-:Y:S01]  /*1c510*/  @!P6 STS [R3], R10 ;  /* 0x0000000a0300e388 */ /* 0x000fe20000000800 */
[----:B------:R-:W-:Y:S01]  /*1c520*/  BAR.SYNC.DEFER_BLOCKING 0x0 ;  /* 0x0000000000007b1d */ /* 0x000fe20000010000 */
[----:B------:R-:W-:-:S04]  /*1c530*/  ISETP.NE.AND P6, PT, R0, RZ, PT ;  /* 0x000000ff0000720c */ /* 0x000fc80003fc5270 */
[----:B------:R-:W-:Y:S02]  /*1c540*/  SEL R51, R2, RZ, P6 ;  /* 0x000000ff02337207 */ /* 0x000fe40003000000 */
[----:B------:R-:W-:Y:S01]  /*1c550*/  ISETP.NE.AND P6, PT, R50, 0x2, PT ;  /* 0x000000023200780c */ /* 0x000fe20003fc5270 */
[----:B------:R-:W0:Y:S04]  /*1c560*/  LDS.128 R16, [UR4] ;  /* 0x00000004ff107984 */ /* 0x000e280008000c00 */
[----:B------:R-:W1:Y:S01]  /*1c570*/  LDS.128 R12, [UR4+0x10] ;  /* 0x00001004ff0c7984 */ /* 0x000e620008000c00 */
[----:B0-----:R-:W-:-:S05]  /*1c580*/  IMAD.IADD R9, R16, 0x1, R17 ;  /* 0x0000000110097824 */ /* 0x001fca00078e0211 */
[----:B------:R-:W-:Y:S01]  /*1c590*/  SEL R0, R9, R16, !P6 ;  /* 0x0000001009007207 */ /* 0x000fe20007000000 */
[----:B------:R-:W-:Y:S01]  /*1c5a0*/  IMAD.IADD R9, R18, 0x1, R9 ;  /* 0x0000000112097824 */ /* 0x000fe200078e0209 */
[----:B------:R-:W-:-:S04]  /*1c5b0*/  ISETP.NE.AND P6, PT, R50, 0x3, PT ;  /* 0x000000033200780c */ /* 0x000fc80003fc5270 */
[----:B------:R-:W-:Y:S02]  /*1c5c0*/  SEL R0, R9, R0, !P6 ;  /* 0x0000000009007207 */ /* 0x000fe40007000000 */
[----:B------:R-:W-:Y:S02]  /*1c5d0*/  IADD3 R9, PT, PT, R19, R9, RZ ;  /* 0x0000000913097210 */ /* 0x000fe40007ffe0ff */
[----:B------:R-:W-:-:S04]  /*1c5e0*/  ISETP.NE.AND P6, PT, R50, 0x4, PT ;  /* 0x000000043200780c */ /* 0x000fc80003fc5270 */
[C---:B------:R-:W-:Y:S01]  /*1c5f0*/  SEL R0, R9.reuse, R0, !P6 ;  /* 0x0000000009007207 */ /* 0x040fe20007000000 */
[----:B-1----:R-:W-:Y:S01]  /*1c600*/  IMAD.IADD R9, R9, 0x1, R12 ;  /* 0x0000000109097824 */ /* 0x002fe200078e020c */
[----:B------:R-:W-:-:S04]  /*1c610*/  ISETP.NE.AND P6, PT, R50, 0x5, PT ;  /* 0x000000053200780c */ /* 0x000fc80003fc5270 */
[----:B------:R-:W-:Y:S01]  /*1c620*/  SEL R0, R9, R0, !P6 ;  /* 0x0000000009007207 */ /* 0x000fe20007000000 */
[----:B------:R-:W-:Y:S01]  /*1c630*/  IMAD.IADD R9, R13, 0x1, R9 ;  /* 0x000000010d097824 */ /* 0x000fe200078e0209 */
[----:B------:R-:W-:-:S04]  /*1c640*/  ISETP.NE.AND P6, PT, R50, 0x6, PT ;  /* 0x000000063200780c */ /* 0x000fc80003fc5270 */
[----:B------:R-:W-:Y:S02]  /*1c650*/  SEL R0, R9, R0, !P6 ;  /* 0x0000000009007207 */ /* 0x000fe40007000000 */
[----:B------:R-:W-:Y:S02]  /*1c660*/  IADD3 R9, PT, PT, R14, R9, RZ ;  /* 0x000000090e097210 */ /* 0x000fe40007ffe0ff */
[----:B------:R-:W-:-:S03]  /*1c670*/  ISETP.NE.AND P6, PT, R50, 0x7, PT ;  /* 0x000000073200780c */ /* 0x000fc60003fc5270 */
[----:B------:R-:W-:Y:S01]  /*1c680*/  IMAD.IADD R3, R15, 0x1, R9 ;  /* 0x000000010f037824 */ /* 0x000fe200078e0209 */
[----:B------:R-:W-:Y:S02]  /*1c690*/  SEL R0, R9, R0, !P6 ;  /* 0x0000000009007207 */ /* 0x000fe40007000000 */
[----:B------:R-:W0:Y:S01]  /*1c6a0*/  LDS.128 R8, [UR4+0x20] ;  /* 0x00002004ff087984 */ /* 0x000e220008000c00 */
[----:B------:R-:W-:-:S04]  /*1c6b0*/  ISETP.NE.AND P6, PT, R50, 0x8, PT ;  /* 0x000000083200780c */ /* 0x000fc80003fc5270 */
[C---:B------:R-:W-:Y:S02]  /*1c6c0*/  SEL R0, R3.reuse, R0, !P6 ;  /* 0x0000000003007207 */ /* 0x040fe40007000000 */
[----:B------:R-:W-:Y:S01]  /*1c6d0*/  ISETP.NE.AND P6, PT, R50, 0x9, PT ;  /* 0x000000093200780c */ /* 0x000fe20003fc5270 */
[----:B0-----:R-:W-:-:S05]  /*1c6e0*/  IMAD.IADD R3, R3, 0x1, R8 ;  /* 0x0000000103037824 */ /* 0x001fca00078e0208 */
[----:B------:R-:W-:Y:S02]  /*1c6f0*/  SEL R0, R3, R0, !P6 ;  /* 0x0000000003007207 */ /* 0x000fe40007000000 */
[----:B------:R-:W-:Y:S02]  /*1c700*/  IADD3 R3, PT, PT, R9, R3, RZ ;  /* 0x0000000309037210 */ /* 0x000fe40007ffe0ff */
[----:B------:R-:W-:-:S04]  /*1c710*/  ISETP.NE.AND P6, PT, R50, 0xa, PT ;  /* 0x0000000a3200780c */ /* 0x000fc80003fc5270 */
[----:B------:R-:W-:Y:S01]  /*1c720*/  SEL R0, R3, R0, !P6 ;  /* 0x0000000003007207 */ /* 0x000fe20007000000 */
[----:B------:R-:W-:Y:S01]  /*1c730*/  IMAD.IADD R3, R10, 0x1, R3 ;  /* 0x000000010a037824 */ /* 0x000fe200078e0203 */
[----:B------:R-:W-:-:S04]  /*1c740*/  ISETP.NE.AND P6, PT, R50, 0xb, PT ;  /* 0x0000000b3200780c */ /* 0x000fc80003fc5270 */
[----:B------:R-:W-:Y:S02]  /*1c750*/  SEL R0, R3, R0, !P6 ;  /* 0x0000000003007207 */ /* 0x000fe40007000000 */
[----:B------:R-:W-:Y:S02]  /*1c760*/  ISETP.GE.U32.AND P6, PT, R22, 0x20, PT ;  /* 0x000000201600780c */ /* 0x000fe40003fc6070 */
[----:B------:R-:W-:Y:S02]  /*1c770*/  IADD3 R3, PT, PT, R11, R3, RZ ;  /* 0x000000030b037210 */ /* 0x000fe40007ffe0ff */
[----:B------:R-:W-:Y:S02]  /*1c780*/  SEL R0, R0, RZ, P6 ;  /* 0x000000ff00007207 */ /* 0x000fe40003000000 */
[----:B------:R-:W-:-:S03]  /*1c790*/  ISETP.NE.AND P6, PT, R22, RZ, PT ;  /* 0x000000ff1600720c */ /* 0x000fc60003fc5270 */
[----:B------:R-:W-:-:S04]  /*1c7a0*/  IMAD.IADD R51, R0, 0x1, R51 ;  /* 0x0000000100337824 */ /* 0x000fc800078e0233 */
[----:B------:R-:W-:Y:S01]  /*1c7b0*/  IMAD.IADD R55, R51, 0x1, R25 ;  /* 0x0000000133377824 */ /* 0x000fe200078e0219 */
[-C--:B------:R-:W-:Y:S01]  /*1c7c0*/  IADD3 R50, PT, PT, R4, R51.reuse, RZ ;  /* 0x0000003304327210 */ /* 0x080fe20007ffe0ff */
[--C-:B------:R-:W-:Y:S01]  /*1c7d0*/  IMAD.IADD R25, R21, 0x1, R51.reuse ;  /* 0x0000000115197824 */ /* 0x100fe200078e0233 */
[-C--:B------:R-:W-:Y:S01]  /*1c7e0*/  IADD3 R21, PT, PT, R20, R51.reuse, RZ ;  /* 0x0000003314157210 */ /* 0x080fe20007ffe0ff */
[--C-:B------:R-:W-:Y:S01]  /*1c7f0*/  IMAD.IADD R23, R23, 0x1, R51.reuse ;  /* 0x0000000117177824 */ /* 0x100fe200078e0233 */
[----:B------:R-:W-:Y:S01]  /*1c800*/  IADD3 R4, PT, PT, R49, R51, RZ ;  /* 0x0000003331047210 */ /* 0x000fe20007ffe0ff */
[----:B------:R-:W0:Y:S01]  /*1c810*/  @!P6 LDC.64 R52, c[0x0][0x3a0] ;  /* 0x0000e800ff34eb82 */ /* 0x000e220000000a00 */
[----:B------:R-:W-:Y:S02]  /*1c820*/  @!P6 IMAD.MOV.U32 R2, RZ, RZ, 0x65 ;  /* 0x00000065ff02e424 */ /* 0x000fe400078e00ff */
[--C-:B------:R-:W-:Y:S02]  /*1c830*/  IMAD.IADD R7, R7, 0x1, R51.reuse ;  /* 0x0000000107077824 */ /* 0x100fe400078e0233 */
[----:B------:R-:W-:-:S02]  /*1c840*/  IMAD.IADD R20, R48, 0x1, R51 ;  /* 0x0000000130147824 */ /* 0x000fc400078e0233 */
[--C-:B------:R-:W-:Y:S02]  /*1c850*/  IMAD.IADD R6, R6, 0x1, R51.reuse ;  /* 0x0000000106067824 */ /* 0x100fe400078e0233 */
[----:B------:R-:W-:Y:S01]  /*1c860*/  IMAD.IADD R0, R24, 0x1, R51 ;  /* 0x0000000118007824 */ /* 0x000fe200078e0233 */
[----:B0-----:R0:W-:Y:S01]  /*1c870*/  @!P6 ST.E.64.STRONG.GPU desc[UR8][R52.64+0x100], R2 ;  /* 0x000100023400e985 */ /* 0x0011e2000c10fb08 */
[----:B------:R-:W-:-:S13]  /*1c880*/  ISETP.GT.AND P6, PT, R3, 0x180, PT ;  /* 0x000001800300780c */ /* 0x000fda0003fc4270 */
[----:B0-----:R-:W-:Y:S05]  /*1c890*/  @P6 BRA `(.L_x_354) ;  /* 0x00000008007c6947 */ /* 0x001fea0003800000 */
[----:B------:R-:W-:Y:S01]  /*1c8a0*/  LOP3.LUT P6, RZ, R5, 0x2, RZ, 0xc0, !PT ;  /* 0x0000000205ff7812 */ /* 0x000fe200078cc0ff */
[----:B------:R-:W0:Y:S01]  /*1c8b0*/  LDCU.U8 UR6, c[0x0][0x3b8] ;  /* 0x00007700ff0677ac */ /* 0x000e220008000000 */
[----:B------:R-:W-:Y:S11]  /*1c8c0*/  BSSY.RECONVERGENT B0, `(.L_x_355) ;  /* 0x000000d000007945 */ /* 0x000ff60003800200 */
[----:B------:R-:W-:Y:S05]  /*1c8d0*/  @P6 BRA `(.L_x_356) ;  /* 0x00000000002c6947 */ /* 0x000fea0003800000 */
[----:B0-----:R-:W-:Y:S01]  /*1c8e0*/  UISETP.NE.AND UP0, UPT, UR6, URZ, UPT ;  /* 0x000000ff0600728c */ /* 0x001fe2000bf05270 */
[----:B------:R-:W-:-:S08]  /*1c8f0*/  CS2R R2, SRZ ;  /* 0x0000000000027805 */ /* 0x000fd0000001ff00 */
[----:B------:R-:W-:Y:S05]  /*1c900*/  BRA.U UP0, `(.L_x_357) ;  /* 0x0000000100087547 */ /* 0x000fea000b800000 */
[----:B------:R-:W0:Y:S02]  /*1c910*/  LDC.64 R2, c[0x0][0x3d0] ;  /* 0x0000f400ff027b82 */ /* 0x000e240000000a00 */
[----:B0-----:R-:W5:Y:S02]  /*1c920*/  LDG.E.64 R2, desc[UR8][R2.64] ;  /* 0x0000000802027981 */ /* 0x001f64000c1e1b00 */
.L_x_357:
[----:B------:R-:W0:Y:S01]  /*1c930*/  LDCU.64 UR4, c[0x0][0x390] ;  /* 0x00007200ff0477ac */ /* 0x000e220008000a00 */
[----:B-----5:R-:W-:-:S04]  /*1c940*/  IADD3 R8, P6, PT, R51, R2, RZ ;  /* 0x0000000233087210 */ /* 0x020fc80007fde0ff */
[----:B------:R-:W-:Y:S02]  /*1c950*/  LEA.HI.X.SX32 R3, R51, R3, 0x1, P6 ;  /* 0x0000000333037211 */ /* 0x000fe400030f0eff */
[----:B0-----:R-:W-:-:S04]  /*1c960*/  LEA R2, P6, R8, UR4, 0x3 ;  /* 0x0000000408027c11 */ /* 0x001fc8000f8c18ff */
[----:B------:R-:W-:-:S05]  /*1c970*/  LEA.HI.X R3, R8, UR5, R3, 0x3, P6 ;  /* 0x0000000508037c11 */ /* 0x000fca000b0f1c03 */
[----:B------:R1:W-:Y:S04]  /*1c980*/  STG.E.64 desc[UR8][R2.64], R46 ;  /* 0x0000002e02007986 */ /* 0x0003e8000c101b08 */
.L_x_356:
[----:B0-----:R-:W-:Y:S05]  /*1c990*/  BSYNC.RECONVERGENT B0 ;  /* 0x0000000000007941 */ /* 0x001fea0003800200 */
.L_x_355:
[----:B------:R-:W-:Y:S01]  /*1c9a0*/  LOP3.LUT P6, RZ, R5, 0x4, RZ, 0xc0, !PT ;  /* 0x0000000405ff7812 */ /* 0x000fe200078cc0ff */
[----:B------:R-:W-:-:S12]  /*1c9b0*/  BSSY.RECONVERGENT B0, `(.L_x_358) ;  /* 0x000000d000007945 */ /* 0x000fd80003800200 */
[----:B------:R-:W-:Y:S05]  /*1c9c0*/  @P6 BRA `(.L_x_359) ;  /* 0x00000000002c6947 */ /* 0x000fea0003800000 */
[----:B------:R-:W-:Y:S01]  /*1c9d0*/  UISETP.NE.AND UP0, UPT, UR6, URZ, UPT ;  /* 0x000000ff0600728c */ /* 0x000fe2000bf05270 */
[----:B-1----:R-:W-:-:S08]  /*1c9e0*/  CS2R R2, SRZ ;  /* 0x0000000000027805 */ /* 0x002fd0000001ff00 */
[----:B------:R-:W-:Y:S05]  /*1c9f0*/  BRA.U UP0, `(.L_x_360) ;  /* 0x0000000100087547 */ /* 0x000fea000b800000 */
[----:B------:R-:W0:Y:S02]  /*1ca00*/  LDC.64 R2, c[0x0][0x3d0] ;  /* 0x0000f400ff027b82 */ /* 0x000e240000000a00 */
[----:B0-----:R-:W5:Y:S02]  /*1ca10*/  LDG.E.64 R2, desc[UR8][R2.64] ;  /* 0x0000000802027981 */ /* 0x001f64000c1e1b00 */
.L_x_360:
[----:B------:R-:W0:Y:S01]  /*1ca20*/  LDCU.64 UR4, c[0x0][0x390] ;  /* 0x00007200ff0477ac */ /* 0x000e220008000a00 */
[----:B-----5:R-:W-:-:S04]  /*1ca30*/  IADD3 R8, P6, PT, R55, R2, RZ ;  /* 0x0000000237087210 */ /* 0x020fc80007fde0ff */
[----:B------:R-:W-:Y:S02]  /*1ca40*/  LEA.HI.X.SX32 R3, R55, R3, 0x1, P6 ;  /* 0x0000000337037211 */ /* 0x000fe400030f0eff */
[----:B0-----:R-:W-:-:S04]  /*1ca50*/  LEA R2, P6, R8, UR4, 0x3 ;  /* 0x0000000408027c11 */ /* 0x001fc8000f8c18ff */
[----:B------:R-:W-:-:S05]  /*1ca60*/  LEA.HI.X R3, R8, UR5, R3, 0x3, P6 ;  /* 0x0000000508037c11 */ /* 0x000fca000b0f1c03 */
[----:B------:R0:W-:Y:S04]  /*1ca70*/  STG.E.64 desc[UR8][R2.64], R44 ;  /* 0x0000002c02007986 */ /* 0x0001e8000c101b08 */
.L_x_359:
[----:B------:R-:W-:Y:S05]  /*1ca80*/  BSYNC.RECONVERGENT B0 ;  /* 0x0000000000007941 */ /* 0x000fea0003800200 */
.L_x_358:
[----:B------:R-:W-:Y:S01]  /*1ca90*/  LOP3.LUT P6, RZ, R5, 0x8, RZ, 0xc0, !PT ;  /* 0x0000000805ff7812 */ /* 0x000fe200078cc0ff */
[----:B------:R-:W-:-:S12]  /*1caa0*/  BSSY.RECONVERGENT B0, `(.L_x_361) ;  /* 0x000000d000007945 */ /* 0x000fd80003800200 */
[----:B------:R-:W-:Y:S05]  /*1cab0*/  @P6 BRA `(.L_x_362) ;  /* 0x00000000002c6947 */ /* 0x000fea0003800000 */
[----:B------:R-:W-:Y:S01]  /*1cac0*/  UISETP.NE.AND UP0, UPT, UR6, URZ, UPT ;  /* 0x000000ff0600728c */ /* 0x000fe2000bf05270 */
[----:B01----:R-:W-:-:S08]  /*1cad0*/  CS2R R2, SRZ ;  /* 0x0000000000027805 */ /* 0x003fd0000001ff00 */
[----:B------:R-:W-:Y:S05]  /*1cae0*/  BRA.U UP0, `(.L_x_363) ;  /* 0x0000000100087547 */ /* 0x000fea000b800000 */
[----:B------:R-:W0:Y:S02]  /*1caf0*/  LDC.64 R2, c[0x0][0x3d0] ;  /* 0x0000f400ff027b82 */ /* 0x000e240000000a00 */
[----:B0-----:R-:W5:Y:S02]  /*1cb00*/  LDG.E.64 R2, desc[UR8][R2.64] ;  /* 0x0000000802027981 */ /* 0x001f64000c1e1b00 */
.L_x_363:
[----:B------:R-:W0:Y:S01]  /*1cb10*/  LDCU.64 UR4, c[0x0][0x390] ;  /* 0x00007200ff0477ac */ /* 0x000e220008000a00 */
[----:B-----5:R-:W-:-:S04]  /*1cb20*/  IADD3 R8, P6, PT, R50, R2, RZ ;  /* 0x0000000232087210 */ /* 0x020fc80007fde0ff */
[----:B------:R-:W-:Y:S02]  /*1cb30*/  LEA.HI.X.SX32 R3, R50, R3, 0x1, P6 ;  /* 0x0000000332037211 */ /* 0x000fe400030f0eff */
[----:B0-----:R-:W-:-:S04]  /*1cb40*/  LEA R2, P6, R8, UR4, 0x3 ;  /* 0x0000000408027c11 */ /* 0x001fc8000f8c18ff */
[----:B------:R-:W-:-:S05]  /*1cb50*/  LEA.HI.X R3, R8, UR5, R3, 0x3, P6 ;  /* 0x0000000508037c11 */ /* 0x000fca000b0f1c03 */
[----:B------:R2:W-:Y:S04]  /*1cb60*/  STG.E.64 desc[UR8][R2.64], R42 ;  /* 0x0000002a02007986 */ /* 0x0005e8000c101b08 */
.L_x_362:
[----:B------:R-:W-:Y:S05]  /*1cb70*/  BSYNC.RECONVERGENT B0 ;  /* 0x0000000000007941 */ /* 0x000fea0003800200 */
.L_x_361:
[----:B------:R-:W-:Y:S01]  /*1cb80*/  LOP3.LUT P6, RZ, R5, 0x10, RZ, 0xc0, !PT ;  /* 0x0000001005ff7812 */ /* 0x000fe200078cc0ff */
[----:B------:R-:W-:-:S12]  /*1cb90*/  BSSY.RECONVERGENT B0, `(.L_x_364) ;  /* 0x000000d000007945 */ /* 0x000fd80003800200 */
[----:B------:R-:W-:Y:S05]  /*1cba0*/  @P6 BRA `(.L_x_365) ;  /* 0x00000000002c6947 */ /* 0x000fea0003800000 */
[----:B------:R-:W-:Y:S01]  /*1cbb0*/  UISETP.NE.AND UP0, UPT, UR6, URZ, UPT ;  /* 0x000000ff0600728c */ /* 0x000fe2000bf05270 */
[----:B012---:R-:W-:-:S08]  /*1cbc0*/  CS2R R2, SRZ ;  /* 0x0000000000027805 */ /* 0x007fd0000001ff00 */
[----:B------:R-:W-:Y:S05]  /*1cbd0*/  BRA.U UP0, `(.L_x_366) ;  /* 0x0000000100087547 */ /* 0x000fea000b800000 */
[----:B------:R-:W0:Y:S02]  /*1cbe0*/  LDC.64 R2, c[0x0][0x3d0] ;  /* 0x0000f400ff027b82 */ /* 0x000e240000000a00 */
[----:B0-----:R-:W5:Y:S02]  /*1cbf0*/  LDG.E.64 R2, desc[UR8][R2.64] ;  /* 0x0000000802027981 */ /* 0x001f64000c1e1b00 */
.L_x_366:
[----:B------:R-:W0:Y:S01]  /*1cc00*/  LDCU.64 UR4, c[0x0][0x390] ;  /* 0x00007200ff0477ac */ /* 0x000e220008000a00 */
[----:B-----5:R-:W-:-:S04]  /*1cc10*/  IADD3 R8, P6, PT, R25, R2, RZ ;  /* 0x0000000219087210 */ /* 0x020fc80007fde0ff */
[----:B------:R-:W-:Y:S02]  /*1cc20*/  LEA.HI.X.SX32 R3, R25, R3, 0x1, P6 ;  /* 0x0000000319037211 */ /* 0x000fe400030f0eff */
[----:B0-----:R-:W-:-:S04]  /*1cc30*/  LEA R2, P6, R8, UR4, 0x3 ;  /* 0x0000000408027c11 */ /* 0x001fc8000f8c18ff */
[----:B------:R-:W-:-:S05]  /*1cc40*/  LEA.HI.X R3, R8, UR5, R3, 0x3, P6 ;  /* 0x0000000508037c11 */ /* 0x000fca000b0f1c03 */
[----:B------:R3:W-:Y:S04]  /*1cc50*/  STG.E.64 desc[UR8][R2.64], R40 ;  /* 0x0000002802007986 */ /* 0x0007e8000c101b08 */
.L_x_365:
[----:B------:R-:W-:Y:S05]  /*1cc60*/  BSYNC.RECONVERGENT B0 ;  /* 0x0000000000007941 */ /* 0x000fea0003800200 */
.L_x_364:
[----:B------:R-:W-:Y:S01]  /*1cc70*/  LOP3.LUT P6, RZ, R5, 0x20, RZ, 0xc0, !PT ;  /* 0x0000002005ff7812 */ /* 0x000fe200078cc0ff */
[----:B------:R-:W-:-:S12]  /*1cc80*/  BSSY.RECONVERGENT B0, `(.L_x_367) ;  /* 0x000000d000007945 */ /* 0x000fd80003800200 */
[----:B------:R-:W-:Y:S05]  /*1cc90*/  @P6 BRA `(.L_x_368) ;  /* 0x00000000002c6947 */ /* 0x000fea0003800000 */
[----:B------:R-:W-:Y:S01]  /*1cca0*/  UISETP.NE.AND UP0, UPT, UR6, URZ, UPT ;  /* 0x000000ff0600728c */ /* 0x000fe2000bf05270 */
[----:B0123--:R-:W-:Y:S01]  /*1ccb0*/  CS2R R2, SRZ ;  /* 0x0000000000027805 */ /* 0x00ffe2000001ff00 */
[----:B------:R-:W0:Y:S07]  /*1ccc0*/  LDCU.64 UR4, c[0x0][0x390] ;  /* 0x00007200ff0477ac */ /* 0x000e2e0008000a00 */
[----:B------:R-:W-:Y:S05]  /*1ccd0*/  BRA.U UP0, `(.L_x_369) ;  /* 0x0000000100087547 */ /* 0x000fea000b800000 */
[----:B------:R-:W1:Y:S02]  /*1cce0*/  LDC.64 R2, c[0x0][0x3d0] ;  /* 0x0000f400ff027b82 */ /* 0x000e640000000a00 */
[----:B-1----:R-:W5:Y:S02]  /*1ccf0*/  LDG.E.64 R2, desc[UR8][R2.64] ;  /* 0x0000000802027981 */ /* 0x002f64000c1e1b00 */
.L_x_369:
[----:B-----5:R-:W-:-:S04]  /*1cd00*/  IADD3 R5, P6, PT, R23, R2, RZ ;  /* 0x0000000217057210 */ /* 0x020fc80007fde0ff */
[----:B------:R-:W-:Y:S02]  /*1cd10*/  LEA.HI.X.SX32 R8, R23, R3, 0x1, P6 ;  /* 0x0000000317087211 */ /* 0x000fe400030f0eff */
[----:B0-----:R-:W-:-:S04]  /*1cd20*/  LEA R2, P6, R5, UR4, 0x3 ;  /* 0x0000000405027c11 */ /* 0x001fc8000f8c18ff */
[----:B------:R-:W-:-:S05]  /*1cd30*/  LEA.HI.X R3, R5, UR5, R8, 0x3, P6 ;  /* 0x0000000505037c11 */ /* 0x000fca000b0f1c08 */
[----:B------:R4:W-:Y:S04]  /*1cd40*/  STG.E.64 desc[UR8][R2.64], R38 ;  /* 0x0000002602007986 */ /* 0x0009e8000c101b08 */
.L_x_368:
[----:B------:R-:W-:Y:S05]  /*1cd50*/  BSYNC.RECONVERGENT B0 ;  /* 0x0000000000007941 */ /* 0x000fea0003800200 */
.L_x_367:
[----:B------:R-:W-:Y:S04]  /*1cd60*/  BSSY.RECONVERGENT B0, `(.L_x_370) ;  /* 0x000000d000007945 */ /* 0x000fe80003800200 */
[----:B------:R-:W-:Y:S05]  /*1cd70*/  @P0 BRA `(.L_x_371) ;  /* 0x00000000002c0947 */ /* 0x000fea0003800000 */
[----:B------:R-:W-:Y:S01]  /*1cd80*/  UISETP.NE.AND UP0, UPT, UR6, URZ, UPT ;  /* 0x000000ff0600728c */ /* 0x000fe2000bf05270 */
[----:B01234-:R-:W-:Y:S01]  /*1cd90*/  CS2R R2, SRZ ;  /* 0x0000000000027805 */ /* 0x01ffe2000001ff00 */
[----:B------:R-:W0:Y:S07]  /*1cda0*/  LDCU.64 UR4, c[0x0][0x390] ;  /* 0x00007200ff0477ac */ /* 0x000e2e0008000a00 */
[----:B------:R-:W-:Y:S05]  /*1cdb0*/  BRA.U UP0, `(.L_x_372) ;  /* 0x0000000100087547 */ /* 0x000fea000b800000 */
[----:B------:R-:W1:Y:S02]  /*1cdc0*/  LDC.64 R2, c[0x0][0x3d0] ;  /* 0x0000f400ff027b82 */ /* 0x000e640000000a00 */
[----:B-1----:R-:W5:Y:S02]  /*1cdd0*/  LDG.E.64 R2, desc[UR8][R2.64] ;  /* 0x0000000802027981 */ /* 0x002f64000c1e1b00 */
.L_x_372:
[----:B-----5:R-:W-:-:S04]  /*1cde0*/  IADD3 R5, P0, PT, R21, R2, RZ ;  /* 0x0000000215057210 */ /* 0x020fc80007f1e0ff */
[----:B------:R-:W-:Y:S02]  /*1cdf0*/  LEA.HI.X.SX32 R8, R21, R3, 0x1, P0 ;  /* 0x0000000315087211 */ /* 0x000fe400000f0eff */
[----:B0-----:R-:W-:-:S04]  /*1ce00*/  LEA R2, P0, R5, UR4, 0x3 ;  /* 0x0000000405027c11 */ /* 0x001fc8000f8018ff */
[----:B------:R-:W-:-:S05]  /*1ce10*/  LEA.HI.X R3, R5, UR5, R8, 0x3, P0 ;  /* 0x0000000505037c11 */ /* 0x000fca00080f1c08 */
[----:B------:R0:W-:Y:S04]  /*1ce20*/  STG.E.64 desc[UR8][R2.64], R36 ;  /* 0x0000002402007986 */ /* 0x0001e8000c101b08 */
.L_x_371:
[----:B------:R-:W-:Y:S05]  /*1ce30*/  BSYNC.RECONVERGENT B0 ;  /* 0x0000000000007941 */ /* 0x000fea0003800200 */
.L_x_370:
        /* <DEDUP_REMOVED lines=8> */
.L_x_375:
[----:B-----5:R-:W-:-:S04]  /*1cec0*/  IADD3 R5, P0, PT, R7, R2, RZ ;  /* 0x0000000207057210 */ /* 0x020fc80007f1e0ff */
[----:B------:R-:W-:Y:S02]  /*1ced0*/  LEA.HI.X.SX32 R8, R7, R3, 0x1, P0 ;  /* 0x0000000307087211 */ /* 0x000fe400000f0eff */
[----:B0-----:R-:W-:-:S04]  /*1cee0*/  LEA R2, P0, R5, UR4, 0x3 ;  /* 0x0000000405027c11 */ /* 0x001fc8000f8018ff */
[----:B------:R-:W-:-:S05]  /*1cef0*/  LEA.HI.X R3, R5, UR5, R8, 0x3, P0 ;  /* 0x0000000505037c11 */ /* 0x000fca00080f1c08 */
[----:B------:R0:W-:Y:S04]  /*1cf00*/  STG.E.64 desc[UR8][R2.64], R34 ;  /* 0x0000002202007986 */ /* 0x0001e8000c101b08 */
.L_x_374:
[----:B------:R-:W-:Y:S05]  /*1cf10*/  BSYNC.RECONVERGENT B0 ;  /* 0x0000000000007941 */ /* 0x000fea0003800200 */
.L_x_373:
        /* <DEDUP_REMOVED lines=8> */
.L_x_378:
[----:B-----5:R-:W-:-:S04]  /*1cfa0*/  IADD3 R5, P0, PT, R20, R2, RZ ;  /* 0x0000000214057210 */ /* 0x020fc80007f1e0ff */
[----:B------:R-:W-:Y:S02]  /*1cfb0*/  LEA.HI.X.SX32 R20, R20, R3, 0x1, P0 ;  /* 0x0000000314147211 */ /* 0x000fe400000f0eff */
[----:B0-----:R-:W-:-:S04]  /*1cfc0*/  LEA R2, P0, R5, UR4, 0x3 ;  /* 0x0000000405027c11 */ /* 0x001fc8000f8018ff */
[----:B------:R-:W-:-:S05]  /*1cfd0*/  LEA.HI.X R3, R5, UR5, R20, 0x3, P0 ;  /* 0x0000000505037c11 */ /* 0x000fca00080f1c14 */
[----:B------:R0:W-:Y:S04]  /*1cfe0*/  STG.E.64 desc[UR8][R2.64], R32 ;  /* 0x0000002002007986 */ /* 0x0001e8000c101b08 */
.L_x_377:
[----:B------:R-:W-:Y:S05]  /*1cff0*/  BSYNC.RECONVERGENT B0 ;  /* 0x0000000000007941 */ /* 0x000fea0003800200 */
.L_x_376:
        /* <DEDUP_REMOVED lines=8> */
.L_x_381:
[----:B-----5:R-:W-:-:S04]  /*1d080*/  IADD3 R5, P0, PT, R4, R2, RZ ;  /* 0x0000000204057210 */ /* 0x020fc80007f1e0ff */
[----:B------:R-:W-:Y:S02]  /*1d090*/  LEA.HI.X.SX32 R4, R4, R3, 0x1, P0 ;  /* 0x0000000304047211 */ /* 0x000fe400000f0eff */
[----:B0-----:R-:W-:-:S04]  /*1d0a0*/  LEA R2, P0, R5, UR4, 0x3 ;  /* 0x0000000405027c11 */ /* 0x001fc8000f8018ff */
[----:B------:R-:W-:-:S05]  /*1d0b0*/  LEA.HI.X R3, R5, UR5, R4, 0x3, P0 ;  /* 0x0000000505037c11 */ /* 0x000fca00080f1c04 */
[----:B------:R0:W-:Y:S04]  /*1d0c0*/  STG.E.64 desc[UR8][R2.64], R30 ;  /* 0x0000001e02007986 */ /* 0x0001e8000c101b08 */
.L_x_380:
[----:B------:R-:W-:Y:S05]  /*1d0d0*/  BSYNC.RECONVERGENT B0 ;  /* 0x0000000000007941 */ /* 0x000fea0003800200 */
.L_x_379:
        /* <DEDUP_REMOVED lines=8> */
.L_x_384:
[----:B-----5:R-:W-:-:S04]  /*1d160*/  IADD3 R4, P0, PT, R6, R2, RZ ;  /* 0x0000000206047210 */ /* 0x020fc80007f1e0ff */
[----:B------:R-:W-:Y:S02]  /*1d170*/  LEA.HI.X.SX32 R3, R6, R3, 0x1, P0 ;  /* 0x0000000306037211 */ /* 0x000fe400000f0eff */
[----:B0-----:R-:W-:-:S04]  /*1d180*/  LEA R2, P0, R4, UR4, 0x3 ;  /* 0x0000000404027c11 */ /* 0x001fc8000f8018ff */
[----:B------:R-:W-:-:S05]  /*1d190*/  LEA.HI.X R3, R4, UR5, R3, 0x3, P0 ;  /* 0x0000000504037c11 */ /* 0x000fca00080f1c03 */
[----:B------:R0:W-:Y:S04]  /*1d1a0*/  STG.E.64 desc[UR8][R2.64], R28 ;  /* 0x0000001c02007986 */ /* 0x0001e8000c101b08 */
.L_x_383:
[----:B------:R-:W-:Y:S05]  /*1d1b0*/  BSYNC.RECONVERGENT B0 ;  /* 0x0000000000007941 */ /* 0x000fea0003800200 */
.L_x_382:
[----:B------:R-:W-:Y:S05]  /*1d1c0*/  @P3 EXIT ;  /* 0x000000000000394d */ /* 0x000fea0003800000 */
[----:B------:R-:W-:Y:S01]  /*1d1d0*/  UISETP.NE.AND UP0, UPT, UR6, URZ, UPT ;  /* 0x000000ff0600728c */ /* 0x000fe2000bf05270 */
[----:B01234-:R-:W-:-:S08]  /*1d1e0*/  CS2R R2, SRZ ;  /* 0x0000000000027805 */ /* 0x01ffd0000001ff00 */
[----:B------:R-:W-:Y:S05]  /*1d1f0*/  BRA.U UP0, `(.L_x_385) ;  /* 0x0000000100087547 */ /* 0x000fea000b800000 */
[----:B------:R-:W0:Y:S02]  /*1d200*/  LDC.64 R2, c[0x0][0x3d0] ;  /* 0x0000f400ff027b82 */ /* 0x000e240000000a00 */
[----:B0-----:R-:W5:Y:S02]  /*1d210*/  LDG.E.64 R2, desc[UR8][R2.64] ;  /* 0x0000000802027981 */ /* 0x001f64000c1e1b00 */
.L_x_385:
[----:B------:R-:W0:Y:S01]  /*1d220*/  LDCU.64 UR4, c[0x0][0x390] ;  /* 0x00007200ff0477ac */ /* 0x000e220008000a00 */
[----:B-----5:R-:W-:-:S04]  /*1d230*/  IADD3 R4, P0, PT, R0, R2, RZ ;  /* 0x0000000200047210 */ /* 0x020fc80007f1e0ff */
[----:B------:R-:W-:Y:S02]  /*1d240*/  LEA.HI.X.SX32 R3, R0, R3, 0x1, P0 ;  /* 0x0000000300037211 */ /* 0x000fe400000f0eff */
[----:B0-----:R-:W-:-:S04]  /*1d250*/  LEA R2, P0, R4, UR4, 0x3 ;  /* 0x0000000404027c11 */ /* 0x001fc8000f8018ff */
[----:B------:R-:W-:-:S05]  /*1d260*/  LEA.HI.X R3, R4, UR5, R3, 0x3, P0 ;  /* 0x0000000504037c11 */ /* 0x000fca00080f1c03 */
[----:B------:R-:W-:Y:S01]  /*1d270*/  STG.E.64 desc[UR8][R2.64], R26 ;  /* 0x0000001a02007986 */ /* 0x000fe2000c101b08 */
[----:B------:R-:W-:Y:S05]  /*1d280*/  EXIT ;  /* 0x000000000000794d */ /* 0x000fea0003800000 */
.L_x_354:
[----:B------:R-:W-:Y:S01]  /*1d290*/  BAR.SYNC.DEFER_BLOCKING 0x0 ;  /* 0x0000000000007b1d */ /* 0x000fe20000010000 */
[----:B------:R-:W-:Y:S02]  /*1d2a0*/  P2R R2, PR, RZ, 0x4 ;  /* 0x00000004ff027803 */ /* 0x000fe40000000000 */
[C---:B------:R-:W-:Y:S02]  /*1d2b0*/  LOP3.LUT P2, RZ, R5.reuse, 0x2, RZ, 0xc0, !PT ;  /* 0x0000000205ff7812 */ /* 0x040fe4000784c0ff */
[----:B------:R-:W-:Y:S02]  /*1d2c0*/  P2R R24, PR, RZ, 0x10 ;  /* 0x00000010ff187803 */ /* 0x000fe40000000000 */
[C---:B------:R-:W-:Y:S02]  /*1d2d0*/  LOP3.LUT P4, RZ, R5.reuse, 0x4, RZ, 0xc0, !PT ;  /* 0x0000000405ff7812 */ /* 0x040fe4000788c0ff */
[----:B------:R-:W-:Y:S02]  /*1d2e0*/  P2R R48, PR, RZ, 0x20 ;  /* 0x00000020ff307803 */ /* 0x000fe40000000000 */
[----:B------:R-:W-:-:S02]  /*1d2f0*/  LOP3.LUT P5, RZ, R5, 0x8, RZ, 0xc0, !PT ;  /* 0x0000000805ff7812 */ /* 0x000fc400078ac0ff */
[----:B------:R-:W-:Y:S02]  /*1d300*/  P2R R52, PR, RZ, 0x8 ;  /* 0x00000008ff347803 */ /* 0x000fe40000000000 */
[C---:B------:R-:W-:Y:S02]  /*1d310*/  LOP3.LUT P3, RZ, R5.reuse, 0x10, RZ, 0xc0, !PT ;  /* 0x0000001005ff7812 */ /* 0x040fe4000786c0ff */
[----:B------:R-:W-:Y:S02]  /*1d320*/  LOP3.LUT P6, RZ, R5, 0x20, RZ, 0xc0, !PT ;  /* 0x0000002005ff7812 */ /* 0x000fe400078cc0ff */
[----:B------:R-:W-:Y:S02]  /*1d330*/  @!P2 LEA R5, R51, UR4, 0x3 ;  /* 0x000000043305ac11 */ /* 0x000fe4000f8e18ff */
[----:B------:R-:W-:Y:S02]  /*1d340*/  @!P4 LEA R49, R55, UR4, 0x3 ;  /* 0x000000043731cc11 */ /* 0x000fe4000f8e18ff */
[----:B------:R-:W-:Y:S01]  /*1d350*/  @!P0 LEA R21, R21, UR4, 0x3 ;  /* 0x0000000415158c11 */ /* 0x000fe2000f8e18ff */
[----:B------:R0:W-:Y:S01]  /*1d360*/  @!P2 STS.64 [R5], R46 ;  /* 0x0000002e0500a388 */ /* 0x0001e20000000a00 */
[----:B------:R-:W-:-:S02]  /*1d370*/  @!P5 LEA R51, R50, UR4, 0x3 ;  /* 0x000000043233dc11 */ /* 0x000fc4000f8e18ff */
[----:B------:R-:W-:Y:S01]  /*1d380*/  ISETP.NE.AND P2, PT, R2, RZ, PT ;  /* 0x000000ff0200720c */ /* 0x000fe20003f45270 */
[----:B------:R1:W-:Y:S01]  /*1d390*/  @!P4 STS.64 [R49], R44 ;  /* 0x0000002c3100c388 */ /* 0x0003e20000000a00 */
[----:B------:R-:W-:Y:S02]  /*1d3a0*/  @!P3 LEA R25, R25, UR4, 0x3 ;  /* 0x000000041919bc11 */ /* 0x000fe4000f8e18ff */
[----:B------:R-:W-:Y:S01]  /*1d3b0*/  ISETP.NE.AND P4, PT, R24, RZ, PT ;  /* 0x000000ff1800720c */ /* 0x000fe20003f85270 */
[----:B------:R2:W-:Y:S01]  /*1d3c0*/  @!P5 STS.64 [R51], R42 ;  /* 0x0000002a3300d388 */ /* 0x0005e20000000a00 */
[----:B------:R-:W-:Y:S02]  /*1d3d0*/  ISETP.NE.AND P5, PT, R48, RZ, PT ;  /* 0x000000ff3000720c */ /* 0x000fe40003fa5270 */
[----:B------:R-:W-:Y:S01]  /*1d3e0*/  @!P6 LEA R23, R23, UR4, 0x3 ;  /* 0x000000041717ec11 */ /* 0x000fe2000f8e18ff */
[----:B------:R3:W-:Y:S01]  /*1d3f0*/  @!P3 STS.64 [R25], R40 ;  /* 0x000000281900b388 */ /* 0x0007e20000000a00 */
[----:B------:R-:W-:-:S02]  /*1d400*/  ISETP.NE.AND P3, PT, R52, RZ, PT ;  /* 0x000000ff3400720c */ /* 0x000fc40003f65270 */
[----:B------:R-:W-:Y:S01]  /*1d410*/  @!P1 LEA R7, R7, UR4, 0x3 ;  /* 0x0000000407079c11 */ /* 0x000fe2000f8e18ff */
[----:B------:R3:W-:Y:S01]  /*1d420*/  @!P6 STS.64 [R23], R38 ;  /* 0x000000261700e388 */ /* 0x0007e20000000a00 */
[----:B0-----:R-:W-:-:S03]  /*1d430*/  @!P2 LEA R5, R20, UR4, 0x3 ;  /* 0x000000041405ac11 */ /* 0x001fc6000f8e18ff */
[----:B-1----:R-:W-:Y:S01]  /*1d440*/  @!P4 LEA R45, R4, UR4, 0x3 ;  /* 0x00000004042dcc11 */ /* 0x002fe2000f8e18ff */
[----:B------:R3:W-:Y:S01]  /*1d450*/  @!P0 STS.64 [R21], R36 ;  /* 0x0000002415008388 */ /* 0x0007e20000000a00 */
[----:B------:R-:W-:Y:S02]  /*1d460*/  @!P5 LEA R47, R6, UR4, 0x3 ;  /* 0x00000004062fdc11 */ /* 0x000fe4000f8e18ff */
[----:B------:R-:W-:Y:S01]  /*1d470*/  ISETP.GE.U32.AND P0, PT, R22, R3, PT ;  /* 0x000000031600720c */ /* 0x000fe20003f06070 */
[----:B------:R3:W-:Y:S01]  /*1d480*/  @!P1 STS.64 [R7], R34 ;  /* 0x0000002207009388 */ /* 0x0007e20000000a00 */
[----:B--2---:R-:W-:-:S03]  /*1d490*/  @!P3 LEA R43, R0, UR4, 0x3 ;  /* 0x00000004002bbc11 */ /* 0x004fc6000f8e18ff */
[----:B------:R3:W-:Y:S04]  /*1d4a0*/  @!P2 STS.64 [R5], R32 ;  /* 0x000000200500a388 */ /* 0x0007e80000000a00 */
[----:B------:R3:W-:Y:S04]  /*1d4b0*/  @!P4 STS.64 [R45], R30 ;  /* 0x0000001e2d00c388 */ /* 0x0007e80000000a00 */
[----:B------:R3:W-:Y:S04]  /*1d4c0*/  @!P5 STS.64 [R47], R28 ;  /* 0x0000001c2f00d388 */ /* 0x0007e80000000a00 */
[----:B------:R3:W-:Y:S01]  /*1d4d0*/  @!P3 STS.64 [R43], R26 ;  /* 0x0000001a2b00b388 */ /* 0x0007e20000000a00 */
[----:B------:R-:W-:Y:S06]  /*1d4e0*/  BAR.SYNC.DEFER_BLOCKING 0x0 ;  /* 0x0000000000007b1d */ /* 0x000fec0000010000 */
[----:B------:R-:W-:Y:S05]  /*1d4f0*/  @P0 EXIT ;  /* 0x000000000000094d */ /* 0x000fea0003800000 */
[----:B------:R-:W-:Y:S01]  /*1d500*/  IADD3 R17, PT, PT, R19, R17, R18 ;  /* 0x0000001113117210 */ /* 0x000fe20007ffe012 */
[----:B------:R-:W0:Y:S01]  /*1d510*/  LDCU.U8 UR6, c[0x0][0x3b8] ;  /* 0x00007700ff0677ac */ /* 0x000e220008000000 */
[----:B------:R-:W-:Y:S01]  /*1d520*/  LOP3.LUT R0, RZ, R22, RZ, 0x33, !PT ;  /* 0x00000016ff007212 */ /* 0x000fe200078e33ff */
[----:B------:R-:W-:Y:S01]  /*1d530*/  BSSY.RECONVERGENT B0, `(.L_x_386) ;  /* 0x0000023000007945 */ /* 0x000fe20003800200 */
[----:B------:R-:W-:Y:S01]  /*1d540*/  IADD3 R17, PT, PT, R13, R17, R12 ;  /* 0x000000110d117210 */ /* 0x000fe20007ffe00c */
[----:B------:R-:W1:Y:S03]  /*1d550*/  LDCU.64 UR10, c[0x0][0x390] ;  /* 0x00007200ff0a77ac */ /* 0x000e660008000a00 */
[----:B------:R-:W-:-:S04]  /*1d560*/  IADD3 R17, PT, PT, R15, R17, R14 ;  /* 0x000000110f117210 */ /* 0x000fc80007ffe00e */
[----:B------:R-:W-:-:S04]  /*1d570*/  IADD3 R17, PT, PT, R9, R17, R8 ;  /* 0x0000001109117210 */ /* 0x000fc80007ffe008 */
[----:B------:R-:W-:-:S04]  /*1d580*/  IADD3 R17, PT, PT, R11, R17, R10 ;  /* 0x000000110b117210 */ /* 0x000fc80007ffe00a */
[----:B------:R-:W-:-:S05]  /*1d590*/  IADD3 R17, PT, PT, R0, R17, R16 ;  /* 0x0000001100117210 */ /* 0x000fca0007ffe010 */
[----:B------:R-:W-:-:S05]  /*1d5a0*/  IMAD.HI.U32 R0, R17, -0x55555555, RZ ;  /* 0xaaaaaaab11007827 */ /* 0x000fca00078e00ff */
[----:B------:R-:W-:-:S04]  /*1d5b0*/  SHF.R.U32.HI R0, RZ, 0x8, R0 ;  /* 0x00000008ff007819 */ /* 0x000fc80000011600 */
[----:B------:R-:W-:-:S04]  /*1d5c0*/  LOP3.LUT R2, R0, 0x3, RZ, 0xc0, !PT ;  /* 0x0000000300027812 */ /* 0x000fc800078ec0ff */
[----:B------:R-:W-:-:S13]  /*1d5d0*/  ISETP.NE.AND P0, PT, R2, 0x3, PT ;  /* 0x000000030200780c */ /* 0x000fda0003f05270 */
[----:B01----:R-:W-:Y:S05]  /*1d5e0*/  @!P0 BRA `(.L_x_387) ;  /* 0x00000000005c8947 */ /* 0x003fea0003800000 */
[----:B------:R-:W-:Y:S01]  /*1d5f0*/  IADD3 R0, PT, PT, R0, 0x1, RZ ;  /* 0x0000000100007810 */ /* 0x000fe20007ffe0ff */
[----:B------:R-:W-:Y:S01]  /*1d600*/  BSSY.RECONVERGENT B1, `(.L_x_387) ;  /* 0x0000015000017945 */ /* 0x000fe20003800200 */
[----:B------:R-:W-:Y:S01]  /*1d610*/  ISETP.NE.AND P2, PT, RZ, UR6, PT ;  /* 0x00000006ff007c0c */ /* 0x000fe2000bf45270 */
[----:B------:R-:W-:Y:S01]  /*1d620*/  IMAD.MOV.U32 R11, RZ, RZ, RZ ;  /* 0x000000ffff0b7224 */ /* 0x000fe200078e00ff */
[----:B------:R-:W-:Y:S02]  /*1d630*/  LOP3.LUT R0, R0, 0x3, RZ, 0xc0, !PT ;  /* 0x0000000300007812 */ /* 0x000fe400078ec0ff */
[----:B------:R-:W-:-:S03]  /*1d640*/  LEA R2, R22, UR4, 0x3 ;  /* 0x0000000416027c11 */ /* 0x000fc6000f8e18ff */
[----:B------:R-:W-:-:S07]  /*1d650*/  IMAD.MOV R0, RZ, RZ, -R0 ;  /* 0x000000ffff007224 */ /* 0x000fce00078e0a00 */
.L_x_388:
[----:B0-----:R-:W0:Y:S01]  /*1d660*/  @!P2 LDC.64 R8, c[0x0][0x3d0] ;  /* 0x0000f400ff08ab82 */ /* 0x001e220000000a00 */
[----:B---3--:R-:W-:Y:S01]  /*1d670*/  CS2R R4, SRZ ;  /* 0x0000000000047805 */ /* 0x008fe2000001ff00 */
[----:B------:R1:W2:Y:S05]  /*1d680*/  LDS.64 R6, [R2] ;  /* 0x0000000002067984 */ /* 0x0002aa0000000a00 */
[----:B0-----:R-:W3:Y:S01]  /*1d690*/  @!P2 LDG.E.64 R4, desc[UR8][R8.64] ;  /* 0x000000080804a981 */ /* 0x001ee2000c1e1b00 */
[----:B------:R-:W-:Y:S02]  /*1d6a0*/  VIADD R0, R0, 0x1 ;  /* 0x0000000100007836 */ /* 0x000fe40000000000 */
[----:B-1----:R-:W-:Y:S01]  /*1d6b0*/  VIADD R2, R2, 0xc00 ;  /* 0x00000c0002027836 */ /* 0x002fe20000000000 */
[----:B---3--:R-:W-:-:S02]  /*1d6c0*/  IADD3 R10, P0, PT, R22, R4, RZ ;  /* 0x00000004160a7210 */ /* 0x008fc40007f1e0ff */
[----:B------:R-:W-:Y:S02]  /*1d6d0*/  IADD3 R22, P1, PT, R22, 0x180, RZ ;  /* 0x0000018016167810 */ /* 0x000fe40007f3e0ff */
[----:B------:R-:W-:Y:S02]  /*1d6e0*/  IADD3.X R5, PT, PT, R11, R5, RZ, P0, !PT ;  /* 0x000000050b057210 */ /* 0x000fe400007fe4ff */
[C---:B------:R-:W-:Y:S02]  /*1d6f0*/  LEA R4, P0, R10.reuse, UR10, 0x3 ;  /* 0x0000000a0a047c11 */ /* 0x040fe4000f8018ff */
[----:B------:R-:W-:Y:S02]  /*1d700*/  IADD3.X R11, PT, PT, RZ, R11, RZ, P1, !PT ;  /* 0x0000000bff0b7210 */ /* 0x000fe40000ffe4ff */
[----:B------:R-:W-:Y:S02]  /*1d710*/  LEA.HI.X R5, R10, UR11, R5, 0x3, P0 ;  /* 0x0000000b0a057c11 */ /* 0x000fe400080f1c05 */
[----:B------:R-:W-:-:S03]  /*1d720*/  ISETP.NE.AND P0, PT, R0, RZ, PT ;  /* 0x000000ff0000720c */ /* 0x000fc60003f05270 */
[----:B--2---:R0:W-:Y:S10]  /*1d730*/  STG.E.64 desc[UR8][R4.64], R6 ;  /* 0x0000000604007986 */ /* 0x0041f4000c101b08 */
[----:B------:R-:W-:Y:S05]  /*1d740*/  @P0 BRA `(.L_x_388) ;  /* 0xfffffffc00c40947 */ /* 0x000fea000383ffff */
[----:B------:R-:W-:Y:S05]  /*1d750*/  BSYNC.RECONVERGENT B1 ;  /* 0x0000000000017941 */ /* 0x000fea0003800200 */
.L_x_387:
[----:B------:R-:W-:Y:S05]  /*1d760*/  BSYNC.RECONVERGENT B0 ;  /* 0x0000000000007941 */ /* 0x000fea0003800200 */
.L_x_386:
[----:B------:R-:W-:-:S13]  /*1d770*/  ISETP.GE.U32.AND P0, PT, R17, 0x480, PT ;  /* 0x000004801100780c */ /* 0x000fda0003f06070 */
[----:B------:R-:W-:Y:S05]  /*1d780*/  @!P0 EXIT ;  /* 0x000000000000894d */ /* 0x000fea0003800000 */
[----:B------:R-:W1:Y:S01]  /*1d790*/  S2UR UR5, SR_CgaCtaId ;  /* 0x00000000000579c3 */ /* 0x000e620000008800 */
[----:B------:R-:W-:Y:S01]  /*1d7a0*/  UMOV UR4, 0x400 ;  /* 0x0000040000047882 */ /* 0x000fe20000000000 */
[----:B------:R-:W-:Y:S01]  /*1d7b0*/  UISETP.NE.AND UP0, UPT, UR6, URZ, UPT ;  /* 0x000000ff0600728c */ /* 0x000fe2000bf05270 */
[----:B---3--:R-:W-:Y:S02]  /*1d7c0*/  IMAD.MOV.U32 R21, RZ, RZ, RZ ;  /* 0x000000ffff157224 */ /* 0x008fe400078e00ff */
[----:B------:R-:W-:-:S03]  /*1d7d0*/  IMAD.MOV.U32 R23, RZ, RZ, RZ ;  /* 0x000000ffff177224 */ /* 0x000fc600078e00ff */
[----:B0-----:R-:W0:Y:S01]  /*1d7e0*/  LDC.64 R4, c[0x0][0x390] ;  /* 0x0000e400ff047b82 */ /* 0x001e220000000a00 */
[----:B------:R-:W-:Y:S01]  /*1d7f0*/  PLOP3.LUT P0, PT, PT, PT, UP0, 0x80, 0x8 ;  /* 0x000000000008781c */ /* 0x000fe20003f0f008 */
[----:B------:R-:W-:Y:S02]  /*1d800*/  UISETP.NE.AND UP0, UPT, UR6, URZ, UPT ;  /* 0x000000ff0600728c */ /* 0x000fe4000bf05270 */
[----:B-1----:R-:W-:-:S06]  /*1d810*/  ULEA UR4, UR5, UR4, 0x18 ;  /* 0x0000000405047291 */ /* 0x002fcc000f8ec0ff */
[C---:B------:R-:W-:Y:S01]  /*1d820*/  LEA R0, R22.reuse, UR4, 0x3 ;  /* 0x0000000416007c11 */ /* 0x040fe2000f8e18ff */
[----:B0-----:R-:W-:-:S03]  /*1d830*/  IMAD.WIDE.U32 R14, R22, 0x8, R4 ;  /* 0x00000008160e7825 */ /* 0x001fc600078e0004 */
[----:B------:R-:W-:-:S07]  /*1d840*/  IADD3 R0, PT, PT, R0, 0x1800, RZ ;  /* 0x0000180000007810 */ /* 0x000fce0007ffe0ff */
.L_x_389:
[----:B-1----:R-:W0:Y:S01]  /*1d850*/  @!P0 LDC.64 R8, c[0x0][0x3d0] ;  /* 0x0000f400ff088b82 */ /* 0x002e220000000a00 */
[----:B------:R-:W-:Y:S01]  /*1d860*/  CS2R R4, SRZ ;  /* 0x0000000000047805 */ /* 0x000fe2000001ff00 */
[----:B------:R-:W1:Y:S05]  /*1d870*/  LDS.64 R6, [R0+-0x1800] ;  /* 0xffe8000000067984 */ /* 0x000e6a0000000a00 */
[----:B0-----:R0:W2:Y:S01]  /*1d880*/  @!P0 LDG.E.64 R4, desc[UR8][R8.64] ;  /* 0x0000000808048981 */ /* 0x0010a2000c1e1b00 */
[----:B------:R-:W-:-:S03]  /*1d890*/  PLOP3.LUT P0, PT, PT, PT, UP0, 0x80, 0x8 ;  /* 0x000000000008781c */ /* 0x000fc60003f0f008 */
[----:B0-----:R-:W0:Y:S10]  /*1d8a0*/  LDS.64 R8, [R0+-0xc00] ;  /* 0xfff4000000087984 */ /* 0x001e340000000a00 */
[----:B------:R-:W3:Y:S01]  /*1d8b0*/  @!P0 LDC.64 R16, c[0x0][0x3d0] ;  /* 0x0000f400ff108b82 */ /* 0x000ee20000000a00 */
[----:B--2---:R-:W-:-:S04]  /*1d8c0*/  LEA R11, P1, R4, R21, 0x3 ;  /* 0x00000015040b7211 */ /* 0x004fc800078218ff */
[----:B------:R-:W-:Y:S02]  /*1d8d0*/  LEA.HI.X R5, R4, R23, R5, 0x3, P1 ;  /* 0x0000001704057211 */ /* 0x000fe400008f1c05 */
[----:B------:R-:W-:-:S05]  /*1d8e0*/  IADD3 R10, P1, PT, R14, R11, RZ ;  /* 0x0000000b0e0a7210 */ /* 0x000fca0007f3e0ff */
[----:B------:R-:W-:Y:S01]  /*1d8f0*/  IMAD.X R11, R15, 0x1, R5, P1 ;  /* 0x000000010f0b7824 */ /* 0x000fe200008e0605 */
[----:B------:R-:W-:-:S04]  /*1d900*/  CS2R R4, SRZ ;  /* 0x0000000000047805 */ /* 0x000fc8000001ff00 */
[----:B-1----:R1:W-:Y:S04]  /*1d910*/  STG.E.64 desc[UR8][R10.64], R6 ;  /* 0x000000060a007986 */ /* 0x0023e8000c101b08 */
[----:B---3--:R-:W2:Y:S01]  /*1d920*/  @!P0 LDG.E.64 R4, desc[UR8][R16.64] ;  /* 0x0000000810048981 */ /* 0x008ea2000c1e1b00 */
[----:B------:R-:W3:Y:S03]  /*1d930*/  @!P0 LDC.64 R18, c[0x0][0x3d0] ;  /* 0x0000f400ff128b82 */ /* 0x000ee60000000a00 */
[----:B------:R-:W4:Y:S01]  /*1d940*/  LDS.64 R6, [R0] ;  /* 0x0000000000067984 */ /* 0x000f220000000a00 */
[----:B--2---:R-:W-:-:S04]  /*1d950*/  LEA R13, P1, R4, R21, 0x3 ;  /* 0x00000015040d7211 */ /* 0x004fc800078218ff */
[----:B------:R-:W-:Y:S02]  /*1d960*/  LEA.HI.X R5, R4, R23, R5, 0x3, P1 ;  /* 0x0000001704057211 */ /* 0x000fe400008f1c05 */
[----:B------:R-:W-:-:S05]  /*1d970*/  IADD3 R12, P1, PT, R14, R13, RZ ;  /* 0x0000000d0e0c7210 */ /* 0x000fca0007f3e0ff */
[----:B------:R-:W-:Y:S01]  /*1d980*/  IMAD.X R13, R15, 0x1, R5, P1 ;  /* 0x000000010f0d7824 */ /* 0x000fe200008e0605 */
[----:B------:R-:W-:-:S04]  /*1d990*/  CS2R R4, SRZ ;  /* 0x0000000000047805 */ /* 0x000fc8000001ff00 */
[----:B0-----:R-:W-:Y:S04]  /*1d9a0*/  STG.E.64 desc[UR8][R12.64+0xc00], R8 ;  /* 0x000c00080c007986 */ /* 0x001fe8000c101b08 */
[----:B---3--:R-:W1:Y:S01]  /*1d9b0*/  @!P0 LDG.E.64 R4, desc[UR8][R18.64] ;  /* 0x0000000812048981 */ /* 0x008e62000c1e1b00 */
[----:B------:R-:W0:Y:S03]  /*1d9c0*/  @!P0 LDC.64 R16, c[0x0][0x3d0] ;  /* 0x0000f400ff108b82 */ /* 0x000e260000000a00 */
[----:B------:R2:W3:Y:S01]  /*1d9d0*/  LDS.64 R8, [R0+0xc00] ;  /* 0x000c000000087984 */ /* 0x0004e20000000a00 */
[----:B-1----:R-:W-:-:S04]  /*1d9e0*/  LEA R11, P1, R4, R21, 0x3 ;  /* 0x00000015040b7211 */ /* 0x002fc800078218ff */
[----:B------:R-:W-:Y:S02]  /*1d9f0*/  LEA.HI.X R5, R4, R23, R5, 0x3, P1 ;  /* 0x0000001704057211 */ /* 0x000fe400008f1c05 */
[----:B------:R-:W-:-:S04]  /*1da00*/  IADD3 R10, P1, PT, R14, R11, RZ ;  /* 0x0000000b0e0a7210 */ /* 0x000fc80007f3e0ff */
[----:B------:R-:W-:Y:S02]  /*1da10*/  IADD3.X R11, PT, PT, R15, R5, RZ, P1, !PT ;  /* 0x000000050f0b7210 */ /* 0x000fe40000ffe4ff */
[----:B------:R-:W-:-:S03]  /*1da20*/  CS2R R4, SRZ ;  /* 0x0000000000047805 */ /* 0x000fc6000001ff00 */
[----:B----4-:R1:W-:Y:S04]  /*1da30*/  STG.E.64 desc[UR8][R10.64+0x1800], R6 ;  /* 0x001800060a007986 */ /* 0x0103e8000c101b08 */
[----:B0-----:R-:W4:Y:S01]  /*1da40*/  @!P0 LDG.E.64 R4, desc[UR8][R16.64] ;  /* 0x0000000810048981 */ /* 0x001f22000c1e1b00 */
[----:B------:R-:W-:Y:S01]  /*1da50*/  VIADD R22, R22, 0x600 ;  /* 0x0000060016167836 */ /* 0x000fe20000000000 */
[----:B--2---:R-:W-:Y:S02]  /*1da60*/  IADD3 R0, PT, PT, R0, 0x3000, RZ ;  /* 0x0000300000007810 */ /* 0x004fe40007ffe0ff */
[----:B----4-:R-:W-:Y:S02]  /*1da70*/  LEA R13, P1, R4, R21, 0x3 ;  /* 0x00000015040d7211 */ /* 0x010fe400078218ff */
[----:B------:R-:W-:-:S02]  /*1da80*/  IADD3 R21, P2, PT, R21, 0x3000, RZ ;  /* 0x0000300015157810 */ /* 0x000fc40007f5e0ff */
[----:B------:R-:W-:Y:S02]  /*1da90*/  LEA.HI.X R5, R4, R23, R5, 0x3, P1 ;  /* 0x0000001704057211 */ /* 0x000fe400008f1c05 */
[----:B------:R-:W-:Y:S01]  /*1daa0*/  IADD3 R4, P1, PT, R14, R13, RZ ;  /* 0x0000000d0e047210 */ /* 0x000fe20007f3e0ff */
[----:B------:R-:W-:-:S04]  /*1dab0*/  IMAD.X R23, RZ, RZ, R23, P2 ;  /* 0x000000ffff177224 */ /* 0x000fc800010e0617 */
[----:B------:R-:W-:Y:S01]  /*1dac0*/  IMAD.X R5, R15, 0x1, R5, P1 ;  /* 0x000000010f057824 */ /* 0x000fe200008e0605 */
[----:B------:R-:W-:-:S04]  /*1dad0*/  ISETP.GE.AND P1, PT, R22, R3, PT ;  /* 0x000000031600720c */ /* 0x000fc80003f26270 */
[----:B---3--:R1:W-:Y:S09]  /*1dae0*/  STG.E.64 desc[UR8][R4.64+0x2400], R8 ;  /* 0x0024000804007986 */ /* 0x0083f2000c101b08 */
[----:B------:R-:W-:Y:S05]  /*1daf0*/  @!P1 BRA `(.L_x_389) ;  /* 0xfffffffc00549947 */ /* 0x000fea000383ffff */
[----:B------:R-:W-:Y:S05]  /*1db00*/  EXIT ;  /* 0x000000000000794d */ /* 0x000fea0003800000 */
.L_x_1:
[----:B------:R-:W0:Y:S01]  /*1db10*/  S2R R2, SR_TID.X ;  /* 0x0000000000027919 */ /* 0x000e220000002100 */
[----:B------:R-:W1:Y:S01]  /*1db20*/  S2UR UR7, SR_CgaCtaId ;  /* 0x00000000000779c3 */ /* 0x000e620000008800 */
[----:B------:R-:W2:Y:S01]  /*1db30*/  LDCU.U8 UR6, c[0x0][0x3b8] ;  /* 0x00007700ff0677ac */ /* 0x000ea20008000000 */
[----:B------:R-:W-:Y:S01]  /*1db40*/  BSSY.RECONVERGENT B0, `(.L_x_390) ;  /* 0x0000071000007945 */ /* 0x000fe20003800200 */
[----:B------:R-:W3:Y:S01]  /*1db50*/  S2R R0, SR_LANEID ;  /* 0x0000000000007919 */ /* 0x000ee20000000000 */
[----:B------:R-:W4:Y:S04]  /*1db60*/  LDCU.64 UR4, c[0x0][0x3c8] ;  /* 0x00007900ff0477ac */ /* 0x000f280008000a00 */
[----:B------:R-:W5:Y:S01]  /*1db70*/  LDC.64 R22, c[0x0][0x380] ;  /* 0x0000e000ff167b82 */ /* 0x000f620000000a00 */
[----:B--2---:R-:W-:-:S03]  /*1db80*/  UISETP.NE.AND UP0, UPT, UR6, URZ, UPT ;  /* 0x000000ff0600728c */ /* 0x004fc6000bf05270 */
[----:B------:R-:W-:Y:S01]  /*1db90*/  UMOV UR6, 0x400 ;  /* 0x0000040000067882 */ /* 0x000fe20000000000 */
[----:B----4-:R-:W-:Y:S02]  /*1dba0*/  USEL UR4, UR4, URZ, !UP0 ;  /* 0x000000ff04047287 */ /* 0x010fe4000c000000 */
[----:B-1----:R-:W-:Y:S02]  /*1dbb0*/  ULEA UR6, UR7, UR6, 0x18 ;  /* 0x0000000607067291 */ /* 0x002fe4000f8ec0ff */
[----:B------:R-:W-:Y:S01]  /*1dbc0*/  USEL UR5, UR5, URZ, !UP0 ;  /* 0x000000ff05057287 */ /* 0x000fe2000c000000 */
[----:B0-----:R-:W-:Y:S02]  /*1dbd0*/  SHF.R.U32.HI R5, RZ, 0x5, R2 ;  /* 0x00000005ff057819 */ /* 0x001fe40000011602 */
[C---:B------:R-:W-:Y:S02]  /*1dbe0*/  LOP3.LUT R3, R2.reuse, 0x1f, RZ, 0xc0, !PT ;  /* 0x0000001f02037812 */ /* 0x040fe400078ec0ff */
[----:B------:R-:W-:Y:S01]  /*1dbf0*/  LOP3.LUT R4, R2, 0x3e0, RZ, 0xc0, !PT ;  /* 0x000003e002047812 */ /* 0x000fe200078ec0ff */
[----:B---3--:R-:W-:Y:S01]  /*1dc00*/  IMAD R5, R5, 0x160, R0 ;  /* 0x0000016005057824 */ /* 0x008fe200078e0200 */
[--C-:B-----5:R-:W-:Y:S01]  /*1dc10*/  IADD3 R22, P0, P1, R22, UR4, R7.reuse ;  /* 0x0000000416167c10 */ /* 0x120fe2000f91e007 */
[----:B------:R-:W0:Y:S01]  /*1dc20*/  LDCU UR4, c[0x3][0xc4] ;  /* 0x00c01880ff0477ac */ /* 0x000e220008000800 */
[----:B------:R-:W-:Y:S01]  /*1dc30*/  SHF.R.S32.HI R2, RZ, 0x1f, R7 ;  /* 0x0000001fff027819 */ /* 0x000fe20000011407 */
[----:B------:R-:W-:Y:S01]  /*1dc40*/  IMAD R3, R4, 0xb, R3 ;  /* 0x0000000b04037824 */ /* 0x000fe200078e0203 */
[----:B------:R-:W-:-:S02]  /*1dc50*/  LEA R27, R5, UR6, 0x3 ;  /* 0x00000006051b7c11 */ /* 0x000fc4000f8e18ff */
[----:B------:R-:W-:Y:S01]  /*1dc60*/  IADD3.X R23, PT, PT, R23, UR5, R2, P0, P1 ;  /* 0x0000000517177c10 */ /* 0x000fe200087e2402 */
[C---:B------:R-:W-:Y:S01]  /*1dc70*/  VIADD R5, R3.reuse, 0x20 ;  /* 0x0000002003057836 */ /* 0x040fe20000000000 */
[C---:B------:R-:W-:Y:S01]  /*1dc80*/  IADD3 R7, PT, PT, R3.reuse, 0x40, RZ ;  /* 0x0000004003077810 */ /* 0x040fe20007ffe0ff */
[C---:B------:R-:W-:Y:S01]  /*1dc90*/  VIADD R9, R3.reuse, 0x60 ;  /* 0x0000006003097836 */ /* 0x040fe20000000000 */
[CC--:B------:R-:W-:Y:S01]  /*1dca0*/  IADD3 R2, P5, PT, R3.reuse, R22.reuse, RZ ;  /* 0x0000001603027210 */ /* 0x0c0fe20007fbe0ff */
[----:B------:R-:W-:Y:S01]  /*1dcb0*/  VIADD R11, R3, 0x80 ;  /* 0x00000080030b7836 */ /* 0x000fe20000000000 */
[-C--:B------:R-:W-:Y:S01]  /*1dcc0*/  IADD3 R4, P6, PT, R5, R22.reuse, RZ ;  /* 0x0000001605047210 */ /* 0x080fe20007fde0ff */
[----:B------:R-:W-:Y:S01]  /*1dcd0*/  VIADD R15, R3, 0xc0 ;  /* 0x000000c0030f7836 */ /* 0x000fe20000000000 */
[-C--:B------:R-:W-:Y:S01]  /*1dce0*/  IADD3 R6, P0, PT, R7, R22.reuse, RZ ;  /* 0x0000001607067210 */ /* 0x080fe20007f1e0ff */
[C---:B------:R-:W-:Y:S01]  /*1dcf0*/  VIADD R17, R3.reuse, 0xe0 ;  /* 0x000000e003117836 */ /* 0x040fe20000000000 */
[C---:B------:R-:W-:Y:S01]  /*1dd00*/  IADD3 R13, PT, PT, R3.reuse, 0xa0, RZ ;  /* 0x000000a0030d7810 */ /* 0x040fe20007ffe0ff */
[C---:B------:R-:W-:Y:S01]  /*1dd10*/  VIADD R21, R3.reuse, 0x120 ;  /* 0x0000012003157836 */ /* 0x040fe20000000000 */
[C---:B------:R-:W-:Y:S01]  /*1dd20*/  IADD3 R19, PT, PT, R3.reuse, 0x100, RZ ;  /* 0x0000010003137810 */ /* 0x040fe20007ffe0ff */
[----:B------:R-:W-:Y:S01]  /*1dd30*/  VIADD R25, R3, 0x140 ;  /* 0x0000014003197836 */ /* 0x000fe20000000000 */
[-C--:B------:R-:W-:Y:S01]  /*1dd40*/  IADD3 R8, P1, PT, R9, R22.reuse, RZ ;  /* 0x0000001609087210 */ /* 0x080fe20007f3e0ff */
[--C-:B------:R-:W-:Y:S01]  /*1dd50*/  IMAD.X R5, RZ, RZ, R23.reuse, P6 ;  /* 0x000000ffff057224 */ /* 0x100fe200030e0617 */
[-C--:B------:R-:W-:Y:S01]  /*1dd60*/  IADD3.X R3, PT, PT, RZ, R23.reuse, RZ, P5, !PT ;  /* 0x00000017ff037210 */ /* 0x080fe20002ffe4ff */
[--C-:B------:R-:W-:Y:S01]  /*1dd70*/  IMAD.X R7, RZ, RZ, R23.reuse, P0 ;  /* 0x000000ffff077224 */ /* 0x100fe200000e0617 */
[-C--:B------:R-:W-:Y:S01]  /*1dd80*/  IADD3 R10, P2, PT, R11, R22.reuse, RZ ;  /* 0x000000160b0a7210 */ /* 0x080fe20007f5e0ff */
[----:B0-----:R-:W-:Y:S01]  /*1dd90*/  USHF.R.S32.HI UR5, URZ, 0x1f, UR4 ;  /* 0x0000001fff057899 */ /* 0x001fe20008011404 */
[-C--:B------:R-:W-:Y:S01]  /*1dda0*/  IADD3 R12, P3, PT, R13, R22.reuse, RZ ;  /* 0x000000160d0c7210 */ /* 0x080fe20007f7e0ff */
[----:B------:R0:W-:Y:S01]  /*1ddb0*/  STS.64 [R27], R2 ;  /* 0x000000021b007388 */ /* 0x0001e20000000a00 */
[-C--:B------:R-:W-:Y:S01]  /*1ddc0*/  IADD3 R14, P4, PT, R15, R22.reuse, RZ ;  /* 0x000000160f0e7210 */ /* 0x080fe20007f9e0ff */
[--C-:B------:R-:W-:Y:S01]  /*1ddd0*/  IMAD.X R11, RZ, RZ, R23.reuse, P2 ;  /* 0x000000ffff0b7224 */ /* 0x100fe200010e0617 */
[-C--:B------:R-:W-:Y:S01]  /*1dde0*/  IADD3 R16, P5, PT, R17, R22.reuse, RZ ;  /* 0x0000001611107210 */ /* 0x080fe20007fbe0ff */
[--C-:B------:R-:W-:Y:S01]  /*1ddf0*/  IMAD.X R13, RZ, RZ, R23.reuse, P3 ;  /* 0x000000ffff0d7224 */ /* 0x100fe200018e0617 */
[-C--:B------:R-:W-:Y:S01]  /*1de00*/  IADD3 R18, P6, PT, R19, R22.reuse, RZ ;  /* 0x0000001613127210 */ /* 0x080fe20007fde0ff */
[----:B------:R-:W-:Y:S01]  /*1de10*/  STS.64 [R27+0x100], R4 ;  /* 0x000100041b007388 */ /* 0x000fe20000000a00 */
[-C--:B------:R-:W-:Y:S01]  /*1de20*/  IADD3 R20, P0, PT, R21, R22.reuse, RZ ;  /* 0x0000001615147210 */ /* 0x080fe20007f1e0ff */
[--C-:B------:R-:W-:Y:S01]  /*1de30*/  IMAD.X R17, RZ, RZ, R23.reuse, P5 ;  /* 0x000000ffff117224 */ /* 0x100fe200028e0617 */
[-C--:B------:R-:W-:Y:S01]  /*1de40*/  IADD3.X R9, PT, PT, RZ, R23.reuse, RZ, P1, !PT ;  /* 0x00000017ff097210 */ /* 0x080fe20000ffe4ff */
[----:B------:R-:W-:Y:S01]  /*1de50*/  IMAD.X R19, RZ, RZ, R23, P6 ;  /* 0x000000ffff137224 */ /* 0x000fe200030e0617 */
[----:B------:R-:W-:Y:S01]  /*1de60*/  IADD3 R22, P1, PT, R25, R22, RZ ;  /* 0x0000001619167210 */ /* 0x000fe20007f3e0ff */
[----:B0-----:R-:W-:Y:S01]  /*1de70*/  IMAD R3, R0, 0x50, R27 ;  /* 0x0000005000037824 */ /* 0x001fe200078e021b */
[-C--:B------:R-:W-:Y:S01]  /*1de80*/  IADD3.X R15, PT, PT, RZ, R23.reuse, RZ, P4, !PT ;  /* 0x00000017ff0f7210 */ /* 0x080fe200027fe4ff */
[----:B------:R-:W-:Y:S01]  /*1de90*/  STS.64 [R27+0x200], R6 ;  /* 0x000200061b007388 */ /* 0x000fe20000000a00 */
[----:B------:R-:W-:Y:S01]  /*1dea0*/  IADD3.X R21, PT, PT, RZ, R23, RZ, P0, !PT ;  /* 0x00000017ff157210 */ /* 0x000fe200007fe4ff */
[----:B------:R-:W-:-:S02]  /*1deb0*/  IMAD.X R23, RZ, RZ, R23, P1 ;  /* 0x000000ffff177224 */ /* 0x000fc400008e0617 */
[----:B------:R-:W-:Y:S04]  /*1dec0*/  STS.64 [R27+0x300], R8 ;  /* 0x000300081b007388 */ /* 0x000fe80000000a00 */
        /* <DEDUP_REMOVED lines=23> */
[----:B------:R-:W-:Y:S01]  /*1e040*/  IMAD.MOV.U32 R2, RZ, RZ, RZ ;  /* 0x000000ffff027224 */ /* 0x000fe200078e00ff */
[----:B------:R-:W-:-:S06]  /*1e050*/  ISETP.NE.U32.AND P2, PT, RZ, UR4, PT ;  /* 0x00000004ff007c0c */ /* 0x000fcc000bf45070 */
[----:B0-----:R-:W0:Y:S02]  /*1e060*/  MUFU.RCP R4, R4 ;  /* 0x0000000400047308 */ /* 0x001e240000001000 */
[----:B0-----:R-:W-:-:S06]  /*1e070*/  VIADD R5, R4, 0xffffffe ;  /* 0x0ffffffe04057836 */ /* 0x001fcc0000000000 */
[----:B-1----:R-:W0:Y:S02]  /*1e080*/  F2I.FTZ.U32.TRUNC.NTZ R3, R5 ;  /* 0x0000000500037305 */ /* 0x002e24000021f000 */
        /* <DEDUP_REMOVED lines=16> */
.L_x_391:
[----:B------:R-:W0:Y:S01]  /*1e190*/  LDCU UR6, c[0x3][0xc4] ;  /* 0x00c01880ff0677ac */ /* 0x000e220008000800 */
[----:B------:R-:W-:Y:S01]  /*1e1a0*/  IMAD.MOV.U32 R54, RZ, RZ, R46 ;  /* 0x000000ffff367224 */ /* 0x000fe200078e002e */
[----:B------:R-:W-:Y:S01]  /*1e1b0*/  MOV R55, R47 ;  /* 0x0000002f00377202 */ /* 0x000fe20000000f00 */
[----:B------:R-:W-:Y:S01]  /*1e1c0*/  IMAD.U32 R19, RZ, RZ, UR5 ;  /* 0x00000005ff137e24 */ /* 0x000fe2000f8e00ff */
[----:B------:R-:W-:Y:S01]  /*1e1d0*/  MOV R12, 0x1e200 ;  /* 0x0001e200000c7802 */ /* 0x000fe20000000f00 */
[----:B0-----:R-:W-:-:S07]  /*1e1e0*/  IMAD.U32 R10, RZ, RZ, UR6 ;  /* 0x00000006ff0a7e24 */ /* 0x001fce000f8e00ff */
[----:B-1----:R-:W-:Y:S05]  /*1e1f0*/  CALL.REL.NOINC `($__internal_0_$__cuda_sm20_div_u64) ;  /* 0x000005c400dc7944 */ /* 0x002fea0003c00000 */
[----:B------:R-:W0:Y:S01]  /*1e200*/  LDCU UR6, c[0x3][0xc4] ;  /* 0x00c01880ff0677ac */ /* 0x000e220008000800 */
[----:B------:R-:W-:Y:S01]  /*1e210*/  IADD3 R3, PT, PT, -R52, RZ, RZ ;  /* 0x000000ff34037210 */ /* 0x000fe20007ffe1ff */
[----:B------:R-:W-:Y:S02]  /*1e220*/  IMAD.MOV.U32 R6, RZ, RZ, R52 ;  /* 0x000000ffff067224 */ /* 0x000fe400078e0034 */
[----:B------:R-:W-:Y:S02]  /*1e230*/  IMAD.MOV.U32 R7, RZ, RZ, R53 ;  /* 0x000000ffff077224 */ /* 0x000fe400078e0035 */
[----:B0-----:R-:W-:-:S07]  /*1e240*/  IMAD R2, R3, UR6, R46 ;  /* 0x0000000603027c24 */ /* 0x001fce000f8e022e */
.L_x_392:
[----:B------:R-:W-:Y:S05]  /*1e250*/  BSYNC.RECONVERGENT B0 ;  /* 0x0000000000007941 */ /* 0x000fea0003800200 */
.L_x_390:
        /* <DEDUP_REMOVED lines=28> */
.L_x_394:
        /* <DEDUP_REMOVED lines=12> */
.L_x_395:
[----:B------:R-:W-:Y:S05]  /*1e4e0*/  BSYNC.RECONVERGENT B0 ;  /* 0x0000000000007941 */ /* 0x000fea0003800200 */
.L_x_393:
        /* <DEDUP_REMOVED lines=9> */
[----:B0-----:R-:W-:Y:S01]  /*1e580*/  VIADD R6, R9, 0xffffffe ;  /* 0x0ffffffe09067836 */ /* 0x001fe20000000000 */
[----:B------:R-:W-:-:S05]  /*1e590*/  MOV R9, RZ ;  /* 0x000000ff00097202 */ /* 0x000fca0000000f00 */
        /* <DEDUP_REMOVED lines=17> */
.L_x_397:
        /* <DEDUP_REMOVED lines=12> */
.L_x_398:
[----:B------:R-:W-:Y:S05]  /*1e770*/  BSYNC.RECONVERGENT B0 ;  /* 0x0000000000007941 */ /* 0x000fea0003800200 */
.L_x_396:
        /* <DEDUP_REMOVED lines=28> */
.L_x_400:
        /* <DEDUP_REMOVED lines=12> */
.L_x_401:
[----:B------:R-:W-:Y:S05]  /*1ea00*/  BSYNC.RECONVERGENT B0 ;  /* 0x0000000000007941 */ /* 0x000fea0003800200 */
.L_x_399:
        /* <DEDUP_REMOVED lines=28> */
.L_x_403:
        /* <DEDUP_REMOVED lines=12> */
.L_x_404:
[----:B------:R-:W-:Y:S05]  /*1ec90*/  BSYNC.RECONVERGENT B0 ;  /* 0x0000000000007941 */ /* 0x000fea0003800200 */
.L_x_402:
        /* <DEDUP_REMOVED lines=28> */
.L_x_406:
        /* <DEDUP_REMOVED lines=12> */
.L_x_407:
[----:B------:R-:W-:Y:S05]  /*1ef20*/  BSYNC.RECONVERGENT B0 ;  /* 0x0000000000007941 */ /* 0x000fea0003800200 */
.L_x_405:
        /* <DEDUP_REMOVED lines=28> */
.L_x_409:
        /* <DEDUP_REMOVED lines=12> */
.L_x_410:
[----:B------:R-:W-:Y:S05]  /*1f1b0*/  BSYNC.RECONVERGENT B0 ;  /* 0x0000000000007941 */ /* 0x000fea0003800200 */
.L_x_408:
        /* <DEDUP_REMOVED lines=28> */
.L_x_412:
        /* <DEDUP_REMOVED lines=12> */
.L_x_413:
[----:B------:R-:W-:Y:S05]  /*1f440*/  BSYNC.RECONVERGENT B0 ;  /* 0x0000000000007941 */ /* 0x000fea0003800200 */
.L_x_411:
        /* <DEDUP_REMOVED lines=8> */
[----:B------:R-:W-:Y:S02]  /*1f4d0*/  ISETP.NE.U32.AND P2, PT, RZ, UR4, PT ;  /* 0x00000004ff007c0c */ /* 0x000fe4000bf45070 */
[----:B------:R-:W-:-:S04]  /*1f4e0*/  MOV R53, RZ ;  /* 0x000000ff00357202 */ /* 0x000fc80000000f00 */
        /* <DEDUP_REMOVED lines=18> */
.L_x_415:
        /* <DEDUP_REMOVED lines=10> */
.L_x_416:
[----:B------:R-:W-:Y:S05]  /*1f6b0*/  BSYNC.RECONVERGENT B0 ;  /* 0x0000000000007941 */ /* 0x000fea0003800200 */
.L_x_414:
        /* <DEDUP_REMOVED lines=22> */
[----:B------:R-:W-:Y:S01]  /*1f820*/  @!P1 LOP3.LUT R52, RZ, UR4, RZ, 0x33, !PT ;  /* 0x00000004ff349c12 */ /* 0x000fe2000f8e33ff */
[----:B------:R-:W-:Y:S06]  /*1f830*/  BRA `(.L_x_419) ;  /* 0x0000000000187947 */ /* 0x000fec0003800000 */
.L_x_418:
[----:B------:R-:W-:Y:S01]  /*1f840*/  MOV R12, R52 ;  /* 0x00000034000c7202 */ /* 0x000fe20000000f00 */
[----:B------:R-:W-:Y:S01]  /*1f850*/  IMAD.MOV.U32 R23, RZ, RZ, R53 ;  /* 0x000000ffff177224 */ /* 0x000fe200078e0035 */
[----:B------:R-:W-:Y:S01]  /*1f860*/  MOV R10, 0x1f890 ;  /* 0x0001f890000a7802 */ /* 0x000fe20000000f00 */
[----:B------:R-:W-:-:S07]  /*1f870*/  IMAD.U32 R19, RZ, RZ, UR5 ;  /* 0x00000005ff137e24 */ /* 0x000fce000f8e00ff */
[----:B------:R-:W-:Y:S05]  /*1f880*/  CALL.REL.NOINC `($__internal_1_$__cuda_sm20_rem_u64) ;  /* 0x000005b400587944 */ /* 0x000fea0003c00000 */
[----:B------:R-:W-:-:S07]  /*1f890*/  MOV R52, R12 ;  /* 0x0000000c00347202 */ /* 0x000fce0000000f00 */
.L_x_419:
[----:B------:R-:W-:Y:S05]  /*1f8a0*/  BSYNC.RECONVERGENT B0 ;  /* 0x0000000000007941 */ /* 0x000fea0003800200 */
.L_x_417:
        /* <DEDUP_REMOVED lines=52> */
[----:B------:R-:W-:-:S04]  /*1fbf0*/  IMAD.MOV.U32 R25, RZ, RZ, RZ ;  /* 0x000000ffff197224 */ /* 0x000fc800078e00ff */
        /* <DEDUP_REMOVED lines=201> */
.L_x_421:
[----:B------:R-:W-:Y:S05]  /*20890*/  BSYNC.RECONVERGENT B0 ;  /* 0x0000000000007941 */ /* 0x000fea0003800200 */
.L_x_420:
        /* <DEDUP_REMOVED lines=28> */
.L_x_423:
        /* <DEDUP_REMOVED lines=12> */
.L_x_424:
[----:B------:R-:W-:Y:S05]  /*20b20*/  BSYNC.RECONVERGENT B0 ;  /* 0x0000000000007941 */ /* 0x000fea0003800200 */
.L_x_422:
        /* <DEDUP_REMOVED lines=9> */
[----:B0-----:R-:W-:Y:S02]  /*20bc0*/  VIADD R8, R7, 0xffffffe ;  /* 0x0ffffffe07087836 */ /* 0x001fe40000000000 */
        /* <DEDUP_REMOVED lines=19> */
.L_x_426:
        /* <DEDUP_REMOVED lines=12> */
.L_x_427:
[----:B------:R-:W-:Y:S05]  /*20dc0*/  BSYNC.RECONVERGENT B0 ;  /* 0x0000000000007941 */ /* 0x000fea0003800200 */
.L_x_425:
        /* <DEDUP_REMOVED lines=26> */
[----:B------:R-:W-:Y:S02]  /*20f70*/  HFMA2 R7, -RZ, RZ, 0, 0 ;  /* 0x00000000ff077431 */ /* 0x000fe400000001ff */
[----:B------:R-:W-:Y:S01]  /*20f80*/  IMAD.MOV.U32 R6, RZ, RZ, R8 ;  /* 0x000000ffff067224 */ /* 0x000fe200078e0008 */
[----:B------:R-:W-:Y:S06]  /*20f90*/  BRA `(.L_x_430) ;  /* 0x0000000000307947 */ /* 0x000fec0003800000 */
.L_x_429:
        /* <DEDUP_REMOVED lines=12> */
.L_x_430:
[----:B------:R-:W-:Y:S05]  /*21060*/  BSYNC.RECONVERGENT B0 ;  /* 0x0000000000007941 */ /* 0x000fea0003800200 */
.L_x_428:
        /* <DEDUP_REMOVED lines=28> */
.L_x_432:
        /* <DEDUP_REMOVED lines=12> */
.L_x_433:
[----:B------:R-:W-:Y:S05]  /*212f0*/  BSYNC.RECONVERGENT B0 ;  /* 0x0000000000007941 */ /* 0x000fea0003800200 */
.L_x_431:
        /* <DEDUP_REMOVED lines=29> */
.L_x_435:
        /* <DEDUP_REMOVED lines=12> */
.L_x_436:
[----:B------:R-:W-:Y:S05]  /*21590*/  BSYNC.RECONVERGENT B0 ;  /* 0x0000000000007941 */ /* 0x000fea0003800200 */
.L_x_434:
        /* <DEDUP_REMOVED lines=28> */
.L_x_438:
        /* <DEDUP_REMOVED lines=12> */
.L_x_439:
[----:B------:R-:W-:Y:S05]  /*21820*/  BSYNC.RECONVERGENT B0 ;  /* 0x0000000000007941 */ /* 0x000fea0003800200 */
.L_x_437:
        /* <DEDUP_REMOVED lines=9> */
[----:B------:R-:W-:-:S05]  /*218c0*/  HFMA2 R15, -RZ, RZ, 0, 0 ;  /* 0x00000000ff0f7431 */ /* 0x000fca00000001ff */
        /* <DEDUP_REMOVED lines=19> */
.L_x_441:
        /* <DEDUP_REMOVED lines=12> */
.L_x_442:
[----:B------:R-:W-:Y:S05]  /*21ac0*/  BSYNC.RECONVERGENT B0 ;  /* 0x0000000000007941 */ /* 0x000fea0003800200 */
.L_x_440:
        /* <DEDUP_REMOVED lines=29> */
.L_x_444:
        /* <DEDUP_REMOVED lines=12> */
.L_x_445:
[----:B------:R-:W-:Y:S05]  /*21d60*/  BSYNC.RECONVERGENT B0 ;  /* 0x0000000000007941 */ /* 0x000fea0003800200 */
.L_x_443:
        /* <DEDUP_REMOVED lines=28> */
.L_x_447:
        /* <DEDUP_REMOVED lines=10> */
.L_x_448:
[----:B------:R-:W-:Y:S05]  /*21fd0*/  BSYNC.RECONVERGENT B0 ;  /* 0x0000000000007941 */ /* 0x000fea0003800200 */
.L_x_446:
        /* <DEDUP_REMOVED lines=25> */
.L_x_450:
[----:B------:R-:W-:Y:S01]  /*22170*/  IMAD.MOV.U32 R12, RZ, RZ, R52 ;  /* 0x000000ffff0c7224 */ /* 0x000fe200078e0034 */
[----:B------:R-:W-:Y:S01]  /*22180*/  MOV R19, UR17 ;  /* 0x0000001100137c02 */ /* 0x000fe20008000f00 */
[----:B------:R-:W-:Y:S01]  /*22190*/  IMAD.MOV.U32 R23, RZ, RZ, R53 ;  /* 0x000000ffff177224 */ /* 0x000fe200078e0035 */
[----:B------:R-:W-:-:S07]  /*221a0*/  MOV R10, 0x221c0 ;  /* 0x000221c0000a7802 */ /* 0x000fce0000000f00 */
[----:B------:R-:W-:Y:S05]  /*221b0*/  CALL.REL.NOINC `($__internal_1_$__cuda_sm20_rem_u64) ;  /* 0x0000058c000c7944 */ /* 0x000fea0003c00000 */
.L_x_451:
[----:B------:R-:W-:Y:S05]  /*221c0*/  BSYNC.RECONVERGENT B0 ;  /* 0x0000000000007941 */ /* 0x000fea0003800200 */
.L_x_449:
        /* <DEDUP_REMOVED lines=56> */
[----:B------:R-:W-:-:S07]  /*22550*/  IMAD.MOV.U32 R22, RZ, RZ, RZ ;  /* 0x000000ffff167224 */ /* 0x000fce00078e00ff */
        /* <DEDUP_REMOVED lines=197> */
.L_x_453:
[----:B------:R-:W-:Y:S05]  /*231b0*/  BSYNC.RECONVERGENT B0 ;  /* 0x0000000000007941 */ /* 0x000fea0003800200 */
.L_x_452:
        /* <DEDUP_REMOVED lines=27> */
.L_x_455:
        /* <DEDUP_REMOVED lines=12> */
.L_x_456:
[----:B------:R-:W-:Y:S05]  /*23430*/  BSYNC.RECONVERGENT B0 ;  /* 0x0000000000007941 */ /* 0x000fea0003800200 */
.L_x_454:
        /* <DEDUP_REMOVED lines=28> */
.L_x_458:
        /* <DEDUP_REMOVED lines=12> */
.L_x_459:
[----:B------:R-:W-:Y:S05]  /*236c0*/  BSYNC.RECONVERGENT B0 ;  /* 0x0000000000007941 */ /* 0x000fea0003800200 */
.L_x_457:
        /* <DEDUP_REMOVED lines=28> */
.L_x_461:
        /* <DEDUP_REMOVED lines=12> */
.L_x_462:
[----:B------:R-:W-:Y:S05]  /*23950*/  BSYNC.RECONVERGENT B0 ;  /* 0x0000000000007941 */ /* 0x000fea0003800200 */
.L_x_460:
        /* <DEDUP_REMOVED lines=27> */
.L_x_464:
        /* <DEDUP_REMOVED lines=12> */
.L_x_465:
[----:B------:R-:W-:Y:S05]  /*23bd0*/  BSYNC.RECONVERGENT B0 ;  /* 0x0000000000007941 */ /* 0x000fea0003800200 */
.L_x_463:
        /* <DEDUP_REMOVED lines=28> */
.L_x_467:
        /* <DEDUP_REMOVED lines=12> */
.L_x_468:
[----:B------:R-:W-:Y:S05]  /*23e60*/  BSYNC.RECONVERGENT B0 ;  /* 0x0000000000007941 */ /* 0x000fea0003800200 */
.L_x_466:
        /* <DEDUP_REMOVED lines=27> */
.L_x_470:
        /* <DEDUP_REMOVED lines=12> */
.L_x_471:
[----:B------:R-:W-:Y:S05]  /*240e0*/  BSYNC.RECONVERGENT B0 ;  /* 0x0000000000007941 */ /* 0x000fea0003800200 */
.L_x_469:
[----:B------:R-:W-:Y:S01]  /*240f0*/  LOP3.LUT R9, R15, UR13, RZ, 0xfc, !PT ;  /* 0x0000000d0f097c12 */ /* 0x000fe2000f8efcff */
[----:B------:R-:W-:Y:S03]  /*24100*/  BSSY.RECONVERGENT B0, `(.L_x_472) ;  /* 0x0000027000007945 */ /* 0x000fe60003800200 */
[----:B------:R-:W-:-:S13]  /*24110*/  ISETP.NE.U32.AND P0, PT, R9, RZ, PT ;  /* 0x000000ff0900720c */ /* 0x000fda0003f05070 */
[----:B------:R-:W-:Y:S05]  /*24120*/  @P0 BRA `(.L_x_473) ;  /* 0x0000000000600947 */ /* 0x000fea0003800000 */
[----:B------:R-:W0:Y:S01]  /*24130*/  LDCU UR16, c[0x3][0xac] ;  /* 0x00c01580ff1077ac */ /* 0x000e220008000800 */
[----:B------:R-:W-:Y:S02]  /*24140*/  IMAD.MOV.U32 R10, RZ, RZ, RZ ;  /* 0x000000ffff0a7224 */ /* 0x000fe400078e00ff */
[----:B------:R-:W-:Y:S01]  /*24150*/  HFMA2 R15, -RZ, RZ, 0, 0 ;  /* 0x00000000ff0f7431 */ /* 0x000fe200000001ff */
        /* <DEDUP_REMOVED lines=21> */
.L_x_473:
        /* <DEDUP_REMOVED lines=12> */
.L_x_474:
[----:B------:R-:W-:Y:S05]  /*24370*/  BSYNC.RECONVERGENT B0 ;  /* 0x0000000000007941 */ /* 0x000fea0003800200 */
.L_x_472:
        /* <DEDUP_REMOVED lines=28> */
.L_x_476:
        /* <DEDUP_REMOVED lines=12> */
.L_x_477:
[----:B------:R-:W-:Y:S05]  /*24600*/  BSYNC.RECONVERGENT B0 ;  /* 0x0000000000007941 */ /* 0x000fea0003800200 */
.L_x_475:
        /* <DEDUP_REMOVED lines=27> */
.L_x_479:
        /* <DEDUP_REMOVED lines=10> */
.L_x_480:
[----:B------:R-:W-:Y:S05]  /*24860*/  BSYNC.RECONVERGENT B0 ;  /* 0x0000000000007941 */ /* 0x000fea0003800200 */
.L_x_478:
        /* <DEDUP_REMOVED lines=25> */
.L_x_482:
[----:B------:R-:W-:Y:S01]  /*24a00*/  IMAD.MOV.U32 R12, RZ, RZ, R52 ;  /* 0x000000ffff0c7224 */ /* 0x000fe200078e0034 */
[----:B------:R-:W-:Y:S01]  /*24a10*/  MOV R19, UR16 ;  /* 0x0000001000137c02 */ /* 0x000fe20008000f00 */
[----:B------:R-:W-:Y:S01]  /*24a20*/  IMAD.MOV.U32 R23, RZ, RZ, R53 ;  /* 0x000000ffff177224 */ /* 0x000fe200078e0035 */
[----:B------:R-:W-:-:S07]  /*24a30*/  MOV R10, 0x24a50 ;  /* 0x00024a50000a7802 */ /* 0x000fce0000000f00 */
[----:B------:R-:W-:Y:S05]  /*24a40*/  CALL.REL.NOINC `($__internal_1_$__cuda_sm20_rem_u64) ;  /* 0x0000056000e87944 */ /* 0x000fea0003c00000 */
.L_x_483:
[----:B------:R-:W-:Y:S05]  /*24a50*/  BSYNC.RECONVERGENT B0 ;  /* 0x0000000000007941 */ /* 0x000fea0003800200 */
.L_x_481:
        /* <DEDUP_REMOVED lines=53> */
[----:B------:R-:W-:Y:S01]  /*24db0*/  IMAD.MOV.U32 R21, RZ, RZ, RZ ;  /* 0x000000ffff157224 */ /* 0x000fe200078e00ff */
        /* <DEDUP_REMOVED lines=200> */
.L_x_485:
[----:B------:R-:W-:Y:S05]  /*25a40*/  BSYNC.RECONVERGENT B0 ;  /* 0x0000000000007941 */ /* 0x000fea0003800200 */
.L_x_484:
        /* <DEDUP_REMOVED lines=27> */
.L_x_487:
        /* <DEDUP_REMOVED lines=12> */
.L_x_488:
[----:B------:R-:W-:Y:S05]  /*25cc0*/  BSYNC.RECONVERGENT B0 ;  /* 0x0000000000007941 */ /* 0x000fea0003800200 */
.L_x_486:
        /* <DEDUP_REMOVED lines=28> */
.L_x_490:
        /* <DEDUP_REMOVED lines=12> */
.L_x_491:
[----:B------:R-:W-:Y:S05]  /*25f50*/  BSYNC.RECONVERGENT B0 ;  /* 0x0000000000007941 */ /* 0x000fea0003800200 */
.L_x_489:
        /* <DEDUP_REMOVED lines=28> */
.L_x_493:
        /* <DEDUP_REMOVED lines=12> */
.L_x_494:
[----:B------:R-:W-:Y:S05]  /*261e0*/  BSYNC.RECONVERGENT B0 ;  /* 0x0000000000007941 */ /* 0x000fea0003800200 */
.L_x_492:
        /* <DEDUP_REMOVED lines=27> */
.L_x_496:
        /* <DEDUP_REMOVED lines=12> */
.L_x_497:
[----:B------:R-:W-:Y:S05]  /*26460*/  BSYNC.RECONVERGENT B0 ;  /* 0x0000000000007941 */ /* 0x000fea0003800200 */
.L_x_495:
        /* <DEDUP_REMOVED lines=28> */
.L_x_499:
        /* <DEDUP_REMOVED lines=12> */
.L_x_500:
[----:B------:R-:W-:Y:S05]  /*266f0*/  BSYNC.RECONVERGENT B0 ;  /* 0x0000000000007941 */ /* 0x000fea0003800200 */
.L_x_498:
        /* <DEDUP_REMOVED lines=27> */
.L_x_502:
        /* <DEDUP_REMOVED lines=12> */
.L_x_503:
[----:B------:R-:W-:Y:S05]  /*26970*/  BSYNC.RECONVERGENT B0 ;  /* 0x0000000000007941 */ /* 0x000fea0003800200 */
.L_x_501:
        /* <DEDUP_REMOVED lines=28> */
.L_x_505:
        /* <DEDUP_REMOVED lines=12> */
.L_x_506:
[----:B------:R-:W-:Y:S05]  /*26c00*/  BSYNC.RECONVERGENT B0 ;  /* 0x0000000000007941 */ /* 0x000fea0003800200 */
.L_x_504:
        /* <DEDUP_REMOVED lines=28> */
.L_x_508:
        /* <DEDUP_REMOVED lines=12> */
.L_x_509:
[----:B------:R-:W-:Y:S05]  /*26e90*/  BSYNC.RECONVERGENT B0 ;  /* 0x0000000000007941 */ /* 0x000fea0003800200 */
.L_x_507:
        /* <DEDUP_REMOVED lines=28> */
.L_x_511:
        /* <DEDUP_REMOVED lines=10> */
.L_x_512:
[----:B------:R-:W-:Y:S05]  /*27100*/  BSYNC.RECONVERGENT B0 ;  /* 0x0000000000007941 */ /* 0x000fea0003800200 */
.L_x_510:
        /* <DEDUP_REMOVED lines=25> */
.L_x_514:
[----:B------:R-:W-:Y:S01]  /*272a0*/  IMAD.MOV.U32 R12, RZ, RZ, R52 ;  /* 0x000000ffff0c7224 */ /* 0x000fe200078e0034 */
[----:B------:R-:W-:Y:S01]  /*272b0*/  MOV R19, UR16 ;  /* 0x0000001000137c02 */ /* 0x000fe20008000f00 */
[----:B------:R-:W-:Y:S01]  /*272c0*/  IMAD.MOV.U32 R23, RZ, RZ, R53 ;  /* 0x000000ffff177224 */ /* 0x000fe200078e0035 */
[----:B------:R-:W-:-:S07]  /*272d0*/  MOV R10, 0x272f0 ;  /* 0x000272f0000a7802 */ /* 0x000fce0000000f00 */
[----:B------:R-:W-:Y:S05]  /*272e0*/  CALL.REL.NOINC `($__internal_1_$__cuda_sm20_rem_u64) ;  /* 0x0000053800c07944 */ /* 0x000fea0003c00000 */
.L_x_515:
[----:B------:R-:W-:Y:S05]  /*272f0*/  BSYNC.RECONVERGENT B0 ;  /* 0x0000000000007941 */ /* 0x000fea0003800200 */
.L_x_513:
[----:B------:R-:W0:Y:S01]  /*27300*/  LDC.64 R18, c[0x3][RZ] ;  /* 0x00c00000ff127b82 */ /* 0x000e220000000a00 */
[----:B------:R-:W0:Y:S01]  /*27310*/  LDCU.128 UR16, c[0x3][0x50] ;  /* 0x00c00a00ff1077ac */ /* 0x000e220008000c00 */
[----:B------:R-:W0:Y:S01]  /*27320*/  I2F.F64 R14, R12 ;  /* 0x0000000c000e7312 */ /* 0x000e220000201c00 */
[----:B------:R-:W-:Y:S01]  /*27330*/  PLOP3.LUT P1, PT, PT, PT, PT, 0x80, 0x8 ;  /* 0x000000000008781c */ /* 0x000fe20003f2f070 */
[----:B------:R-:W-:Y:S01]  /*27340*/  BSSY.RECONVERGENT B0, `(.L_x_516) ;  /* 0x00000fa000007945 */ /* 0x000fe20003800200 */
[----:B------:R-:W1:Y:S01]  /*27350*/  LDCU.64 UR24, c[0x3][0xc8] ;  /* 0x00c01900ff1877ac */ /* 0x000e620008000a00 */
[----:B------:R-:W-:Y:S01]  /*27360*/  LOP3.LUT R5, R5, 0xffffffdf, RZ, 0xc0, !PT ;  /* 0xffffffdf05057812 */ /* 0x000fe200078ec0ff */
[----:B------:R-:W-:Y:S01]  /*27370*/  IMAD.MOV.U32 R20, RZ, RZ, RZ ;  /* 0x000000ffff147224 */ /* 0x000fe200078e00ff */
        /* <DEDUP_REMOVED lines=246> */
.L_x_517:
[----:B------:R-:W-:Y:S05]  /*282e0*/  BSYNC.RECONVERGENT B0 ;  /* 0x0000000000007941 */ /* 0x000fea0003800200 */
.L_x_516:
        /* <DEDUP_REMOVED lines=27> */
.L_x_519:
        /* <DEDUP_REMOVED lines=12> */
.L_x_520:
[----:B------:R-:W-:Y:S05]  /*28560*/  BSYNC.RECONVERGENT B0 ;  /* 0x0000000000007941 */ /* 0x000fea0003800200 */
.L_x_518:
        /* <DEDUP_REMOVED lines=28> */
.L_x_522:
        /* <DEDUP_REMOVED lines=12> */
.L_x_523:
[----:B------:R-:W-:Y:S05]  /*287f0*/  BSYNC.RECONVERGENT B0 ;  /* 0x0000000000007941 */ /* 0x000fea0003800200 */
.L_x_521:
        /* <DEDUP_REMOVED lines=28> */
.L_x_525:
        /* <DEDUP_REMOVED lines=12> */
.L_x_526:
[----:B------:R-:W-:Y:S05]  /*28a80*/  BSYNC.RECONVERGENT B0 ;  /* 0x0000000000007941 */ /* 0x000fea0003800200 */
.L_x_524:
        /* <DEDUP_REMOVED lines=27> */
.L_x_528:
        /* <DEDUP_REMOVED lines=12> */
.L_x_529:
[----:B------:R-:W-:Y:S05]  /*28d00*/  BSYNC.RECONVERGENT B0 ;  /* 0x0000000000007941 */ /* 0x000fea0003800200 */
.L_x_527:
        /* <DEDUP_REMOVED lines=28> */
.L_x_531:
        /* <DEDUP_REMOVED lines=12> */
.L_x_532:
[----:B------:R-:W-:Y:S05]  /*28f90*/  BSYNC.RECONVERGENT B0 ;  /* 0x0000000000007941 */ /* 0x000fea0003800200 */
.L_x_530:
        /* <DEDUP_REMOVED lines=27> */
.L_x_534:
        /* <DEDUP_REMOVED lines=12> */
.L_x_535:
[----:B------:R-:W-:Y:S05]  /*29210*/  BSYNC.RECONVERGENT B0 ;  /* 0x0000000000007941 */ /* 0x000fea0003800200 */
.L_x_533:
        /* <DEDUP_REMOVED lines=28> */
.L_x_537:
        /* <DEDUP_REMOVED lines=12> */
.L_x_538:
[----:B------:R-:W-:Y:S05]  /*294a0*/  BSYNC.RECONVERGENT B0 ;  /* 0x0000000000007941 */ /* 0x000fea0003800200 */
.L_x_536:
        /* <DEDUP_REMOVED lines=28> */
.L_x_540:
        /* <DEDUP_REMOVED lines=12> */
.L_x_541:
[----:B------:R-:W-:Y:S05]  /*29730*/  BSYNC.RECONVERGENT B0 ;  /* 0x0000000000007941 */ /* 0x000fea0003800200 */
.L_x_539:
        /* <DEDUP_REMOVED lines=28> */
.L_x_543:
        /* <DEDUP_REMOVED lines=10> */
.L_x_544:
[----:B------:R-:W-:Y:S05]  /*299a0*/  BSYNC.RECONVERGENT B0 ;  /* 0x0000000000007941 */ /* 0x000fea0003800200 */
.L_x_542:
        /* <DEDUP_REMOVED lines=25> */
.L_x_546:
[----:B------:R-:W-:Y:S01]  /*29b40*/  IMAD.MOV.U32 R12, RZ, RZ, R52 ;  /* 0x000000ffff0c7224 */ /* 0x000fe200078e0034 */
[----:B------:R-:W-:Y:S01]  /*29b50*/  MOV R19, UR15 ;  /* 0x0000000f00137c02 */ /* 0x000fe20008000f00 */
[----:B------:R-:W-:Y:S01]  /*29b60*/  IMAD.MOV.U32 R23, RZ, RZ, R53 ;  /* 0x000000ffff177224 */ /* 0x000fe200078e0035 */
[----:B------:R-:W-:-:S07]  /*29b70*/  MOV R10, 0x29b90 ;  /* 0x00029b90000a7802 */ /* 0x000fce0000000f00 */
[----:B------:R-:W-:Y:S05]  /*29b80*/  CALL.REL.NOINC `($__internal_1_$__cuda_sm20_rem_u64) ;  /* 0x0000051000987944 */ /* 0x000fea0003c00000 */
.L_x_547:
[----:B------:R-:W-:Y:S05]  /*29b90*/  BSYNC.RECONVERGENT B0 ;  /* 0x0000000000007941 */ /* 0x000fea0003800200 */
.L_x_545:
        /* <DEDUP_REMOVED lines=254> */
.L_x_549:
[----:B------:R-:W-:Y:S05]  /*2ab80*/  BSYNC.RECONVERGENT B0 ;  /* 0x0000000000007941 */ /* 0x000fea0003800200 */
.L_x_548:
        /* <DEDUP_REMOVED lines=27> */
.L_x_551:
        /* <DEDUP_REMOVED lines=12> */
.L_x_552:
[----:B------:R-:W-:Y:S05]  /*2ae00*/  BSYNC.RECONVERGENT B0 ;  /* 0x0000000000007941 */ /* 0x000fea0003800200 */
.L_x_550:
        /* <DEDUP_REMOVED lines=26> */
[----:B------:R-:W-:Y:S01]  /*2afb0*/  MOV R6, R4 ;  /* 0x0000000400067202 */ /* 0x000fe20000000f00 */
[----:B------:R-:W-:Y:S06]  /*2afc0*/  BRA `(.L_x_555) ;  /* 0x0000000000307947 */ /* 0x000fec0003800000 */
.L_x_554:
        /* <DEDUP_REMOVED lines=12> */
.L_x_555:
[----:B------:R-:W-:Y:S05]  /*2b090*/  BSYNC.RECONVERGENT B0 ;  /* 0x0000000000007941 */ /* 0x000fea0003800200 */
.L_x_553:
        /* <DEDUP_REMOVED lines=28> */
.L_x_557:
        /* <DEDUP_REMOVED lines=12> */
.L_x_558:
[----:B------:R-:W-:Y:S05]  /*2b320*/  BSYNC.RECONVERGENT B0 ;  /* 0x0000000000007941 */ /* 0x000fea0003800200 */
.L_x_556:
        /* <DEDUP_REMOVED lines=27> */
.L_x_560:
        /* <DEDUP_REMOVED lines=12> */
.L_x_561:
[----:B------:R-:W-:Y:S05]  /*2b5a0*/  BSYNC.RECONVERGENT B0 ;  /* 0x0000000000007941 */ /* 0x000fea0003800200 */
.L_x_559:
        /* <DEDUP_REMOVED lines=28> */
.L_x_563:
        /* <DEDUP_REMOVED lines=12> */
.L_x_564:
[----:B------:R-:W-:Y:S05]  /*2b830*/  BSYNC.RECONVERGENT B0 ;  /* 0x0000000000007941 */ /* 0x000fea0003800200 */
.L_x_562:
        /* <DEDUP_REMOVED lines=27> */
.L_x_566:
        /* <DEDUP_REMOVED lines=12> */
.L_x_567:
[----:B------:R-:W-:Y:S05]  /*2bab0*/  BSYNC.RECONVERGENT B0 ;  /* 0x0000000000007941 */ /* 0x000fea0003800200 */
.L_x_565:
        /* <DEDUP_REMOVED lines=27> */
.L_x_569:
        /* <DEDUP_REMOVED lines=12> */
.L_x_570:
[----:B------:R-:W-:Y:S05]  /*2bd30*/  BSYNC.RECONVERGENT B0 ;  /* 0x0000000000007941 */ /* 0x000fea0003800200 */
.L_x_568:
        /* <DEDUP_REMOVED lines=28> */
.L_x_572:
        /* <DEDUP_REMOVED lines=12> */
.L_x_573:
[----:B------:R-:W-:Y:S05]  /*2bfc0*/  BSYNC.RECONVERGENT B0 ;  /* 0x0000000000007941 */ /* 0x000fea0003800200 */
.L_x_571:
        /* <DEDUP_REMOVED lines=28> */
.L_x_575:
        /* <DEDUP_REMOVED lines=10> */
.L_x_576:
[----:B------:R-:W-:Y:S05]  /*2c230*/  BSYNC.RECONVERGENT B0 ;  /* 0x0000000000007941 */ /* 0x000fea0003800200 */
.L_x_574:
        /* <DEDUP_REMOVED lines=22> */
[----:B------:R-:W-:-:S05]  /*2c3a0*/  @!P1 LOP3.LUT R52, RZ, UR14, RZ, 0x33, !PT ;  /* 0x0000000eff349c12 */ /* 0x000fca000f8e33ff */
[----:B------:R-:W-:Y:S01]  /*2c3b0*/  IMAD.MOV.U32 R12, RZ, RZ, R52 ;  /* 0x000000ffff0c7224 */ /* 0x000fe200078e0034 */
[----:B------:R-:W-:Y:S06]  /*2c3c0*/  BRA `(.L_x_579) ;  /* 0x0000000000147947 */ /* 0x000fec0003800000 */
.L_x_578:
[----:B------:R-:W-:Y:S01]  /*2c3d0*/  IMAD.MOV.U32 R12, RZ, RZ, R52 ;  /* 0x000000ffff0c7224 */ /* 0x000fe200078e0034 */
[----:B------:R-:W-:Y:S01]  /*2c3e0*/  MOV R23, R53 ;  /* 0x0000003500177202 */ /* 0x000fe20000000f00 */
[----:B------:R-:W-:Y:S01]  /*2c3f0*/  IMAD.U32 R19, RZ, RZ, UR15 ;  /* 0x0000000fff137e24 */ /* 0x000fe2000f8e00ff */
[----:B------:R-:W-:-:S07]  /*2c400*/  MOV R10, 0x2c420 ;  /* 0x0002c420000a7802 */ /* 0x000fce0000000f00 */
[----:B------:R-:W-:Y:S05]  /*2c410*/  CALL.REL.NOINC `($__internal_1_$__cuda_sm20_rem_u64) ;  /* 0x000004e800747944 */ /* 0x000fea0003c00000 */
.L_x_579:
[----:B------:R-:W-:Y:S05]  /*2c420*/  BSYNC.RECONVERGENT B0 ;  /* 0x0000000000007941 */ /* 0x000fea0003800200 */
.L_x_577:
        /* <DEDUP_REMOVED lines=253> */
[----:B------:R-:W-:-:S07]  /*2d400*/  @P1 LOP3.LUT R5, R5, 0x2, RZ, 0xfc, !PT ;  /* 0x0000000205051812 */ /* 0x000fce00078efcff */
.L_x_581:
[----:B------:R-:W-:Y:S05]  /*2d410*/  BSYNC.RECONVERGENT B0 ;  /* 0x0000000000007941 */ /* 0x000fea0003800200 */
.L_x_580:
        /* <DEDUP_REMOVED lines=27> */
.L_x_583:
        /* <DEDUP_REMOVED lines=12> */
.L_x_584:
[----:B------:R-:W-:Y:S05]  /*2d690*/  BSYNC.RECONVERGENT B0 ;  /* 0x0000000000007941 */ /* 0x000fea0003800200 */
.L_x_582:
        /* <DEDUP_REMOVED lines=28> */
.L_x_586:
        /* <DEDUP_REMOVED lines=12> */
.L_x_587:
[----:B------:R-:W-:Y:S05]  /*2d920*/  BSYNC.RECONVERGENT B0 ;  /* 0x0000000000007941 */ /* 0x000fea0003800200 */
.L_x_585:
        /* <DEDUP_REMOVED lines=28> */
.L_x_589:
        /* <DEDUP_REMOVED lines=12> */
.L_x_590:
[----:B------:R-:W-:Y:S05]  /*2dbb0*/  BSYNC.RECONVERGENT B0 ;  /* 0x0000000000007941 */ /* 0x000fea0003800200 */
.L_x_588:
        /* <DEDUP_REMOVED lines=27> */
.L_x_592:
        /* <DEDUP_REMOVED lines=12> */
.L_x_593:
[----:B------:R-:W-:Y:S05]  /*2de30*/  BSYNC.RECONVERGENT B0 ;  /* 0x0000000000007941 */ /* 0x000fea0003800200 */
.L_x_591:
        /* <DEDUP_REMOVED lines=28> */
.L_x_595:
        /* <DEDUP_REMOVED lines=12> */
.L_x_596:
[----:B------:R-:W-:Y:S05]  /*2e0c0*/  BSYNC.RECONVERGENT B0 ;  /* 0x0000000000007941 */ /* 0x000fea0003800200 */
.L_x_594:
        /* <DEDUP_REMOVED lines=27> */
.L_x_598:
        /* <DEDUP_REMOVED lines=12> */
.L_x_599:
[----:B------:R-:W-:Y:S05]  /*2e340*/  BSYNC.RECONVERGENT B0 ;  /* 0x0000000000007941 */ /* 0x000fea0003800200 */
.L_x_597:
        /* <DEDUP_REMOVED lines=27> */
.L_x_601:
        /* <DEDUP_REMOVED lines=12> */
.L_x_602:
[----:B------:R-:W-:Y:S05]  /*2e5c0*/  BSYNC.RECONVERGENT B0 ;  /* 0x0000000000007941 */ /* 0x000fea0003800200 */
.L_x_600:
        /* <DEDUP_REMOVED lines=28> */
.L_x_604:
        /* <DEDUP_REMOVED lines=12> */
.L_x_605:
[----:B------:R-:W-:Y:S05]  /*2e850*/  BSYNC.RECONVERGENT B0 ;  /* 0x0000000000007941 */ /* 0x000fea0003800200 */
.L_x_603:
        /* <DEDUP_REMOVED lines=28> */
.L_x_607:
        /* <DEDUP_REMOVED lines=10> */
.L_x_608:
[----:B------:R-:W-:Y:S05]  /*2eac0*/  BSYNC.RECONVERGENT B0 ;  /* 0x0000000000007941 */ /* 0x000fea0003800200 */
.L_x_606:
        /* <DEDUP_REMOVED lines=25> */
.L_x_610:
[----:B------:R-:W-:Y:S01]  /*2ec60*/  MOV R12, R52 ;  /* 0x00000034000c7202 */ /* 0x000fe20000000f00 */
[----:B------:R-:W-:Y:S01]  /*2ec70*/  IMAD.MOV.U32 R23, RZ, RZ, R53 ;  /* 0x000000ffff177224 */ /* 0x000fe200078e0035 */
[----:B------:R-:W-:Y:S01]  /*2ec80*/  MOV R10, 0x2ecb0 ;  /* 0x0002ecb0000a7802 */ /* 0x000fe20000000f00 */
[----:B------:R-:W-:-:S07]  /*2ec90*/  IMAD.U32 R19, RZ, RZ, UR14 ;  /* 0x0000000eff137e24 */ /* 0x000fce000f8e00ff */
[----:B------:R-:W-:Y:S05]  /*2eca0*/  CALL.REL.NOINC `($__internal_1_$__cuda_sm20_rem_u64) ;  /* 0x000004c000507944 */ /* 0x000fea0003c00000 */
.L_x_611:
[----:B------:R-:W-:Y:S05]  /*2ecb0*/  BSYNC.RECONVERGENT B0 ;  /* 0x0000000000007941 */ /* 0x000fea0003800200 */
.L_x_609:
[----:B------:R-:W0:Y:S01]  /*2ecc0*/  LDC.64 R52, c[0x3][RZ] ;  /* 0x00c00000ff347b82 */ /* 0x000e220000000a00 */
[----:B------:R-:W0:Y:S01]  /*2ecd0*/  LDCU.128 UR16, c[0x3][0x50] ;  /* 0x00c00a00ff1077ac */ /* 0x000e220008000c00 */
[----:B------:R-:W0:Y:S01]  /*2ece0*/  I2F.F64 R14, R12 ;  /* 0x0000000c000e7312 */ /* 0x000e220000201c00 */
[----:B------:R-:W-:Y:S01]  /*2ecf0*/  BSSY.RECONVERGENT B0, `(.L_x_612) ;  /* 0x00000f6000007945 */ /* 0x000fe20003800200 */
[----:B------:R-:W-:Y:S01]  /*2ed00*/  MOV R16, RZ ;  /* 0x000000ff00107202 */ /* 0x000fe20000000f00 */
        /* <DEDUP_REMOVED lines=244> */
.L_x_613:
[----:B------:R-:W-:Y:S05]  /*2fc50*/  BSYNC.RECONVERGENT B0 ;  /* 0x0000000000007941 */ /* 0x000fea0003800200 */
.L_x_612:
        /* <DEDUP_REMOVED lines=27> */
.L_x_615:
        /* <DEDUP_REMOVED lines=12> */
.L_x_616:
[----:B------:R-:W-:Y:S05]  /*2fed0*/  BSYNC.RECONVERGENT B0 ;  /* 0x0000000000007941 */ /* 0x000fea0003800200 */
.L_x_614:
        /* <DEDUP_REMOVED lines=28> */
.L_x_618:
        /* <DEDUP_REMOVED lines=12> */
.L_x_619:
[----:B------:R-:W-:Y:S05]  /*30160*/  BSYNC.RECONVERGENT B0 ;  /* 0x0000000000007941 */ /* 0x000fea0003800200 */
.L_x_617:
        /* <DEDUP_REMOVED lines=28> */
.L_x_621:
        /* <DEDUP_REMOVED lines=12> */
.L_x_622:
[----:B------:R-:W-:Y:S05]  /*303f0*/  BSYNC.RECONVERGENT B0 ;  /* 0x0000000000007941 */ /* 0x000fea0003800200 */
.L_x_620:
        /* <DEDUP_REMOVED lines=27> */
.L_x_624:
        /* <DEDUP_REMOVED lines=12> */
.L_x_625:
[----:B------:R-:W-:Y:S05]  /*30670*/  BSYNC.RECONVERGENT B0 ;  /* 0x0000000000007941 */ /* 0x000fea0003800200 */
.L_x_623:
        /* <DEDUP_REMOVED lines=28> */
.L_x_627:
        /* <DEDUP_REMOVED lines=12> */
.L_x_628:
[----:B------:R-:W-:Y:S05]  /*30900*/  BSYNC.RECONVERGENT B0 ;  /* 0x0000000000007941 */ /* 0x000fea0003800200 */
.L_x_626:
        /* <DEDUP_REMOVED lines=27> */
.L_x_630:
        /* <DEDUP_REMOVED lines=12> */
.L_x_631:
[----:B------:R-:W-:Y:S05]  /*30b80*/  BSYNC.RECONVERGENT B0 ;  /* 0x0000000000007941 */ /* 0x000fea0003800200 */
.L_x_629:
        /* <DEDUP_REMOVED lines=28> */
.L_x_633:
        /* <DEDUP_REMOVED lines=12> */
.L_x_634:
[----:B------:R-:W-:Y:S05]  /*30e10*/  BSYNC.RECONVERGENT B0 ;  /* 0x0000000000007941 */ /* 0x000fea0003800200 */
.L_x_632:
        /* <DEDUP_REMOVED lines=28> */
.L_x_636:
        /* <DEDUP_REMOVED lines=12> */
.L_x_637:
[----:B------:R-:W-:Y:S05]  /*310a0*/  BSYNC.RECONVERGENT B0 ;  /* 0x0000000000007941 */ /* 0x000fea0003800200 */
.L_x_635:
        /* <DEDUP_REMOVED lines=28> */
.L_x_639:
        /* <DEDUP_REMOVED lines=10> */
.L_x_640:
[----:B------:R-:W-:Y:S05]  /*31310*/  BSYNC.RECONVERGENT B0 ;  /* 0x0000000000007941 */ /* 0x000fea0003800200 */
.L_x_638:
        /* <DEDUP_REMOVED lines=25> */
.L_x_642:
[----:B------:R-:W-:Y:S01]  /*314b0*/  IMAD.MOV.U32 R12, RZ, RZ, R52 ;  /* 0x000000ffff0c7224 */ /* 0x000fe200078e0034 */
[----:B------:R-:W-:Y:S01]  /*314c0*/  MOV R19, UR14 ;  /* 0x0000000e00137c02 */ /* 0x000fe20008000f00 */
[----:B------:R-:W-:Y:S01]  /*314d0*/  IMAD.MOV.U32 R23, RZ, RZ, R53 ;  /* 0x000000ffff177224 */ /* 0x000fe200078e0035 */
[----:B------:R-:W-:-:S07]  /*314e0*/  MOV R10, 0x31500 ;  /* 0x00031500000a7802 */ /* 0x000fce0000000f00 */
[----:B------:R-:W-:Y:S05]  /*314f0*/  CALL.REL.NOINC `($__internal_1_$__cuda_sm20_rem_u64) ;  /* 0x00000498003c7944 */ /* 0x000fea0003c00000 */
.L_x_643:
[----:B------:R-:W-:Y:S05]  /*31500*/  BSYNC.RECONVERGENT B0 ;  /* 0x0000000000007941 */ /* 0x000fea0003800200 */
.L_x_641:
        /* <DEDUP_REMOVED lines=249> */
.L_x_645:
[----:B------:R-:W-:Y:S05]  /*324a0*/  BSYNC.RECONVERGENT B0 ;  /* 0x0000000000007941 */ /* 0x000fea0003800200 */
.L_x_644:
        /* <DEDUP_REMOVED lines=27> */
.L_x_647:
        /* <DEDUP_REMOVED lines=12> */
.L_x_648:
[----:B------:R-:W-:Y:S05]  /*32720*/  BSYNC.RECONVERGENT B0 ;  /* 0x0000000000007941 */ /* 0x000fea0003800200 */
.L_x_646:
        /* <DEDUP_REMOVED lines=28> */
.L_x_650:
        /* <DEDUP_REMOVED lines=12> */
.L_x_651:
[----:B------:R-:W-:Y:S05]  /*329b0*/  BSYNC.RECONVERGENT B0 ;  /* 0x0000000000007941 */ /* 0x000fea0003800200 */
.L_x_649:
        /* <DEDUP_REMOVED lines=28> */
.L_x_653:
        /* <DEDUP_REMOVED lines=12> */
.L_x_654:
[----:B------:R-:W-:Y:S05]  /*32c40*/  BSYNC.RECONVERGENT B0 ;  /* 0x0000000000007941 */ /* 0x000fea0003800200 */
.L_x_652:
        /* <DEDUP_REMOVED lines=27> */
.L_x_656:
        /* <DEDUP_REMOVED lines=12> */
.L_x_657:
[----:B------:R-:W-:Y:S05]  /*32ec0*/  BSYNC.RECONVERGENT B0 ;  /* 0x0000000000007941 */ /* 0x000fea0003800200 */
.L_x_655:
        /* <DEDUP_REMOVED lines=28> */
.L_x_659:
        /* <DEDUP_REMOVED lines=12> */
.L_x_660:
[----:B------:R-:W-:Y:S05]  /*33150*/  BSYNC.RECONVERGENT B0 ;  /* 0x0000000000007941 */ /* 0x000fea0003800200 */
.L_x_658:
        /* <DEDUP_REMOVED lines=27> */
.L_x_662:
        /* <DEDUP_REMOVED lines=12> */
.L_x_663:
[----:B------:R-:W-:Y:S05]  /*333d0*/  BSYNC.RECONVERGENT B0 ;  /* 0x0000000000007941 */ /* 0x000fea0003800200 */
.L_x_661:
        /* <DEDUP_REMOVED lines=28> */
.L_x_665:
        /* <DEDUP_REMOVED lines=12> */
.L_x_666:
[----:B------:R-:W-:Y:S05]  /*33660*/  BSYNC.RECONVERGENT B0 ;  /* 0x0000000000007941 */ /* 0x000fea0003800200 */
.L_x_664:
        /* <DEDUP_REMOVED lines=28> */
.L_x_668:
        /* <DEDUP_REMOVED lines=12> */
.L_x_669:
[----:B------:R-:W-:Y:S05]  /*338f0*/  BSYNC.RECONVERGENT B0 ;  /* 0x0000000000007941 */ /* 0x000fea0003800200 */
.L_x_667:
        /* <DEDUP_REMOVED lines=28> */
.L_x_671:
        /* <DEDUP_REMOVED lines=10> */
.L_x_672:
[----:B------:R-:W-:Y:S05]  /*33b60*/  BSYNC.RECONVERGENT B0 ;  /* 0x0000000000007941 */ /* 0x000fea0003800200 */
.L_x_670:
        /* <DEDUP_REMOVED lines=25> */
.L_x_674:
[----:B------:R-:W-:Y:S01]  /*33d00*/  IMAD.MOV.U32 R12, RZ, RZ, R52 ;  /* 0x000000ffff0c7224 */ /* 0x000fe200078e0034 */
[----:B------:R-:W-:Y:S01]  /*33d10*/  MOV R23, R53 ;  /* 0x0000003500177202 */ /* 0x000fe20000000f00 */
[----:B------:R-:W-:Y:S01]  /*33d20*/  IMAD.U32 R19, RZ, RZ, UR13 ;  /* 0x0000000dff137e24 */ /* 0x000fe2000f8e00ff */
[----:B------:R-:W-:-:S07]  /*33d30*/  MOV R10, 0x33d50 ;  /* 0x00033d50000a7802 */ /* 0x000fce0000000f00 */
[----:B------:R-:W-:Y:S05]  /*33d40*/  CALL.REL.NOINC `($__internal_1_$__cuda_sm20_rem_u64) ;  /* 0x0000047000287944 */ /* 0x000fea0003c00000 */
.L_x_675:
[----:B------:R-:W-:Y:S05]  /*33d50*/  BSYNC.RECONVERGENT B0 ;  /* 0x0000000000007941 */ /* 0x000fea0003800200 */
.L_x_673:
        /* <DEDUP_REMOVED lines=247> */
[----:B------:R-:W-:Y:S02]  /*34cd0*/  @!P0 PLOP3.LUT P2, PT, PT, PT, PT, 0x8, 0x80 ;  /* 0x000000000080881c */ /* 0x000fe40003f4e170 */
[----:B------:R-:W-:-:S11]  /*34ce0*/  @!P0 MOV R14, 0x1 ;  /* 0x00000001000e8802 */ /* 0x000fd60000000f00 */
.L_x_677:
[----:B------:R-:W-:Y:S05]  /*34cf0*/  BSYNC.RECONVERGENT B0 ;  /* 0x0000000000007941 */ /* 0x000fea0003800200 */
.L_x_676:
        /* <DEDUP_REMOVED lines=27> */
.L_x_679:
        /* <DEDUP_REMOVED lines=12> */
.L_x_680:
[----:B------:R-:W-:Y:S05]  /*34f70*/  BSYNC.RECONVERGENT B0 ;  /* 0x0000000000007941 */ /* 0x000fea0003800200 */
.L_x_678:
        /* <DEDUP_REMOVED lines=28> */
.L_x_682:
        /* <DEDUP_REMOVED lines=12> */
.L_x_683:
[----:B------:R-:W-:Y:S05]  /*35200*/  BSYNC.RECONVERGENT B0 ;  /* 0x0000000000007941 */ /* 0x000fea0003800200 */
.L_x_681:
        /* <DEDUP_REMOVED lines=28> */
.L_x_685:
        /* <DEDUP_REMOVED lines=12> */
.L_x_686:
[----:B------:R-:W-:Y:S05]  /*35490*/  BSYNC.RECONVERGENT B0 ;  /* 0x0000000000007941 */ /* 0x000fea0003800200 */
.L_x_684:
        /* <DEDUP_REMOVED lines=27> */
.L_x_688:
        /* <DEDUP_REMOVED lines=12> */
.L_x_689:
[----:B------:R-:W-:Y:S05]  /*35710*/  BSYNC.RECONVERGENT B0 ;  /* 0x0000000000007941 */ /* 0x000fea0003800200 */
.L_x_687:
        /* <DEDUP_REMOVED lines=28> */
.L_x_691:
        /* <DEDUP_REMOVED lines=12> */
.L_x_692:
[----:B------:R-:W-:Y:S05]  /*359a0*/  BSYNC.RECONVERGENT B0 ;  /* 0x0000000000007941 */ /* 0x000fea0003800200 */
.L_x_690:
        /* <DEDUP_REMOVED lines=28> */
.L_x_694:
        /* <DEDUP_REMOVED lines=12> */
.L_x_695:
[----:B------:R-:W-:Y:S05]  /*35c30*/  BSYNC.RECONVERGENT B0 ;  /* 0x0000000000007941 */ /* 0x000fea0003800200 */
.L_x_693:
        /* <DEDUP_REMOVED lines=28> */
.L_x_697:
        /* <DEDUP_REMOVED lines=12> */
.L_x_698:
[----:B------:R-:W-:Y:S05]  /*35ec0*/  BSYNC.RECONVERGENT B0 ;  /* 0x0000000000007941 */ /* 0x000fea0003800200 */
.L_x_696:
        /* <DEDUP_REMOVED lines=28> */
.L_x_700:
        /* <DEDUP_REMOVED lines=12> */
.L_x_701:
[----:B------:R-:W-:Y:S05]  /*36150*/  BSYNC.RECONVERGENT B0 ;  /* 0x0000000000007941 */ /* 0x000fea0003800200 */
.L_x_699:
        /* <DEDUP_REMOVED lines=28> */
.L_x_703:
        /* <DEDUP_REMOVED lines=10> */
.L_x_704:
[----:B------:R-:W-:Y:S05]  /*363c0*/  BSYNC.RECONVERGENT B0 ;  /* 0x0000000000007941 */ /* 0x000fea0003800200 */
.L_x_702:
        /* <DEDUP_REMOVED lines=25> */
.L_x_706:
[----:B------:R-:W-:Y:S01]  /*36560*/  MOV R12, R52 ;  /* 0x00000034000c7202 */ /* 0x000fe20000000f00 */
[----:B------:R-:W-:Y:S01]  /*36570*/  IMAD.MOV.U32 R23, RZ, RZ, R53 ;  /* 0x000000ffff177224 */ /* 0x000fe200078e0035 */
[----:B------:R-:W-:Y:S01]  /*36580*/  MOV R10, 0x365b0 ;  /* 0x000365b0000a7802 */ /* 0x000fe20000000f00 */
[----:B------:R-:W-:-:S07]  /*36590*/  IMAD.U32 R19, RZ, RZ, UR13 ;  /* 0x0000000dff137e24 */ /* 0x000fce000f8e00ff */
[----:B------:R-:W-:Y:S05]  /*365a0*/  CALL.REL.NOINC `($__internal_1_$__cuda_sm20_rem_u64) ;  /* 0x0000044800107944 */ /* 0x000fea0003c00000 */
[----:B------:R-:W-:-:S07]  /*365b0*/  MOV R50, R12 ;  /* 0x0000000c00327202 */ /* 0x000fce0000000f00 */
.L_x_707:
[----:B------:R-:W-:Y:S05]  /*365c0*/  BSYNC.RECONVERGENT B0 ;  /* 0x0000000000007941 */ /* 0x000fea0003800200 */
.L_x_705:
        /* <DEDUP_REMOVED lines=52> */
[----:B------:R-:W-:-:S06]  /*36910*/  IMAD.MOV.U32 R13, RZ, RZ, RZ ;  /* 0x000000ffff0d7224 */ /* 0x000fcc00078e00ff */
        /* <DEDUP_REMOVED lines=196> */
.L_x_709:
[----:B------:R-:W-:Y:S05]  /*37560*/  BSYNC.RECONVERGENT B0 ;  /* 0x0000000000007941 */ /* 0x000fea0003800200 */
.L_x_708:
        /* <DEDUP_REMOVED lines=27> */
.L_x_711:
        /* <DEDUP_REMOVED lines=12> */
.L_x_712:
[----:B------:R-:W-:Y:S05]  /*377e0*/  BSYNC.RECONVERGENT B0 ;  /* 0x0000000000007941 */ /* 0x000fea0003800200 */
.L_x_710:
        /* <DEDUP_REMOVED lines=28> */
.L_x_714:
        /* <DEDUP_REMOVED lines=12> */
.L_x_715:
[----:B------:R-:W-:Y:S05]  /*37a70*/  BSYNC.RECONVERGENT B0 ;  /* 0x0000000000007941 */ /* 0x000fea0003800200 */
.L_x_713:
        /* <DEDUP_REMOVED lines=28> */
.L_x_717:
        /* <DEDUP_REMOVED lines=12> */
.L_x_718:
[----:B------:R-:W-:Y:S05]  /*37d00*/  BSYNC.RECONVERGENT B0 ;  /* 0x0000000000007941 */ /* 0x000fea0003800200 */
.L_x_716:
        /* <DEDUP_REMOVED lines=27> */
.L_x_720:
        /* <DEDUP_REMOVED lines=12> */
.L_x_721:
[----:B------:R-:W-:Y:S05]  /*37f80*/  BSYNC.RECONVERGENT B0 ;  /* 0x0000000000007941 */ /* 0x000fea0003800200 */
.L_x_719:
        /* <DEDUP_REMOVED lines=28> */
.L_x_723:
        /* <DEDUP_REMOVED lines=12> */
.L_x_724:
[----:B------:R-:W-:Y:S05]  /*38210*/  BSYNC.RECONVERGENT B0 ;  /* 0x0000000000007941 */ /* 0x000fea0003800200 */
.L_x_722:
        /* <DEDUP_REMOVED lines=28> */
.L_x_726:
        /* <DEDUP_REMOVED lines=12> */
.L_x_727:
[----:B------:R-:W-:Y:S05]  /*384a0*/  BSYNC.RECONVERGENT B0 ;  /* 0x0000000000007941 */ /* 0x000fea0003800200 */
.L_x_725:
        /* <DEDUP_REMOVED lines=28> */
.L_x_729:
        /* <DEDUP_REMOVED lines=12> */
.L_x_730:
[----:B------:R-:W-:Y:S05]  /*38730*/  BSYNC.RECONVERGENT B0 ;  /* 0x0000000000007941 */ /* 0x000fea0003800200 */
.L_x_728:
        /* <DEDUP_REMOVED lines=28> */
.L_x_732:
        /* <DEDUP_REMOVED lines=12> */
.L_x_733:
[----:B------:R-:W-:Y:S05]  /*389c0*/  BSYNC.RECONVERGENT B0 ;  /* 0x0000000000007941 */ /* 0x000fea0003800200 */
.L_x_731:
        /* <DEDUP_REMOVED lines=28> */
.L_x_735:
        /* <DEDUP_REMOVED lines=10> */
.L_x_736:
[----:B------:R-:W-:Y:S05]  /*38c30*/  BSYNC.RECONVERGENT B0 ;  /* 0x0000000000007941 */ /* 0x000fea0003800200 */
.L_x_734:
        /* <DEDUP_REMOVED lines=25> */
.L_x_738:
[----:B------:R-:W-:Y:S01]  /*38dd0*/  IMAD.MOV.U32 R12, RZ, RZ, R52 ;  /* 0x000000ffff0c7224 */ /* 0x000fe200078e0034 */
[----:B------:R-:W-:Y:S01]  /*38de0*/  MOV R23, R53 ;  /* 0x0000003500177202 */ /* 0x000fe20000000f00 */
[----:B------:R-:W-:Y:S01]  /*38df0*/  IMAD.U32 R19, RZ, RZ, UR5 ;  /* 0x00000005ff137e24 */ /* 0x000fe2000f8e00ff */
[----:B------:R-:W-:-:S07]  /*38e00*/  MOV R10, 0x38e20 ;  /* 0x00038e20000a7802 */ /* 0x000fce0000000f00 */
[----:B------:R-:W-:Y:S05]  /*38e10*/  CALL.REL.NOINC `($__internal_1_$__cuda_sm20_rem_u64) ;  /* 0x0000041c00f47944 */ /* 0x000fea0003c00000 */
.L_x_739:
[----:B------:R-:W-:Y:S05]  /*38e20*/  BSYNC.RECONVERGENT B0 ;  /* 0x0000000000007941 */ /* 0x000fea0003800200 */
.L_x_737:
        /* <DEDUP_REMOVED lines=247> */
[----:B------:R-:W-:Y:S02]  /*39da0*/  @!P3 PLOP3.LUT P0, PT, PT, PT, PT, 0x8, 0x80 ;  /* 0x000000000080b81c */ /* 0x000fe40003f0e170 */
[----:B------:R-:W-:-:S11]  /*39db0*/  @!P3 MOV R3, 0x1 ;  /* 0x000000010003b802 */ /* 0x000fd60000000f00 */
.L_x_741:
[----:B------:R-:W-:Y:S05]  /*39dc0*/  BSYNC.RECONVERGENT B0 ;  /* 0x0000000000007941 */ /* 0x000fea0003800200 */
.L_x_740:
[----:B------:R-:W-:Y:S01]  /*39dd0*/  IMAD.IADD R22, R22, 0x1, R25 ;  /* 0x0000000116167824 */ /* 0x000fe200078e0219 */
[----:B------:R-:W0:Y:S01]  /*39de0*/  S2R R2, SR_TID.X ;  /* 0x0000000000027919 */ /* 0x000e220000002100 */
[----:B------:R-:W1:Y:S01]  /*39df0*/  S2UR UR5, SR_CgaCtaId ;  /* 0x00000000000579c3 */ /* 0x000e620000008800 */
[----:B------:R-:W-:Y:S01]  /*39e00*/  UMOV UR4, 0x400 ;  /* 0x0000040000047882 */ /* 0x000fe20000000000 */
[----:B------:R-:W-:-:S06]  /*39e10*/  IMAD.IADD R21, R22, 0x1, R21 ;  /* 0x0000000116157824 */ /* 0x000fcc00078e0215 */
[----:B------:R-:W-:Y:S01]  /*39e20*/  BAR.SYNC.DEFER_BLOCKING 0x0 ;  /* 0x0000000000007b1d */ /* 0x000fe20000010000 */
[----:B------:R-:W-:-:S05]  /*39e30*/  IADD3 R19, PT, PT, R21, R20, RZ ;  /* 0x0000001415137210 */ /* 0x000fca0007ffe0ff */
[----:B------:R-:W-:-:S04]  /*39e40*/  IMAD.IADD R18, R19, 0x1, R18 ;  /* 0x0000000113127824 */ /* 0x000fc800078e0212 */
[----:B------:R-:W-:-:S05]  /*39e50*/  IMAD.IADD R23, R18, 0x1, R17 ;  /* 0x0000000112177824 */ /* 0x000fca00078e0211 */
[----:B------:R-:W-:Y:S01]  /*39e60*/  IADD3 R20, PT, PT, R23, R16, RZ ;  /* 0x0000001017147210 */ /* 0x000fe20007ffe0ff */
[----:B-1----:R-:W-:-:S04]  /*39e70*/  ULEA UR4, UR5, UR4, 0x18 ;  /* 0x0000000405047291 */ /* 0x002fc8000f8ec0ff */
[----:B------:R-:W-:-:S04]  /*39e80*/  IMAD.IADD R17, R20, 0x1, R15 ;  /* 0x0000000114117824 */ /* 0x000fc800078e020f */
[----:B------:R-:W-:Y:S01]  /*39e90*/  IMAD.IADD R16, R17, 0x1, R14 ;  /* 0x0000000111107824 */ /* 0x000fe200078e020e */
[----:B0-----:R-:W-:-:S04]  /*39ea0*/  SHF.R.U32.HI R12, RZ, 0x5, R2 ;  /* 0x00000005ff0c7819 */ /* 0x001fc80000011602 */
[----:B------:R-:W-:-:S05]  /*39eb0*/  IADD3 R4, PT, PT, R16, R13, RZ ;  /* 0x0000000d10047210 */ /* 0x000fca0007ffe0ff */
[----:B------:R-:W-:-:S05]  /*39ec0*/  IMAD.IADD R24, R4, 0x1, R3 ;  /* 0x0000000104187824 */ /* 0x000fca00078e0203 */
[----:B------:R-:W0:Y:S02]  /*39ed0*/  SHFL.UP P3, R3, R24, 0x1, RZ ;  /* 0x0420000018037989 */ /* 0x000e2400000600ff */
[----:B0-----:R-:W-:-:S05]  /*39ee0*/  @P3 IMAD.IADD R3, R24, 0x1, R3 ;  /* 0x0000000118033824 */ /* 0x001fca00078e0203 */
[----:B------:R-:W0:Y:S02]  /*39ef0*/  SHFL.UP P3, R6, R3, 0x2, RZ ;  /* 0x0440000003067989 */ /* 0x000e2400000600ff */
[----:B0-----:R-:W-:-:S05]  /*39f00*/  @P3 IADD3 R6, PT, PT, R3, R6, RZ ;  /* 0x0000000603063210 */ /* 0x001fca0007ffe0ff */
[----:B------:R-:W0:Y:S02]  /*39f10*/  SHFL.UP P3, R7, R6, 0x4, RZ ;  /* 0x0480000006077989 */ /* 0x000e2400000600ff */
[----:B0-----:R-:W-:-:S05]  /*39f20*/  @P3 IMAD.IADD R7, R6, 0x1, R7 ;  /* 0x0000000106073824 */ /* 0x001fca00078e0207 */
[----:B------:R-:W0:Y:S02]  /*39f30*/  SHFL.UP P3, R8, R7, 0x8, RZ ;  /* 0x0500000007087989 */ /* 0x000e2400000600ff */
[----:B0-----:R-:W-:-:S05]  /*39f40*/  @P3 IMAD.IADD R8, R7, 0x1, R8 ;  /* 0x0000000107083824 */ /* 0x001fca00078e0208 */
[----:B------:R-:W0:Y:S02]  /*39f50*/  SHFL.UP P3, R13, R8, 0x10, RZ ;  /* 0x06000000080d7989 */ /* 0x000e2400000600ff */
[----:B0-----:R-:W-:Y:S02]  /*39f60*/  @P3 IADD3 R13, PT, PT, R8, R13, RZ ;  /* 0x0000000d080d3210 */ /* 0x001fe40007ffe0ff */
[----:B------:R-:W-:-:S03]  /*39f70*/  ISETP.NE.AND P3, PT, R0, 0x1f, PT ;  /* 0x0000001f0000780c */ /* 0x000fc60003f65270 */
[----:B------:R-:W-:-:S10]  /*39f80*/  IMAD.IADD R24, R13, 0x1, -R24 ;  /* 0x000000010d187824 */ /* 0x000fd400078e0a18 */
[----:B------:R-:W-:-:S05]  /*39f90*/  @!P3 LEA R6, R12, UR4, 0x2 ;  /* 0x000000040c06bc11 */ /* 0x000fca000f8e10ff */
[----:B------:R-:W-:Y:S01]  /*39fa0*/  @!P3 STS [R6], R13 ;  /* 0x0000000d0600b388 */ /* 0x000fe20000000800 */
[----:B------:R-:W-:Y:S01]  /*39fb0*/  BAR.SYNC.DEFER_BLOCKING 0x0 ;  /* 0x0000000000007b1d */ /* 0x000fe20000010000 */
[----:B------:R-:W-:-:S04]  /*39fc0*/  ISETP.NE.AND P3, PT, R0, RZ, PT ;  /* 0x000000ff0000720c */ /* 0x000fc80003f65270 */
[----:B------:R-:W-:Y:S02]  /*39fd0*/  SEL R7, R24, RZ, P3 ;  /* 0x000000ff18077207 */ /* 0x000fe40001800000 */
[----:B------:R-:W-:Y:S01]  /*39fe0*/  ISETP.NE.AND P3, PT, R12, 0x2, PT ;  /* 0x000000020c00780c */ /* 0x000fe20003f65270 */
[----:B------:R-:W0:Y:S02]  /*39ff0*/  LDS.128 R8, [UR4] ;  /* 0x00000004ff087984 */ /* 0x000e240008000c00 */
[----:B0-----:R-:W-:-:S05]  /*3a000*/  IMAD.IADD R9, R8, 0x1, R9 ;  /* 0x0000000108097824 */ /* 0x001fca00078e0209 */
[----:B------:R-:W-:Y:S02]  /*3a010*/  SEL R8, R9, R8, !P3 ;  /* 0x0000000809087207 */ /* 0x000fe40005800000 */
[----:B------:R-:W-:Y:S02]  /*3a020*/  IADD3 R10, PT, PT, R10, R9, RZ ;  /* 0x000000090a0a7210 */ /* 0x000fe40007ffe0ff */
[----:B------:R-:W-:-:S03]  /*3a030*/  ISETP.NE.AND P3, PT, R12, 0x3, PT ;  /* 0x000000030c00780c */ /* 0x000fc60003f65270 */
[----:B------:R-:W-:Y:S01]  /*3a040*/  IMAD.IADD R3, R11, 0x1, R10 ;  /* 0x000000010b037824 */ /* 0x000fe200078e020a */
[----:B------:R-:W-:Y:S02]  /*3a050*/  SEL R8, R10, R8, !P3 ;  /* 0x000000080a087207 */ /* 0x000fe40005800000 */
[----:B------:R-:W-:-:S04]  /*3a060*/  ISETP.NE.AND P3, PT, R12, 0x4, PT ;  /* 0x000000040c00780c */ /* 0x000fc80003f65270 */
[C---:B------:R-:W-:Y:S02]  /*3a070*/  SEL R6, R3.reuse, R8, !P3 ;  /* 0x0000000803067207 */ /* 0x040fe40005800000 */
[----:B------:R-:W0:Y:S01]  /*3a080*/  LDS.128 R8, [UR4+0x10] ;  /* 0x00001004ff087984 */ /* 0x000e220008000c00 */
[----:B------:R-:W-:Y:S01]  /*3a090*/  ISETP.NE.AND P3, PT, R12, 0x5, PT ;  /* 0x000000050c00780c */ /* 0x000fe20003f65270 */
[----:B0-----:R-:W-:-:S05]  /*3a0a0*/  IMAD.IADD R8, R3, 0x1, R8 ;  /* 0x0000000103087824 */ /* 0x001fca00078e0208 */
[----:B------:R-:W-:Y:S02]  /*3a0b0*/  SEL R6, R8, R6, !P3 ;  /* 0x0000000608067207 */ /* 0x000fe40005800000 */
[----:B------:R-:W-:Y:S02]  /*3a0c0*/  IADD3 R9, PT, PT, R9, R8, RZ ;  /* 0x0000000809097210 */ /* 0x000fe40007ffe0ff */
[----:B------:R-:W-:-:S03]  /*3a0d0*/  ISETP.NE.AND P3, PT, R12, 0x6, PT ;  /* 0x000000060c00780c */ /* 0x000fc60003f65270 */
[----:B------:R-:W-:Y:S01]  /*3a0e0*/  IMAD.IADD R10, R10, 0x1, R9 ;  /* 0x000000010a0a7824 */ /* 0x000fe200078e0209 */
[----:B------:R-:W-:Y:S02]  /*3a0f0*/  SEL R6, R9, R6, !P3 ;  /* 0x0000000609067207 */ /* 0x000fe40005800000 */
[----:B------:R-:W-:Y:S01]  /*3a100*/  ISETP.NE.AND P3, PT, R12, 0x7, PT ;  /* 0x000000070c00780c */ /* 0x000fe20003f65270 */
[----:B------:R-:W-:-:S03]  /*3a110*/  IMAD.IADD R3, R11, 0x1, R10 ;  /* 0x000000010b037824 */ /* 0x000fc600078e020a */
[----:B------:R-:W-:Y:S02]  /*3a120*/  SEL R6, R10, R6, !P3 ;  /* 0x000000060a067207 */ /* 0x000fe40005800000 */
[----:B------:R-:W0:Y:S01]  /*3a130*/  LDS.128 R8, [UR4+0x20] ;  /* 0x00002004ff087984 */ /* 0x000e220008000c00 */
[----:B------:R-:W-:-:S04]  /*3a140*/  ISETP.NE.AND P3, PT, R12, 0x8, PT ;  /* 0x000000080c00780c */ /* 0x000fc80003f65270 */
[C---:B------:R-:W-:Y:S02]  /*3a150*/  SEL R6, R3.reuse, R6, !P3 ;  /* 0x0000000603067207 */ /* 0x040fe40005800000 */
[----:B------:R-:W-:Y:S02]  /*3a160*/  ISETP.NE.AND P3, PT, R12, 0x9, PT ;  /* 0x000000090c00780c */ /* 0x000fe40003f65270 */
[----:B0-----:R-:W-:-:S04]  /*3a170*/  IADD3 R8, PT, PT, R3, R8, RZ ;  /* 0x0000000803087210 */ /* 0x001fc80007ffe0ff */
[----:B------:R-:W-:Y:S01]  /*3a180*/  SEL R6, R8, R6, !P3 ;  /* 0x0000000608067207 */ /* 0x000fe20005800000 */
[----:B------:R-:W-:Y:S01]  /*3a190*/  IMAD.IADD R9, R9, 0x1, R8 ;  /* 0x0000000109097824 */ /* 0x000fe200078e0208 */
[----:B------:R-:W-:-:S03]  /*3a1a0*/  ISETP.NE.AND P3, PT, R12, 0xa, PT ;  /* 0x0000000a0c00780c */ /* 0x000fc60003f65270 */
[----:B------:R-:W-:Y:S01]  /*3a1b0*/  IMAD.IADD R10, R10, 0x1, R9 ;  /* 0x000000010a0a7824 */ /* 0x000fe200078e0209 */
[----:B------:R-:W-:Y:S02]  /*3a1c0*/  SEL R6, R9, R6, !P3 ;  /* 0x0000000609067207 */ /* 0x000fe40005800000 */
[----:B------:R-:W-:Y:S01]  /*3a1d0*/  ISETP.NE.AND P3, PT, R12, 0xb, PT ;  /* 0x0000000b0c00780c */ /* 0x000fe20003f65270 */
[----:B------:R-:W-:-:S03]  /*3a1e0*/  IMAD.IADD R13, R11, 0x1, R10 ;  /* 0x000000010b0d7824 */ /* 0x000fc600078e020a */
[----:B------:R-:W-:Y:S02]  /*3a1f0*/  SEL R6, R10, R6, !P3 ;  /* 0x000000060a067207 */ /* 0x000fe40005800000 */
[----:B------:R-:W-:Y:S02]  /*3a200*/  ISETP.GE.U32.AND P3, PT, R2, 0x20, PT ;  /* 0x000000200200780c */ /* 0x000fe40003f66070 */
[----:B------:R-:W-:-:S04]  /*3a210*/  IADD3 R9, PT, PT, R6, R7, RZ ;  /* 0x0000000706097210 */ /* 0x000fc80007ffe0ff */
[----:B------:R-:W-:Y:S02]  /*3a220*/  SEL R24, R24, R9, !P3 ;  /* 0x0000000918187207 */ /* 0x000fe40005800000 */
[----:B------:R-:W-:-:S13]  /*3a230*/  ISETP.GT.U32.AND P3, PT, R2, 0x1f, PT ;  /* 0x0000001f0200780c */ /* 0x000fda0003f64070 */
[----:B------:R-:W-:Y:S05]  /*3a240*/  @P3 BRA `(.L_x_742) ;  /* 0x0000000800483947 */ /* 0x000fea0003800000 */
[----:B------:R-:W0:Y:S01]  /*3a250*/  S2R R6, SR_CTAID.Y ;  /* 0x0000000000067919 */ /* 0x000e220000002600 */
[----:B------:R-:W0:Y:S01]  /*3a260*/  S2UR UR5, SR_CTAID.X ;  /* 0x00000000000579c3 */ /* 0x000e220000002500 */
[----:B------:R-:W-:Y:S02]  /*3a270*/  ISETP.NE.AND P3, PT, R2, RZ, PT ;  /* 0x000000ff0200720c */ /* 0x000fe40003f65270 */
[----:B------:R-:W-:-:S05]  /*3a280*/  LOP3.LUT R10, RZ, R2, RZ, 0x33, !PT ;  /* 0x00000002ff0a7212 */ /* 0x000fca00078e33ff */
[----:B------:R-:W0:Y:S06]  /*3a290*/  LDC R49, c[0x0][0x374] ;  /* 0x0000dd00ff317b82 */ /* 0x000e2c0000000800 */
[----:B------:R-:W-:Y:S01]  /*3a2a0*/  @!P3 IMAD.MOV.U32 R12, RZ, RZ, 0x64 ;  /* 0x00000064ff0cb424 */ /* 0x000fe200078e00ff */
[----:B------:R1:W-:Y:S01]  /*3a2b0*/  @!P3 STS [UR4+0x4c], R13 ;  /* 0x00004c0dff00b988 */ /* 0x0003e20008000804 */
[----:B------:R-:W2:Y:S08]  /*3a2c0*/  LDC.64 R8, c[0x0][0x3a0] ;  /* 0x0000e800ff087b82 */ /* 0x000eb00000000a00 */
[----:B------:R-:W3:Y:S01]  /*3a2d0*/  LDC R48, c[0x0][0x370] ;  /* 0x0000dc00ff307b82 */ /* 0x000ee20000000800 */
[----:B0-----:R-:W-:-:S04]  /*3a2e0*/  IMAD R49, R49, UR5, R6 ;  /* 0x0000000531317c24 */ /* 0x001fc8000f8e0206 */
[C---:B--2---:R-:W-:Y:S01]  /*3a2f0*/  IMAD.WIDE R6, R49.reuse, 0x8, R8 ;  /* 0x0000000831067825 */ /* 0x044fe200078e0208 */
[----:B------:R-:W-:-:S04]  /*3a300*/  IADD3 R49, PT, PT, R49, R10, RZ ;  /* 0x0000000a31317210 */ /* 0x000fc80007ffe0ff */
[----:B------:R1:W-:Y:S01]  /*3a310*/  @!P3 ST.E.64.STRONG.GPU desc[UR8][R6.64+0x100], R12 ;  /* 0x0001000c0600b985 */ /* 0x0003e2000c10fb08 */
[----:B---3--:R-:W-:-:S13]  /*3a320*/  ISETP.GT.U32.AND P5, PT, R48, 0x1f3, PT ;  /* 0x000001f33000780c */ /* 0x008fda0003fa4070 */
[----:B-1----:R-:W-:Y:S05]  /*3a330*/  @P5 BRA `(.L_x_743) ;  /* 0x0000000000085947 */ /* 0x002fea0003800000 */
[----:B------:R0:W-:Y:S06]  /*3a340*/  MEMBAR.SC.CTA ;  /* 0x0000000000007992 */ /* 0x0001ec0000000000 */
[----:B0-----:R-:W-:Y:S05]  /*3a350*/  BRA `(.L_x_744) ;  /* 0x0000000000087947 */ /* 0x001fea0003800000 */
.L_x_743:
[----:B------:R-:W-:Y:S05]  /*3a360*/  NANOSLEEP 0x474 ;  /* 0x000004740000795d */ /* 0x000fea0003800000 */
[----:B------:R-:W-:Y:S01]  /*3a370*/  NOP ;  /* 0x0000000000007918 */ /* 0x000fe20000000000 */
.L_x_744:
[----:B------:R-:W-:-:S05]  /*3a380*/  IMAD.WIDE R10, R49, 0x8, R8 ;  /* 0x00000008310a7825 */ /* 0x000fca00078e0208 */
[----:B------:R-:W2:Y:S01]  /*3a390*/  LD.E.64.STRONG.GPU R14, desc[UR8][R10.64+0x100] ;  /* 0x000100080a0e7980 */ /* 0x000ea2000c10fb00 */
[----:B------:R-:W-:Y:S01]  /*3a3a0*/  UMOV UR5, 0xffffffff ;  /* 0xffffffff00057882 */ /* 0x000fe20000000000 */
[----:B--2---:R-:W-:Y:S02]  /*3a3b0*/  ISETP.NE.AND P3, PT, R14, 0x63, PT ;  /* 0x000000630e00780c */ /* 0x004fe40003f65270 */
[----:B------:R-:W-:Y:S11]  /*3a3c0*/  BRA.DIV UR5, `(.L_x_745) ;  /* 0x000003f2058c7947 */ /* 0x000ff6000b800000 */
[----:B------:R-:W-:-:S13]  /*3a3d0*/  VOTE.ANY P3, !P3 ;  /* 0x0000000000ff7806 */ /* 0x000fda0005860100 */
.L_x_1602:
[----:B------:R-:W-:Y:S05]  /*3a3e0*/  @!P3 BRA `(.L_x_746) ;  /* 0x000000000030b947 */ /* 0x000fea0003800000 */
.L_x_750:
[----:B------:R-:W-:Y:S05]  /*3a3f0*/  YIELD ;  /* 0x0000000000007946 */ /* 0x000fea0003800000 */
[----:B------:R-:W-:Y:S05]  /*3a400*/  @P5 BRA `(.L_x_747) ;  /* 0x0000000000085947 */ /* 0x000fea0003800000 */
[----:B------:R0:W-:Y:S06]  /*3a410*/  MEMBAR.SC.CTA ;  /* 0x0000000000007992 */ /* 0x0001ec0000000000 */
[----:B0-----:R-:W-:Y:S05]  /*3a420*/  BRA `(.L_x_748) ;  /* 0x0000000000087947 */ /* 0x001fea0003800000 */
.L_x_747:
[----:B------:R-:W-:Y:S05]  /*3a430*/  NANOSLEEP 0x17c ;  /* 0x0000017c0000795d */ /* 0x000fea0003800000 */
[----:B------:R-:W-:Y:S01]  /*3a440*/  NOP ;  /* 0x0000000000007918 */ /* 0x000fe20000000000 */
.L_x_748:
[----:B------:R-:W2:Y:S01]  /*3a450*/  LD.E.64.STRONG.GPU R14, desc[UR8][R10.64+0x100] ;  /* 0x000100080a0e7980 */ /* 0x000ea2000c10fb00 */
[----:B------:R-:W-:Y:S01]  /*3a460*/  UMOV UR5, 0xffffffff ;  /* 0xffffffff00057882 */ /* 0x000fe20000000000 */
[----:B--2---:R-:W-:Y:S02]  /*3a470*/  ISETP.NE.AND P3, PT, R14, 0x63, PT ;  /* 0x000000630e00780c */ /* 0x004fe40003f65270 */
[----:B------:R-:W-:Y:S11]  /*3a480*/  BRA.DIV UR5, `(.L_x_749) ;  /* 0x000003f2057c7947 */ /* 0x000ff6000b800000 */
[----:B------:R-:W-:-:S13]  /*3a490*/  VOTE.ANY P3, !P3 ;  /* 0x0000000000ff7806 */ /* 0x000fda0005860100 */
.L_x_1605:
[----:B------:R-:W-:Y:S05]  /*3a4a0*/  @P3 BRA `(.L_x_750) ;  /* 0xfffffffc00d03947 */ /* 0x000fea000383ffff */
.L_x_746:
[----:B------:R-:W-:Y:S01]  /*3a4b0*/  UMOV UR5, 0xffffffff ;  /* 0xffffffff00057882 */ /* 0x000fe20000000000 */
[----:B------:R-:W-:Y:S02]  /*3a4c0*/  ISETP.NE.AND P3, PT, R14, 0x65, PT ;  /* 0x000000650e00780c */ /* 0x000fe40003f65270 */
[----:B------:R-:W-:Y:S11]  /*3a4d0*/  BRA.DIV UR5, `(.L_x_751) ;  /* 0x000003f205887947 */ /* 0x000ff6000b800000 */
[----:B------:R-:W0:Y:S01]  /*3a4e0*/  S2R R12, SR_GEMASK ;  /* 0x00000000000c7919 */ /* 0x000e220000003c00 */
[----:B------:R-:W-:Y:S01]  /*3a4f0*/  VOTE.ANY R9, PT, !P3 ;  /* 0x0000000000097806 */ /* 0x000fe200058e0100 */
[C---:B------:R-:W-:Y:S01]  /*3a500*/  VIADD R51, R0.reuse, 0x4 ;  /* 0x0000000400337836 */ /* 0x040fe20000000000 */
[C---:B------:R-:W-:Y:S01]  /*3a510*/  IADD3 R50, PT, PT, R0.reuse, 0x2, RZ ;  /* 0x0000000200327810 */ /* 0x040fe20007ffe0ff */
[----:B------:R-:W-:Y:S01]  /*3a520*/  VIADD R53, R0, 0x10 ;  /* 0x0000001000357836 */ /* 0x000fe20000000000 */
[----:B0-----:R-:W-:-:S05]  /*3a530*/  LOP3.LUT R9, R9, 0x80000000, R12, 0xec, !PT ;  /* 0x8000000009097812 */ /* 0x001fca00078eec0c */
[----:B------:R-:W-:-:S05]  /*3a540*/  VIADD R8, R9, 0xffffffff ;  /* 0xffffffff09087836 */ /* 0x000fca0000000000 */
[----:B------:R-:W-:-:S04]  /*3a550*/  LOP3.LUT R8, R9, R8, RZ, 0xc, !PT ;  /* 0x0000000809087212 */ /* 0x000fc800078e0cff */
[----:B------:R0:W1:Y:S02]  /*3a560*/  POPC R3, R8 ;  /* 0x0000000800037309 */ /* 0x0000640000000000 */
[----:B0-----:R-:W0:Y:S01]  /*3a570*/  LDC.64 R8, c[0x0][0x3a0] ;  /* 0x0000e800ff087b82 */ /* 0x001e220000000a00 */
[----:B-1----:R-:W1:Y:S01]  /*3a580*/  SHFL.DOWN PT, R11, R15, 0x1, R3 ;  /* 0x082000000f0b7989 */ /* 0x002e6200000e0003 */
[----:B------:R-:W-:-:S04]  /*3a590*/  ISETP.GE.AND P3, PT, R0, R3, PT ;  /* 0x000000030000720c */ /* 0x000fc80003f66270 */
[----:B-1----:R-:W-:Y:S02]  /*3a5a0*/  SEL R10, R11, RZ, !P3 ;  /* 0x000000ff0b0a7207 */ /* 0x002fe40005800000 */
[----:B------:R-:W-:-:S03]  /*3a5b0*/  ISETP.GT.AND P3, PT, R50, R3, PT ;  /* 0x000000033200720c */ /* 0x000fc60003f64270 */
[----:B------:R-:W-:-:S05]  /*3a5c0*/  IMAD.IADD R52, R10, 0x1, R15 ;  /* 0x000000010a347824 */ /* 0x000fca00078e020f */
[----:B------:R-:W1:Y:S02]  /*3a5d0*/  SHFL.DOWN PT, R11, R52, 0x2, R3 ;  /* 0x08400000340b7989 */ /* 0x000e6400000e0003 */
[----:B-1----:R-:W-:Y:S02]  /*3a5e0*/  SEL R11, R11, RZ, !P3 ;  /* 0x000000ff0b0b7207 */ /* 0x002fe40005800000 */
[----:B------:R-:W-:-:S03]  /*3a5f0*/  ISETP.GT.AND P3, PT, R51, R3, PT ;  /* 0x000000033300720c */ /* 0x000fc60003f64270 */
[----:B------:R-:W-:Y:S02]  /*3a600*/  IMAD.IADD R56, R52, 0x1, R11 ;  /* 0x0000000134387824 */ /* 0x000fe400078e020b */
[----:B------:R-:W-:-:S03]  /*3a610*/  VIADD R52, R0, 0x8 ;  /* 0x0000000800347836 */ /* 0x000fc60000000000 */
[----:B------:R-:W1:Y:S02]  /*3a620*/  SHFL.DOWN PT, R11, R56, 0x4, R3 ;  /* 0x08800000380b7989 */ /* 0x000e6400000e0003 */
[----:B-1----:R-:W-:Y:S02]  /*3a630*/  SEL R11, R11, RZ, !P3 ;  /* 0x000000ff0b0b7207 */ /* 0x002fe40005800000 */
[----:B------:R-:W-:Y:S02]  /*3a640*/  ISETP.GT.AND P3, PT, R52, R3, PT ;  /* 0x000000033400720c */ /* 0x000fe40003f64270 */
[----:B------:R-:W-:-:S05]  /*3a650*/  IADD3 R58, PT, PT, R56, R11, RZ ;  /* 0x0000000b383a7210 */ /* 0x000fca0007ffe0ff */
[----:B------:R-:W1:Y:S02]  /*3a660*/  SHFL.DOWN PT, R11, R58, 0x8, R3 ;  /* 0x090000003a0b7989 */ /* 0x000e6400000e0003 */
[----:B-1----:R-:W-:Y:S02]  /*3a670*/  SEL R11, R11, RZ, !P3 ;  /* 0x000000ff0b0b7207 */ /* 0x002fe40005800000 */
[----:B0-----:R-:W-:Y:S02]  /*3a680*/  IADD3 R54, P3, PT, R8, 0x100, RZ ;  /* 0x0000010008367810 */ /* 0x001fe40007f7e0ff */
[----:B------:R-:W-:-:S03]  /*3a690*/  IADD3 R60, PT, PT, R58, R11, RZ ;  /* 0x0000000b3a3c7210 */ /* 0x000fc60007ffe0ff */
[----:B------:R-:W-:Y:S01]  /*3a6a0*/  IMAD.X R55, RZ, RZ, R9, P3 ;  /* 0x000000ffff377224 */ /* 0x000fe200018e0609 */
[----:B------:R-:W-:Y:S01]  /*3a6b0*/  ISETP.GT.AND P3, PT, R53, R3, PT ;  /* 0x000000033500720c */ /* 0x000fe20003f64270 */
[----:B------:R-:W0:Y:S03]  /*3a6c0*/  SHFL.DOWN PT, R11, R60, 0x10, R3 ;  /* 0x0a0000003c0b7989 */ /* 0x000e2600000e0003 */
[----:B0-----:R-:W-:Y:S02]  /*3a6d0*/  SEL R11, R11, RZ, !P3 ;  /* 0x000000ff0b0b7207 */ /* 0x001fe40005800000 */
[----:B------:R-:W-:-:S03]  /*3a6e0*/  ISETP.NE.AND P3, PT, R14, 0x65, PT ;  /* 0x000000650e00780c */ /* 0x000fc60003f65270 */
[----:B------:R-:W-:-:S10]  /*3a6f0*/  IMAD.IADD R56, R60, 0x1, R11 ;  /* 0x000000013c387824 */ /* 0x000fd400078e020b */
[----:B------:R-:W-:-:S13]  /*3a700*/  VOTE.ALL P3, P3 ;  /* 0x0000000000ff7806 */ /* 0x000fda0001860000 */
.L_x_1614:
[----:B------:R-:W-:Y:S05]  /*3a710*/  @!P3 BRA `(.L_x_752) ;  /* 0x0000000000d4b947 */ /* 0x000fea0003800000 */
.L_x_760:
[----:B------:R-:W-:-:S05]  /*3a720*/  IMAD.WIDE R10, R49, 0x8, R54 ;  /* 0x00000008310a7825 */ /* 0x000fca00078e0236 */
[----:B------:R-:W2:Y:S01]  /*3a730*/  LD.E.64.STRONG.GPU R14, desc[UR8][R10.64+-0x100] ;  /* 0xffff00080a0e7980 */ /* 0x000ea2000c10fb00 */
[----:B------:R-:W-:Y:S05]  /*3a740*/  YIELD ;  /* 0x0000000000007946 */ /* 0x000fea0003800000 */
[----:B------:R-:W-:Y:S01]  /*3a750*/  UMOV UR5, 0xffffffff ;  /* 0xffffffff00057882 */ /* 0x000fe20000000000 */
[----:B--2---:R-:W-:Y:S02]  /*3a760*/  ISETP.NE.AND P3, PT, R14, 0x63, PT ;  /* 0x000000630e00780c */ /* 0x004fe40003f65270 */
[----:B------:R-:W-:Y:S11]  /*3a770*/  BRA.DIV UR5, `(.L_x_753) ;  /* 0x000003f205e47947 */ /* 0x000ff6000b800000 */
[----:B------:R-:W-:-:S13]  /*3a780*/  VOTE.ANY P3, !P3 ;  /* 0x0000000000ff7806 */ /* 0x000fda0005860100 */
.L_x_1617:
[----:B------:R-:W-:Y:S05]  /*3a790*/  @!P3 BRA `(.L_x_754) ;  /* 0x000000000034b947 */ /* 0x000fea0003800000 */
[----:B------:R-:W-:-:S13]  /*3a7a0*/  ISETP.GT.U32.AND P5, PT, R48, 0x1f3, PT ;  /* 0x000001f33000780c */ /* 0x000fda0003fa4070 */
.L_x_758:
[----:B------:R-:W-:Y:S05]  /*3a7b0*/  YIELD ;  /* 0x0000000000007946 */ /* 0x000fea0003800000 */
[----:B------:R-:W-:Y:S05]  /*3a7c0*/  @P5 BRA `(.L_x_755) ;  /* 0x0000000000085947 */ /* 0x000fea0003800000 */
[----:B------:R0:W-:Y:S06]  /*3a7d0*/  MEMBAR.SC.CTA ;  /* 0x0000000000007992 */ /* 0x0001ec0000000000 */
[----:B0-----:R-:W-:Y:S05]  /*3a7e0*/  BRA `(.L_x_756) ;  /* 0x0000000000087947 */ /* 0x001fea0003800000 */
.L_x_755:
[----:B------:R-:W-:Y:S05]  /*3a7f0*/  NANOSLEEP 0x17c ;  /* 0x0000017c0000795d */ /* 0x000fea0003800000 */
[----:B------:R-:W-:Y:S01]  /*3a800*/  NOP ;  /* 0x0000000000007918 */ /* 0x000fe20000000000 */
.L_x_756:
[----:B------:R-:W2:Y:S01]  /*3a810*/  LD.E.64.STRONG.GPU R14, desc[UR8][R10.64+-0x100] ;  /* 0xffff00080a0e7980 */ /* 0x000ea2000c10fb00 */
[----:B------:R-:W-:Y:S01]  /*3a820*/  UMOV UR5, 0xffffffff ;  /* 0xffffffff00057882 */ /* 0x000fe20000000000 */
[----:B--2---:R-:W-:Y:S02]  /*3a830*/  ISETP.NE.AND P3, PT, R14, 0x63, PT ;  /* 0x000000630e00780c */ /* 0x004fe40003f65270 */
[----:B------:R-:W-:Y:S11]  /*3a840*/  BRA.DIV UR5, `(.L_x_757) ;  /* 0x000003f205d07947 */ /* 0x000ff6000b800000 */
[----:B------:R-:W-:-:S13]  /*3a850*/  VOTE.ANY P3, !P3 ;  /* 0x0000000000ff7806 */ /* 0x000fda0005860100 */
.L_x_1620:
[----:B------:R-:W-:Y:S05]  /*3a860*/  @P3 BRA `(.L_x_758) ;  /* 0xfffffffc00d03947 */ /* 0x000fea000383ffff */
.L_x_754:
[----:B------:R-:W-:Y:S01]  /*3a870*/  UMOV UR5, 0xffffffff ;  /* 0xffffffff00057882 */ /* 0x000fe20000000000 */
[----:B------:R-:W-:Y:S02]  /*3a880*/  ISETP.NE.AND P3, PT, R14, 0x65, PT ;  /* 0x000000650e00780c */ /* 0x000fe40003f65270 */
[----:B------:R-:W-:Y:S11]  /*3a890*/  BRA.DIV UR5, `(.L_x_759) ;  /* 0x000003f205dc7947 */ /* 0x000ff6000b800000 */
[----:B------:R-:W-:Y:S01]  /*3a8a0*/  VOTE.ANY R9, PT, !P3 ;  /* 0x0000000000097806 */ /* 0x000fe200058e0100 */
[----:B------:R-:W-:-:S03]  /*3a8b0*/  VIADD R49, R49, 0xffffffe0 ;  /* 0xffffffe031317836 */ /* 0x000fc60000000000 */
[----:B------:R-:W-:-:S04]  /*3a8c0*/  LOP3.LUT R9, R9, 0x80000000, R12, 0xec, !PT ;  /* 0x8000000009097812 */ /* 0x000fc800078eec0c */
[----:B------:R-:W-:-:S04]  /*3a8d0*/  IADD3 R8, PT, PT, R9, -0x1, RZ ;  /* 0xffffffff09087810 */ /* 0x000fc80007ffe0ff */
[----:B------:R-:W-:-:S04]  /*3a8e0*/  LOP3.LUT R8, R9, R8, RZ, 0xc, !PT ;  /* 0x0000000809087212 */ /* 0x000fc800078e0cff */
[----:B------:R-:W0:Y:S02]  /*3a8f0*/  POPC R3, R8 ;  /* 0x0000000800037309 */ /* 0x000e240000000000 */
[----:B0-----:R-:W0:Y:S01]  /*3a900*/  SHFL.DOWN PT, R11, R15, 0x1, R3 ;  /* 0x082000000f0b7989 */ /* 0x001e2200000e0003 */
[----:B------:R-:W-:-:S04]  /*3a910*/  ISETP.GE.AND P3, PT, R0, R3, PT ;  /* 0x000000030000720c */ /* 0x000fc80003f66270 */
[----:B0-----:R-:W-:Y:S02]  /*3a920*/  SEL R10, R11, RZ, !P3 ;  /* 0x000000ff0b0a7207 */ /* 0x001fe40005800000 */
[----:B------:R-:W-:-:S03]  /*3a930*/  ISETP.GT.AND P3, PT, R50, R3, PT ;  /* 0x000000033200720c */ /* 0x000fc60003f64270 */
[----:B------:R-:W-:-:S05]  /*3a940*/  IMAD.IADD R58, R10, 0x1, R15 ;  /* 0x000000010a3a7824 */ /* 0x000fca00078e020f */
[----:B------:R-:W0:Y:S02]  /*3a950*/  SHFL.DOWN PT, R11, R58, 0x2, R3 ;  /* 0x084000003a0b7989 */ /* 0x000e2400000e0003 */
[----:B0-----:R-:W-:Y:S02]  /*3a960*/  SEL R11, R11, RZ, !P3 ;  /* 0x000000ff0b0b7207 */ /* 0x001fe40005800000 */
[----:B------:R-:W-:-:S03]  /*3a970*/  ISETP.GT.AND P3, PT, R51, R3, PT ;  /* 0x000000033300720c */ /* 0x000fc60003f64270 */
[----:B------:R-:W-:-:S05]  /*3a980*/  IMAD.IADD R60, R58, 0x1, R11 ;  /* 0x000000013a3c7824 */ /* 0x000fca00078e020b */
[----:B------:R-:W0:Y:S02]  /*3a990*/  SHFL.DOWN PT, R11, R60, 0x4, R3 ;  /* 0x088000003c0b7989 */ /* 0x000e2400000e0003 */
[----:B0-----:R-:W-:Y:S02]  /*3a9a0*/  SEL R11, R11, RZ, !P3 ;  /* 0x000000ff0b0b7207 */ /* 0x001fe40005800000 */
[----:B------:R-:W-:Y:S02]  /*3a9b0*/  ISETP.GT.AND P3, PT, R52, R3, PT ;  /* 0x000000033400720c */ /* 0x000fe40003f64270 */
[----:B------:R-:W-:-:S05]  /*3a9c0*/  IADD3 R62, PT, PT, R60, R11, RZ ;  /* 0x0000000b3c3e7210 */ /* 0x000fca0007ffe0ff */
[----:B------:R-:W0:Y:S02]  /*3a9d0*/  SHFL.DOWN PT, R11, R62, 0x8, R3 ;  /* 0x090000003e0b7989 */ /* 0x000e2400000e0003 */
[----:B0-----:R-:W-:Y:S02]  /*3a9e0*/  SEL R11, R11, RZ, !P3 ;  /* 0x000000ff0b0b7207 */ /* 0x001fe40005800000 */
[----:B------:R-:W-:-:S03]  /*3a9f0*/  ISETP.GT.AND P3, PT, R53, R3, PT ;  /* 0x000000033500720c */ /* 0x000fc60003f64270 */
[----:B------:R-:W-:-:S05]  /*3aa00*/  IMAD.IADD R15, R62, 0x1, R11 ;  /* 0x000000013e0f7824 */ /* 0x000fca00078e020b */
[----:B------:R-:W0:Y:S02]  /*3aa10*/  SHFL.DOWN PT, R11, R15, 0x10, R3 ;  /* 0x0a0000000f0b7989 */ /* 0x000e2400000e0003 */
[----:B0-----:R-:W-:Y:S02]  /*3aa20*/  SEL R11, R11, RZ, !P3 ;  /* 0x000000ff0b0b7207 */ /* 0x001fe40005800000 */
[----:B------:R-:W-:Y:S02]  /*3aa30*/  ISETP.NE.AND P3, PT, R14, 0x65, PT ;  /* 0x000000650e00780c */ /* 0x000fe40003f65270 */
[----:B------:R-:W-:-:S11]  /*3aa40*/  IADD3 R56, PT, PT, R15, R11, R56 ;  /* 0x0000000b0f387210 */ /* 0x000fd60007ffe038 */
[----:B------:R-:W-:-:S13]  /*3aa50*/  VOTE.ALL P3, P3 ;  /* 0x0000000000ff7806 */ /* 0x000fda0001860000 */
.L_x_1629:
[----:B------:R-:W-:Y:S05]  /*3aa60*/  @P3 BRA `(.L_x_760) ;  /* 0xfffffffc002c3947 */ /* 0x000fea000383ffff */
.L_x_752:
[----:B------:R-:W-:-:S13]  /*3aa70*/  ISETP.NE.AND P3, PT, R2, RZ, PT ;  /* 0x000000ff0200720c */ /* 0x000fda0003f65270 */
[----:B------:R-:W0:Y:S01]  /*3aa80*/  @!P3 S2R R8, SR_CgaCtaId ;  /* 0x000000000008b919 */ /* 0x000e220000008800 */
[----:B------:R-:W-:Y:S01]  /*3aa90*/  @!P3 MOV R3, 0x400 ;  /* 0x000004000003b802 */ /* 0x000fe20000000f00 */
[----:B------:R-:W-:Y:S01]  /*3aaa0*/  @!P3 IMAD.MOV.U32 R12, RZ, RZ, 0x65 ;  /* 0x00000065ff0cb424 */ /* 0x000fe200078e00ff */
[----:B------:R-:W-:-:S05]  /*3aab0*/  @!P3 IADD3 R13, PT, PT, R13, R56, RZ ;  /* 0x000000380d0db210 */ /* 0x000fca0007ffe0ff */
[----:B------:R1:W-:Y:S01]  /*3aac0*/  @!P3 ST.E.64.STRONG.GPU desc[UR8][R6.64+0x100], R12 ;  /* 0x0001000c0600b985 */ /* 0x0003e2000c10fb08 */
[----:B0-----:R-:W-:-:S05]  /*3aad0*/  @!P3 LEA R3, R8, R3, 0x18 ;  /* 0x000000030803b211 */ /* 0x001fca00078ec0ff */
[----:B------:R1:W-:Y:S04]  /*3aae0*/  @!P3 STS [R3+0x48], R13 ;  /* 0x0000480d0300b388 */ /* 0x0003e80000000800 */
[----:B------:R1:W-:Y:S01]  /*3aaf0*/  @!P3 STS [R3+0x44], R56 ;  /* 0x000044380300b388 */ /* 0x0003e20000000800 */
[----:B------:R-:W-:-:S13]  /*3ab00*/  ISETP.NE.AND P3, PT, R0, RZ, PT ;  /* 0x000000ff0000720c */ /* 0x000fda0003f65270 */
[----:B------:R-:W0:Y:S01]  /*3ab10*/  @!P3 S2R R9, SR_CgaCtaId ;  /* 0x000000000009b919 */ /* 0x000e220000008800 */
[----:B------:R-:W-:-:S04]  /*3ab20*/  @!P3 MOV R0, 0x400 ;  /* 0x000004000000b802 */ /* 0x000fc80000000f00 */
[----:B0-----:R-:W-:Y:S01]  /*3ab30*/  @!P3 LEA R11, R9, R0, 0x18 ;  /* 0x00000000090bb211 */ /* 0x001fe200078ec0ff */
[----:B------:R-:W-:Y:S01]  /*3ab40*/  IMAD.MOV.U32 R9, RZ, RZ, R24 ;  /* 0x000000ffff097224 */ /* 0x000fe200078e0018 */
[----:B------:R-:W-:-:S03]  /*3ab50*/  @!P3 MOV R9, R56 ;  /* 0x000000380009b202 */ /* 0x000fc60000000f00 */
[----:B------:R1:W-:Y:S04]  /*3ab60*/  @!P3 STS [R11+0x3c], R56 ;  /* 0x00003c380b00b388 */ /* 0x0003e80000000800 */
.L_x_742:
[----:B------:R-:W-:Y:S05]  /*3ab70*/  WARPSYNC.ALL ;  /* 0x0000000000007948 */ /* 0x000fea0003800000 */
[----:B------:R-:W0:Y:S08]  /*3ab80*/  S2UR UR5, SR_CgaCtaId ;  /* 0x00000000000579c3 */ /* 0x000e300000008800 */
[----:B------:R-:W-:Y:S01]  /*3ab90*/  BAR.SYNC.DEFER_BLOCKING 0x0 ;  /* 0x0000000000007b1d */ /* 0x000fe20000010000 */
[----:B------:R-:W-:-:S05]  /*3aba0*/  ISETP.NE.AND P3, PT, R2, RZ, PT ;  /* 0x000000ff0200720c */ /* 0x000fca0003f65270 */
[----:B------:R-:W-:Y:S02]  /*3abb0*/  UMOV UR4, 0x400 ;  /* 0x0000040000047882 */ /* 0x000fe40000000000 */
[----:B0-----:R-:W-:-:S09]  /*3abc0*/  ULEA UR4, UR5, UR4, 0x18 ;  /* 0x0000000405047291 */ /* 0x001fd2000f8ec0ff */
[----:B------:R-:W0:Y:S04]  /*3abd0*/  LDS R0, [UR4+0x3c] ;  /* 0x00003c04ff007984 */ /* 0x000e280008000800 */
[----:B-1----:R-:W1:Y:S04]  /*3abe0*/  LDS R3, [UR4+0x4c] ;  /* 0x00004c04ff037984 */ /* 0x002e680008000800 */
[----:B------:R-:W2:Y:S01]  /*3abf0*/  LDS R7, [UR4+0x44] ;  /* 0x00004404ff077984 */ /* 0x000ea20008000800 */
[----:B0-----:R-:W-:Y:S02]  /*3ac00*/  SEL R0, R0, RZ, P3 ;  /* 0x000000ff00007207 */ /* 0x001fe40001800000 */
[----:B-1----:R-:W-:-:S03]  /*3ac10*/  ISETP.GT.AND P3, PT, R3, 0x180, PT ;  /* 0x000001800300780c */ /* 0x002fc60003f64270 */
[----:B------:R-:W-:-:S04]  /*3ac20*/  IMAD.IADD R9, R0, 0x1, R9 ;  /* 0x0000000100097824 */ /* 0x000fc800078e0209 */
[----:B------:R-:W-:Y:S01]  /*3ac30*/  IMAD.IADD R25, R9, 0x1, R25 ;  /* 0x0000000109197824 */ /* 0x000fe200078e0219 */
[-C--:B------:R-:W-:Y:S01]  /*3ac40*/  IADD3 R11, PT, PT, R22, R9.reuse, RZ ;  /* 0x00000009160b7210 */ /* 0x080fe20007ffe0ff */
[--C-:B------:R-:W-:Y:S01]  /*3ac50*/  IMAD.IADD R6, R21, 0x1, R9.reuse ;  /* 0x0000000115067824 */ /* 0x100fe200078e0209 */
[-C--:B------:R-:W-:Y:S01]  /*3ac60*/  IADD3 R18, PT, PT, R18, R9.reuse, RZ ;  /* 0x0000000912127210 */ /* 0x080fe20007ffe0ff */
[--C-:B------:R-:W-:Y:S01]  /*3ac70*/  IMAD.IADD R0, R19, 0x1, R9.reuse ;  /* 0x0000000113007824 */ /* 0x100fe200078e0209 */
[----:B------:R-:W-:Y:S01]  /*3ac80*/  IADD3 R17, PT, PT, R17, R9, RZ ;  /* 0x0000000911117210 */ /* 0x000fe20007ffe0ff */
[--C-:B------:R-:W-:Y:S02]  /*3ac90*/  IMAD.IADD R23, R23, 0x1, R9.reuse ;  /* 0x0000000117177824 */ /* 0x100fe400078e0209 */
[--C-:B------:R-:W-:Y:S02]  /*3aca0*/  IMAD.IADD R20, R20, 0x1, R9.reuse ;  /* 0x0000000114147824 */ /* 0x100fe400078e0209 */
[----:B------:R-:W-:-:S02]  /*3acb0*/  IMAD.IADD R16, R16, 0x1, R9 ;  /* 0x0000000110107824 */ /* 0x000fc400078e0209 */
[----:B------:R-:W-:Y:S01]  /*3acc0*/  IMAD.IADD R4, R4, 0x1, R9 ;  /* 0x0000000104047824 */ /* 0x000fe200078e0209 */
[----:B--2---:R-:W-:Y:S06]  /*3acd0*/  @P3 BRA `(.L_x_761) ;  /* 0x0000000800803947 */ /* 0x004fec0003800000 */
        /* <DEDUP_REMOVED lines=9> */
.L_x_764:
[----:B------:R-:W0:Y:S01]  /*3ad70*/  LDCU.64 UR6, c[0x0][0x390] ;  /* 0x00007200ff0677ac */ /* 0x000e220008000a00 */
[----:B-----5:R-:W-:-:S04]  /*3ad80*/  IADD3 R7, P3, PT, R9, R2, RZ ;  /* 0x0000000209077210 */ /* 0x020fc80007f7e0ff */
[----:B------:R-:W-:Y:S02]  /*3ad90*/  LEA.HI.X.SX32 R8, R9, R3, 0x1, P3 ;  /* 0x0000000309087211 */ /* 0x000fe400018f0eff */
[----:B0-----:R-:W-:-:S04]  /*3ada0*/  LEA R2, P3, R7, UR6, 0x3 ;  /* 0x0000000607027c11 */ /* 0x001fc8000f8618ff */
[----:B------:R-:W-:-:S05]  /*3adb0*/  LEA.HI.X R3, R7, UR7, R8, 0x3, P3 ;  /* 0x0000000707037c11 */ /* 0x000fca00098f1c08 */
[----:B------:R1:W-:Y:S04]  /*3adc0*/  STG.E.64 desc[UR8][R2.64], R46 ;  /* 0x0000002e02007986 */ /* 0x0003e8000c101b08 */
.L_x_763:
[----:B0-----:R-:W-:Y:S05]  /*3add0*/  BSYNC.RECONVERGENT B0 ;  /* 0x0000000000007941 */ /* 0x001fea0003800200 */
.L_x_762:
        /* <DEDUP_REMOVED lines=8> */
.L_x_767:
[----:B------:R-:W0:Y:S01]  /*3ae60*/  LDCU.64 UR6, c[0x0][0x390] ;  /* 0x00007200ff0677ac */ /* 0x000e220008000a00 */
[----:B-----5:R-:W-:-:S04]  /*3ae70*/  IADD3 R7, P3, PT, R25, R2, RZ ;  /* 0x0000000219077210 */ /* 0x020fc80007f7e0ff */
[----:B------:R-:W-:Y:S02]  /*3ae80*/  LEA.HI.X.SX32 R8, R25, R3, 0x1, P3 ;  /* 0x0000000319087211 */ /* 0x000fe400018f0eff */
[----:B0-----:R-:W-:-:S04]  /*3ae90*/  LEA R2, P3, R7, UR6, 0x3 ;  /* 0x0000000607027c11 */ /* 0x001fc8000f8618ff */
[----:B------:R-:W-:-:S05]  /*3aea0*/  LEA.HI.X R3, R7, UR7, R8, 0x3, P3 ;  /* 0x0000000707037c11 */ /* 0x000fca00098f1c08 */
[----:B------:R0:W-:Y:S04]  /*3aeb0*/  STG.E.64 desc[UR8][R2.64], R44 ;  /* 0x0000002c02007986 */ /* 0x0001e8000c101b08 */
.L_x_766:
[----:B------:R-:W-:Y:S05]  /*3aec0*/  BSYNC.RECONVERGENT B0 ;  /* 0x0000000000007941 */ /* 0x000fea0003800200 */
.L_x_765:
        /* <DEDUP_REMOVED lines=8> */
.L_x_770:
[----:B------:R-:W0:Y:S01]  /*3af50*/  LDCU.64 UR6, c[0x0][0x390] ;  /* 0x00007200ff0677ac */ /* 0x000e220008000a00 */
[----:B-----5:R-:W-:-:S04]  /*3af60*/  IADD3 R7, P3, PT, R11, R2, RZ ;  /* 0x000000020b077210 */ /* 0x020fc80007f7e0ff */
[----:B------:R-:W-:Y:S02]  /*3af70*/  LEA.HI.X.SX32 R8, R11, R3, 0x1, P3 ;  /* 0x000000030b087211 */ /* 0x000fe400018f0eff */
[----:B0-----:R-:W-:-:S04]  /*3af80*/  LEA R2, P3, R7, UR6, 0x3 ;  /* 0x0000000607027c11 */ /* 0x001fc8000f8618ff */
[----:B------:R-:W-:-:S05]  /*3af90*/  LEA.HI.X R3, R7, UR7, R8, 0x3, P3 ;  /* 0x0000000707037c11 */ /* 0x000fca00098f1c08 */
[----:B------:R2:W-:Y:S04]  /*3afa0*/  STG.E.64 desc[UR8][R2.64], R42 ;  /* 0x0000002a02007986 */ /* 0x0005e8000c101b08 */
.L_x_769:
[----:B------:R-:W-:Y:S05]  /*3afb0*/  BSYNC.RECONVERGENT B0 ;  /* 0x0000000000007941 */ /* 0x000fea0003800200 */
.L_x_768:
        /* <DEDUP_REMOVED lines=8> */
.L_x_773:
[----:B------:R-:W0:Y:S01]  /*3b040*/  LDCU.64 UR6, c[0x0][0x390] ;  /* 0x00007200ff0677ac */ /* 0x000e220008000a00 */
[----:B-----5:R-:W-:-:S04]  /*3b050*/  IADD3 R7, P3, PT, R6, R2, RZ ;  /* 0x0000000206077210 */ /* 0x020fc80007f7e0ff */
[----:B------:R-:W-:Y:S02]  /*3b060*/  LEA.HI.X.SX32 R6, R6, R3, 0x1, P3 ;  /* 0x0000000306067211 */ /* 0x000fe400018f0eff */
[----:B0-----:R-:W-:-:S04]  /*3b070*/  LEA R2, P3, R7, UR6, 0x3 ;  /* 0x0000000607027c11 */ /* 0x001fc8000f8618ff */
[----:B------:R-:W-:-:S05]  /*3b080*/  LEA.HI.X R3, R7, UR7, R6, 0x3, P3 ;  /* 0x0000000707037c11 */ /* 0x000fca00098f1c06 */
[----:B------:R3:W-:Y:S04]  /*3b090*/  STG.E.64 desc[UR8][R2.64], R40 ;  /* 0x0000002802007986 */ /* 0x0007e8000c101b08 */
.L_x_772:
[----:B------:R-:W-:Y:S05]  /*3b0a0*/  BSYNC.RECONVERGENT B0 ;  /* 0x0000000000007941 */ /* 0x000fea0003800200 */
.L_x_771:
        /* <DEDUP_REMOVED lines=9> */
.L_x_776:
[----:B-----5:R-:W-:-:S04]  /*3b140*/  IADD3 R6, P3, PT, R0, R2, RZ ;  /* 0x0000000200067210 */ /* 0x020fc80007f7e0ff */
[----:B------:R-:W-:Y:S02]  /*3b150*/  LEA.HI.X.SX32 R3, R0, R3, 0x1, P3 ;  /* 0x0000000300037211 */ /* 0x000fe400018f0eff */
[----:B0-----:R-:W-:-:S04]  /*3b160*/  LEA R2, P3, R6, UR6, 0x3 ;  /* 0x0000000606027c11 */ /* 0x001fc8000f8618ff */
[----:B------:R-:W-:-:S05]  /*3b170*/  LEA.HI.X R3, R6, UR7, R3, 0x3, P3 ;  /* 0x0000000706037c11 */ /* 0x000fca00098f1c03 */
[----:B------:R4:W-:Y:S04]  /*3b180*/  STG.E.64 desc[UR8][R2.64], R38 ;  /* 0x0000002602007986 */ /* 0x0009e8000c101b08 */
.L_x_775:
[----:B------:R-:W-:Y:S05]  /*3b190*/  BSYNC.RECONVERGENT B0 ;  /* 0x0000000000007941 */ /* 0x000fea0003800200 */
.L_x_774:
[----:B------:R-:W-:Y:S01]  /*3b1a0*/  LOP3.LUT P3, RZ, R5, 0x2, RZ, 0xc0, !PT ;  /* 0x0000000205ff7812 */ /* 0x000fe2000786c0ff */
[----:B------:R-:W-:-:S12]  /*3b1b0*/  BSSY.RECONVERGENT B0, `(.L_x_777) ;  /* 0x000000d000007945 */ /* 0x000fd80003800200 */
[----:B------:R-:W-:Y:S05]  /*3b1c0*/  @P3 BRA `(.L_x_778) ;  /* 0x00000000002c3947 */ /* 0x000fea0003800000 */
[----:B------:R-:W-:Y:S01]  /*3b1d0*/  UISETP.NE.AND UP0, UPT, UR4, URZ, UPT ;  /* 0x000000ff0400728c */ /* 0x000fe2000bf05270 */
[----:B01234-:R-:W-:Y:S01]  /*3b1e0*/  CS2R R2, SRZ ;  /* 0x0000000000027805 */ /* 0x01ffe2000001ff00 */
[----:B------:R-:W0:Y:S07]  /*3b1f0*/  LDCU.64 UR6, c[0x0][0x390] ;  /* 0x00007200ff0677ac */ /* 0x000e2e0008000a00 */
[----:B------:R-:W-:Y:S05]  /*3b200*/  BRA.U UP0, `(.L_x_779) ;  /* 0x0000000100087547 */ /* 0x000fea000b800000 */
[----:B------:R-:W1:Y:S02]  /*3b210*/  LDC.64 R2, c[0x0][0x3d0] ;  /* 0x0000f400ff027b82 */ /* 0x000e640000000a00 */
[----:B-1----:R-:W5:Y:S02]  /*3b220*/  LDG.E.64 R2, desc[UR8][R2.64] ;  /* 0x0000000802027981 */ /* 0x002f64000c1e1b00 */
.L_x_779:
[----:B-----5:R-:W-:-:S04]  /*3b230*/  IADD3 R0, P3, PT, R18, R2, RZ ;  /* 0x0000000212007210 */ /* 0x020fc80007f7e0ff */
[----:B------:R-:W-:Y:S02]  /*3b240*/  LEA.HI.X.SX32 R3, R18, R3, 0x1, P3 ;  /* 0x0000000312037211 */ /* 0x000fe400018f0eff */
[----:B0-----:R-:W-:-:S04]  /*3b250*/  LEA R2, P3, R0, UR6, 0x3 ;  /* 0x0000000600027c11 */ /* 0x001fc8000f8618ff */
[----:B------:R-:W-:-:S05]  /*3b260*/  LEA.HI.X R3, R0, UR7, R3, 0x3, P3 ;  /* 0x0000000700037c11 */ /* 0x000fca00098f1c03 */
[----:B------:R0:W-:Y:S04]  /*3b270*/  STG.E.64 desc[UR8][R2.64], R36 ;  /* 0x0000002402007986 */ /* 0x0001e8000c101b08 */
.L_x_778:
[----:B------:R-:W-:Y:S05]  /*3b280*/  BSYNC.RECONVERGENT B0 ;  /* 0x0000000000007941 */ /* 0x000fea0003800200 */
.L_x_777:
        /* <DEDUP_REMOVED lines=8> */
.L_x_782:
[----:B-----5:R-:W-:-:S04]  /*3b310*/  IADD3 R0, P3, PT, R23, R2, RZ ;  /* 0x0000000217007210 */ /* 0x020fc80007f7e0ff */
[----:B------:R-:W-:Y:S02]  /*3b320*/  LEA.HI.X.SX32 R3, R23, R3, 0x1, P3 ;  /* 0x0000000317037211 */ /* 0x000fe400018f0eff */
[----:B0-----:R-:W-:-:S04]  /*3b330*/  LEA R2, P3, R0, UR6, 0x3 ;  /* 0x0000000600027c11 */ /* 0x001fc8000f8618ff */
[----:B------:R-:W-:-:S05]  /*3b340*/  LEA.HI.X R3, R0, UR7, R3, 0x3, P3 ;  /* 0x0000000700037c11 */ /* 0x000fca00098f1c03 */
[----:B------:R0:W-:Y:S04]  /*3b350*/  STG.E.64 desc[UR8][R2.64], R34 ;  /* 0x0000002202007986 */ /* 0x0001e8000c101b08 */
.L_x_781:
[----:B------:R-:W-:Y:S05]  /*3b360*/  BSYNC.RECONVERGENT B0 ;  /* 0x0000000000007941 */ /* 0x000fea0003800200 */
.L_x_780:
        /* <DEDUP_REMOVED lines=8> */
.L_x_785:
[----:B-----5:R-:W-:-:S04]  /*3b3f0*/  IADD3 R0, P3, PT, R20, R2, RZ ;  /* 0x0000000214007210 */ /* 0x020fc80007f7e0ff */
[----:B------:R-:W-:Y:S02]  /*3b400*/  LEA.HI.X.SX32 R3, R20, R3, 0x1, P3 ;  /* 0x0000000314037211 */ /* 0x000fe400018f0eff */
[----:B0-----:R-:W-:-:S04]  /*3b410*/  LEA R2, P3, R0, UR6, 0x3 ;  /* 0x0000000600027c11 */ /* 0x001fc8000f8618ff */
[----:B------:R-:W-:-:S05]  /*3b420*/  LEA.HI.X R3, R0, UR7, R3, 0x3, P3 ;  /* 0x0000000700037c11 */ /* 0x000fca00098f1c03 */
[----:B------:R0:W-:Y:S04]  /*3b430*/  STG.E.64 desc[UR8][R2.64], R32 ;  /* 0x0000002002007986 */ /* 0x0001e8000c101b08 */
.L_x_784:
[----:B------:R-:W-:Y:S05]  /*3b440*/  BSYNC.RECONVERGENT B0 ;  /* 0x0000000000007941 */ /* 0x000fea0003800200 */
.L_x_783:
        /* <DEDUP_REMOVED lines=8> */
.L_x_788:
[----:B-----5:R-:W-:-:S04]  /*3b4d0*/  IADD3 R0, P2, PT, R17, R2, RZ ;  /* 0x0000000211007210 */ /* 0x020fc80007f5e0ff */
[----:B------:R-:W-:Y:S02]  /*3b4e0*/  LEA.HI.X.SX32 R3, R17, R3, 0x1, P2 ;  /* 0x0000000311037211 */ /* 0x000fe400010f0eff */
[----:B0-----:R-:W-:-:S04]  /*3b4f0*/  LEA R2, P2, R0, UR6, 0x3 ;  /* 0x0000000600027c11 */ /* 0x001fc8000f8418ff */
[----:B------:R-:W-:-:S05]  /*3b500*/  LEA.HI.X R3, R0, UR7, R3, 0x3, P2 ;  /* 0x0000000700037c11 */ /* 0x000fca00090f1c03 */
[----:B------:R0:W-:Y:S04]  /*3b510*/  STG.E.64 desc[UR8][R2.64], R30 ;  /* 0x0000001e02007986 */ /* 0x0001e8000c101b08 */
.L_x_787:
[----:B------:R-:W-:Y:S05]  /*3b520*/  BSYNC.RECONVERGENT B0 ;  /* 0x0000000000007941 */ /* 0x000fea0003800200 */
.L_x_786:
        /* <DEDUP_REMOVED lines=8> */
.L_x_791:
[----:B-----5:R-:W-:-:S04]  /*3b5b0*/  IADD3 R0, P1, PT, R16, R2, RZ ;  /* 0x0000000210007210 */ /* 0x020fc80007f3e0ff */
[----:B------:R-:W-:Y:S02]  /*3b5c0*/  LEA.HI.X.SX32 R3, R16, R3, 0x1, P1 ;  /* 0x0000000310037211 */ /* 0x000fe400008f0eff */
[----:B0-----:R-:W-:-:S04]  /*3b5d0*/  LEA R2, P1, R0, UR6, 0x3 ;  /* 0x0000000600027c11 */ /* 0x001fc8000f8218ff */
[----:B------:R-:W-:-:S05]  /*3b5e0*/  LEA.HI.X R3, R0, UR7, R3, 0x3, P1 ;  /* 0x0000000700037c11 */ /* 0x000fca00088f1c03 */
[----:B------:R0:W-:Y:S04]  /*3b5f0*/  STG.E.64 desc[UR8][R2.64], R28 ;  /* 0x0000001c02007986 */ /* 0x0001e8000c101b08 */
.L_x_790:
[----:B------:R-:W-:Y:S05]  /*3b600*/  BSYNC.RECONVERGENT B0 ;  /* 0x0000000000007941 */ /* 0x000fea0003800200 */
.L_x_789:
[----:B------:R-:W-:Y:S05]  /*3b610*/  @P0 EXIT ;  /* 0x000000000000094d */ /* 0x000fea0003800000 */
[----:B------:R-:W-:Y:S01]  /*3b620*/  UISETP.NE.AND UP0, UPT, UR4, URZ, UPT ;  /* 0x000000ff0400728c */ /* 0x000fe2000bf05270 */
[----:B01234-:R-:W-:-:S08]  /*3b630*/  CS2R R2, SRZ ;  /* 0x0000000000027805 */ /* 0x01ffd0000001ff00 */
[----:B------:R-:W-:Y:S05]  /*3b640*/  BRA.U UP0, `(.L_x_792) ;  /* 0x0000000100087547 */ /* 0x000fea000b800000 */
[----:B------:R-:W0:Y:S02]  /*3b650*/  LDC.64 R2, c[0x0][0x3d0] ;  /* 0x0000f400ff027b82 */ /* 0x000e240000000a00 */
[----:B0-----:R-:W5:Y:S02]  /*3b660*/  LDG.E.64 R2, desc[UR8][R2.64] ;  /* 0x0000000802027981 */ /* 0x001f64000c1e1b00 */
.L_x_792:
[----:B------:R-:W0:Y:S01]  /*3b670*/  LDCU.64 UR4, c[0x0][0x390] ;  /* 0x00007200ff0477ac */ /* 0x000e220008000a00 */
[----:B-----5:R-:W-:-:S04]  /*3b680*/  IADD3 R0, P0, PT, R4, R2, RZ ;  /* 0x0000000204007210 */ /* 0x020fc80007f1e0ff */
[----:B------:R-:W-:Y:S02]  /*3b690*/  LEA.HI.X.SX32 R3, R4, R3, 0x1, P0 ;  /* 0x0000000304037211 */ /* 0x000fe400000f0eff */
[----:B0-----:R-:W-:-:S04]  /*3b6a0*/  LEA R2, P0, R0, UR4, 0x3 ;  /* 0x0000000400027c11 */ /* 0x001fc8000f8018ff */
[----:B------:R-:W-:-:S05]  /*3b6b0*/  LEA.HI.X R3, R0, UR5, R3, 0x3, P0 ;  /* 0x0000000500037c11 */ /* 0x000fca00080f1c03 */
[----:B------:R-:W-:Y:S01]  /*3b6c0*/  STG.E.64 desc[UR8][R2.64], R26 ;  /* 0x0000001a02007986 */ /* 0x000fe2000c101b08 */
[----:B------:R-:W-:Y:S05]  /*3b6d0*/  EXIT ;  /* 0x000000000000794d */ /* 0x000fea0003800000 */
.L_x_761:
[----:B------:R-:W-:Y:S01]  /*3b6e0*/  BAR.SYNC.DEFER_BLOCKING 0x0 ;  /* 0x0000000000007b1d */ /* 0x000fe20000010000 */
[----:B------:R-:W-:Y:S02]  /*3b6f0*/  P2R R8, PR, RZ, 0x10 ;  /* 0x00000010ff087803 */ /* 0x000fe40000000000 */
[C---:B------:R-:W-:Y:S02]  /*3b700*/  LOP3.LUT P4, RZ, R5.reuse, 0x4, RZ, 0xc0, !PT ;  /* 0x0000000405ff7812 */ /* 0x040fe4000788c0ff */
[----:B------:R-:W-:Y:S02]  /*3b710*/  P2R R10, PR, RZ, 0x4 ;  /* 0x00000004ff0a7803 */ /* 0x000fe40000000000 */
[----:B------:R-:W-:Y:S02]  /*3b720*/  LOP3.LUT P2, RZ, R5, 0x8, RZ, 0xc0, !PT ;  /* 0x0000000805ff7812 */ /* 0x000fe4000784c0ff */
[----:B------:R-:W-:Y:S02]  /*3b730*/  P2R R12, PR, RZ, 0x2 ;  /* 0x00000002ff0c7803 */ /* 0x000fe40000000000 */
[----:B------:R-:W-:-:S02]  /*3b740*/  P2R R14, PR, RZ, 0x1 ;  /* 0x00000001ff0e7803 */ /* 0x000fc40000000000 */
[C---:B------:R-:W-:Y:S02]  /*3b750*/  LOP3.LUT P1, RZ, R5.reuse, 0x10, RZ, 0xc0, !PT ;  /* 0x0000001005ff7812 */ /* 0x040fe4000782c0ff */
[C---:B------:R-:W-:Y:S02]  /*3b760*/  LOP3.LUT P0, RZ, R5.reuse, 0x20, RZ, 0xc0, !PT ;  /* 0x0000002005ff7812 */ /* 0x040fe4000780c0ff */
[C---:B------:R-:W-:Y:S02]  /*3b770*/  LOP3.LUT P5, RZ, R5.reuse, 0x40, RZ, 0xc0, !PT ;  /* 0x0000004005ff7812 */ /* 0x040fe400078ac0ff */
[----:B------:R-:W-:Y:S02]  /*3b780*/  LOP3.LUT P3, RZ, R5, 0x2, RZ, 0xc0, !PT ;  /* 0x0000000205ff7812 */ /* 0x000fe4000786c0ff */
[C---:B------:R-:W-:Y:S02]  /*3b790*/  @!P4 IADD3 R5, PT, PT, -R7.reuse, R9, RZ ;  /* 0x000000090705c210 */ /* 0x040fe40007ffe1ff */
[----:B------:R-:W-:-:S02]  /*3b7a0*/  @!P6 IADD3 R23, PT, PT, -R7, R23, RZ ;  /* 0x000000170717e210 */ /* 0x000fc40007ffe1ff */
[----:B------:R-:W-:Y:S02]  /*3b7b0*/  @!P4 LEA R5, R5, UR4, 0x3 ;  /* 0x000000040505cc11 */ /* 0x000fe4000f8e18ff */
[----:B------:R-:W-:Y:S02]  /*3b7c0*/  @!P6 LEA R23, R23, UR4, 0x3 ;  /* 0x000000041717ec11 */ /* 0x000fe4000f8e18ff */
[----:B------:R-:W-:Y:S01]  /*3b7d0*/  @!P0 IADD3 R6, PT, PT, -R7, R6, RZ ;  /* 0x0000000607068210 */ /* 0x000fe20007ffe1ff */
[----:B------:R0:W-:Y:S01]  /*3b7e0*/  @!P4 STS.64 [R5], R46 ;  /* 0x0000002e0500c388 */ /* 0x0001e20000000a00 */
[----:B------:R-:W-:Y:S01]  /*3b7f0*/  ISETP.NE.AND P4, PT, R8, RZ, PT ;  /* 0x000000ff0800720c */ /* 0x000fe20003f85270 */
[--C-:B------:R-:W-:Y:S01]  /*3b800*/  @!P2 IMAD.IADD R8, R25, 0x1, -R7.reuse ;  /* 0x000000011908a824 */ /* 0x100fe200078e0a07 */
[----:B------:R-:W-:Y:S01]  /*3b810*/  @!P0 LEA R13, R6, UR4, 0x3 ;  /* 0x00000004060d8c11 */ /* 0x000fe2000f8e18ff */
[--C-:B------:R-:W-:Y:S02]  /*3b820*/  @!P5 IMAD.IADD R0, R0, 0x1, -R7.reuse ;  /* 0x000000010000d824 */ /* 0x100fe400078e0a07 */
[--C-:B------:R-:W-:Y:S01]  /*3b830*/  @!P3 IMAD.IADD R18, R18, 0x1, -R7.reuse ;  /* 0x000000011212b824 */ /* 0x100fe200078e0a07 */
[----:B------:R-:W-:Y:S01]  /*3b840*/  @!P2 LEA R9, R8, UR4, 0x3 ;  /* 0x000000040809ac11 */ /* 0x000fe2000f8e18ff */
[----:B------:R-:W-:-:S03]  /*3b850*/  @!P1 IMAD.IADD R8, R11, 0x1, -R7 ;  /* 0x000000010b089824 */ /* 0x000fc600078e0a07 */
[----:B------:R-:W-:Y:S01]  /*3b860*/  @!P3 LEA R15, R18, UR4, 0x3 ;  /* 0x00000004120fbc11 */ /* 0x000fe2000f8e18ff */
[----:B------:R1:W-:Y:S01]  /*3b870*/  @!P2 STS.64 [R9], R44 ;  /* 0x0000002c0900a388 */ /* 0x0003e20000000a00 */
[----:B------:R-:W-:Y:S01]  /*3b880*/  @!P1 LEA R11, R8, UR4, 0x3 ;  /* 0x00000004080b9c11 */ /* 0x000fe2000f8e18ff */
[----:B------:R-:W-:Y:S01]  /*3b890*/  @!P4 IMAD.IADD R20, R20, 0x1, -R7 ;  /* 0x000000011414c824 */ /* 0x000fe200078e0a07 */
[----:B------:R-:W-:Y:S02]  /*3b8a0*/  ISETP.NE.AND P2, PT, R10, RZ, PT ;  /* 0x000000ff0a00720c */ /* 0x000fe40003f45270 */
[----:B0-----:R-:W-:Y:S01]  /*3b8b0*/  @!P5 LEA R5, R0, UR4, 0x3 ;  /* 0x000000040005dc11 */ /* 0x001fe2000f8e18ff */
[----:B------:R0:W-:Y:S01]  /*3b8c0*/  @!P1 STS.64 [R11], R42 ;  /* 0x0000002a0b009388 */ /* 0x0001e20000000a00 */
[----:B------:R-:W-:-:S03]  /*3b8d0*/  ISETP.NE.AND P1, PT, R12, RZ, PT ;  /* 0x000000ff0c00720c */ /* 0x000fc60003f25270 */
[----:B------:R-:W-:Y:S01]  /*3b8e0*/  @!P0 STS.64 [R13], R40 ;  /* 0x000000280d008388 */ /* 0x000fe20000000a00 */
[----:B------:R-:W-:Y:S02]  /*3b8f0*/  ISETP.NE.AND P0, PT, R14, RZ, PT ;  /* 0x000000ff0e00720c */ /* 0x000fe40003f05270 */
[----:B-1----:R-:W-:Y:S01]  /*3b900*/  @!P4 LEA R9, R20, UR4, 0x3 ;  /* 0x000000041409cc11 */ /* 0x002fe2000f8e18ff */
[----:B------:R1:W-:Y:S02]  /*3b910*/  @!P5 STS.64 [R5], R38 ;  /* 0x000000260500d388 */ /* 0x0003e40000000a00 */
[--C-:B------:R-:W-:Y:S02]  /*3b920*/  @!P2 IMAD.IADD R17, R17, 0x1, -R7.reuse ;  /* 0x000000011111a824 */ /* 0x100fe400078e0a07 */
[----:B------:R2:W-:Y:S01]  /*3b930*/  @!P3 STS.64 [R15], R36 ;  /* 0x000000240f00b388 */ /* 0x0005e20000000a00 */
[----:B------:R-:W-:Y:S02]  /*3b940*/  ISETP.GE.AND P3, PT, R2, R3, PT ;  /* 0x000000030200720c */ /* 0x000fe40003f66270 */
[----:B------:R-:W-:Y:S01]  /*3b950*/  @!P1 IADD3 R16, PT, PT, -R7, R16, RZ ;  /* 0x0000001007109210 */ /* 0x000fe20007ffe1ff */
[----:B------:R2:W-:Y:S01]  /*3b960*/  @!P6 STS.64 [R23], R34 ;  /* 0x000000221700e388 */ /* 0x0005e20000000a00 */
[----:B------:R-:W-:Y:S01]  /*3b970*/  @!P2 LEA R17, R17, UR4, 0x3 ;  /* 0x000000041111ac11 */ /* 0x000fe2000f8e18ff */
[----:B------:R-:W-:Y:S01]  /*3b980*/  @!P0 IMAD.IADD R4, R4, 0x1, -R7 ;  /* 0x0000000104048824 */ /* 0x000fe200078e0a07 */
[----:B0-----:R-:W-:Y:S01]  /*3b990*/  @!P1 LEA R11, R16, UR4, 0x3 ;  /* 0x00000004100b9c11 */ /* 0x001fe2000f8e18ff */
[----:B------:R2:W-:Y:S03]  /*3b9a0*/  @!P4 STS.64 [R9], R32 ;  /* 0x000000200900c388 */ /* 0x0005e60000000a00 */
[----:B-1----:R-:W-:Y:S01]  /*3b9b0*/  @!P0 LEA R5, R4, UR4, 0x3 ;  /* 0x0000000404058c11 */ /* 0x002fe2000f8e18ff */
[----:B------:R2:W-:Y:S04]  /*3b9c0*/  @!P2 STS.64 [R17], R30 ;  /* 0x0000001e1100a388 */ /* 0x0005e80000000a00 */
[----:B------:R2:W-:Y:S04]  /*3b9d0*/  @!P1 STS.64 [R11], R28 ;  /* 0x0000001c0b009388 */ /* 0x0005e80000000a00 */
[----:B------:R2:W-:Y:S01]  /*3b9e0*/  @!P0 STS.64 [R5], R26 ;  /* 0x0000001a05008388 */ /* 0x0005e20000000a00 */
[----:B------:R-:W-:Y:S06]  /*3b9f0*/  BAR.SYNC.DEFER_BLOCKING 0x0 ;  /* 0x0000000000007b1d */ /* 0x000fec0000010000 */
[----:B------:R-:W-:Y:S05]  /*3ba00*/  @P3 EXIT ;  /* 0x000000000000394d */ /* 0x000fea0003800000 */
[----:B------:R-:W-:Y:S01]  /*3ba10*/  LOP3.LUT R4, RZ, R2, RZ, 0x33, !PT ;  /* 0x00000002ff047212 */ /* 0x000fe200078e33ff */
[----:B------:R-:W0:Y:S01]  /*3ba20*/  LDCU.U8 UR6, c[0x0][0x3b8] ;  /* 0x00007700ff0677ac */ /* 0x000e220008000000 */
[----:B------:R-:W-:Y:S03]  /*3ba30*/  BSSY.RECONVERGENT B0, `(.L_x_793) ;  /* 0x000001e000007945 */ /* 0x000fe60003800200 */
[----:B------:R-:W-:Y:S01]  /*3ba40*/  IMAD.IADD R4, R4, 0x1, R3 ;  /* 0x0000000104047824 */ /* 0x000fe200078e0203 */
[----:B------:R-:W1:Y:S03]  /*3ba50*/  LDCU.64 UR10, c[0x0][0x390] ;  /* 0x00007200ff0a77ac */ /* 0x000e660008000a00 */
[C---:B------:R-:W-:Y:S01]  /*3ba60*/  IMAD.HI.U32 R0, R4.reuse, -0x55555555, RZ ;  /* 0xaaaaaaab04007827 */ /* 0x040fe200078e00ff */
[----:B------:R-:W-:-:S04]  /*3ba70*/  ISETP.GE.U32.AND P1, PT, R4, 0x480, PT ;  /* 0x000004800400780c */ /* 0x000fc80003f26070 */
[----:B------:R-:W-:-:S04]  /*3ba80*/  SHF.R.U32.HI R0, RZ, 0x8, R0 ;  /* 0x00000008ff007819 */ /* 0x000fc80000011600 */
[----:B--2---:R-:W-:-:S04]  /*3ba90*/  LOP3.LUT R5, R0, 0x3, RZ, 0xc0, !PT ;  /* 0x0000000300057812 */ /* 0x004fc800078ec0ff */
[----:B------:R-:W-:-:S13]  /*3baa0*/  ISETP.NE.AND P0, PT, R5, 0x3, PT ;  /* 0x000000030500780c */ /* 0x000fda0003f05270 */
[----:B01----:R-:W-:Y:S05]  /*3bab0*/  @!P0 BRA `(.L_x_794) ;  /* 0x0000000000548947 */ /* 0x003fea0003800000 */
[----:B------:R-:W-:Y:S01]  /*3bac0*/  IADD3 R5, PT, PT, R0, 0x1, RZ ;  /* 0x0000000100057810 */ /* 0x000fe20007ffe0ff */
[C---:B------:R-:W-:Y:S01]  /*3bad0*/  IMAD.IADD R13, R2.reuse, 0x1, R7 ;  /* 0x00000001020d7824 */ /* 0x040fe200078e0207 */
[----:B------:R-:W-:Y:S02]  /*3bae0*/  LEA R0, R2, UR4, 0x3 ;  /* 0x0000000402007c11 */ /* 0x000fe4000f8e18ff */
[----:B------:R-:W-:Y:S02]  /*3baf0*/  LOP3.LUT R5, R5, 0x3, RZ, 0xc0, !PT ;  /* 0x0000000305057812 */ /* 0x000fe400078ec0ff */
[----:B------:R-:W-:-:S03]  /*3bb00*/  ISETP.NE.AND P2, PT, RZ, UR6, PT ;  /* 0x00000006ff007c0c */ /* 0x000fc6000bf45270 */
[----:B------:R-:W-:Y:S02]  /*3bb10*/  IMAD R2, R5, 0x180, R2 ;  /* 0x0000018005027824 */ /* 0x000fe400078e0202 */
[----:B------:R-:W-:-:S08]  /*3bb20*/  IMAD.MOV R6, RZ, RZ, -R5 ;  /* 0x000000ffff067224 */ /* 0x000fd000078e0a05 */
.L_x_795:
[----:B0-----:R-:W0:Y:S01]  /*3bb30*/  @!P2 LDC.64 R10, c[0x0][0x3d0] ;  /* 0x0000f400ff0aab82 */ /* 0x001e220000000a00 */
[----:B------:R-:W-:Y:S01]  /*3bb40*/  CS2R R4, SRZ ;  /* 0x0000000000047805 */ /* 0x000fe2000001ff00 */
[----:B------:R1:W2:Y:S05]  /*3bb50*/  LDS.64 R8, [R0] ;  /* 0x0000000000087984 */ /* 0x0002aa0000000a00 */
[----:B0-----:R-:W3:Y:S01]  /*3bb60*/  @!P2 LDG.E.64 R4, desc[UR8][R10.64] ;  /* 0x000000080a04a981 */ /* 0x001ee2000c1e1b00 */
[----:B------:R-:W-:Y:S01]  /*3bb70*/  IADD3 R6, PT, PT, R6, 0x1, RZ ;  /* 0x0000000106067810 */ /* 0x000fe20007ffe0ff */
[----:B-1----:R-:W-:Y:S01]  /*3bb80*/  VIADD R0, R0, 0xc00 ;  /* 0x00000c0000007836 */ /* 0x002fe20000000000 */
[----:B---3--:R-:W-:-:S04]  /*3bb90*/  IADD3 R12, P0, PT, R13, R4, RZ ;  /* 0x000000040d0c7210 */ /* 0x008fc80007f1e0ff */
[C---:B------:R-:W-:Y:S01]  /*3bba0*/  LEA.HI.X.SX32 R5, R13.reuse, R5, 0x1, P0 ;  /* 0x000000050d057211 */ /* 0x040fe200000f0eff */
[----:B------:R-:W-:Y:S01]  /*3bbb0*/  VIADD R13, R13, 0x180 ;  /* 0x000001800d0d7836 */ /* 0x000fe20000000000 */
[----:B------:R-:W-:-:S04]  /*3bbc0*/  LEA R4, P0, R12, UR10, 0x3 ;  /* 0x0000000a0c047c11 */ /* 0x000fc8000f8018ff */
[----:B------:R-:W-:Y:S02]  /*3bbd0*/  LEA.HI.X R5, R12, UR11, R5, 0x3, P0 ;  /* 0x0000000b0c057c11 */ /* 0x000fe400080f1c05 */
[----:B------:R-:W-:-:S03]  /*3bbe0*/  ISETP.NE.AND P0, PT, R6, RZ, PT ;  /* 0x000000ff0600720c */ /* 0x000fc60003f05270 */
[----:B--2---:R0:W-:Y:S10]  /*3bbf0*/  STG.E.64 desc[UR8][R4.64], R8 ;  /* 0x0000000804007986 */ /* 0x0041f4000c101b08 */
[----:B------:R-:W-:Y:S05]  /*3bc00*/  @P0 BRA `(.L_x_795) ;  /* 0xfffffffc00c80947 */ /* 0x000fea000383ffff */
.L_x_794:
[----:B------:R-:W-:Y:S05]  /*3bc10*/  BSYNC.RECONVERGENT B0 ;  /* 0x0000000000007941 */ /* 0x000fea0003800200 */
.L_x_793:
[----:B------:R-:W-:Y:S05]  /*3bc20*/  @!P1 EXIT ;  /* 0x000000000000994d */ /* 0x000fea0003800000 */
[----:B------:R-:W1:Y:S01]  /*3bc30*/  S2UR UR5, SR_CgaCtaId ;  /* 0x00000000000579c3 */ /* 0x000e620000008800 */
[----:B------:R-:W-:Y:S01]  /*3bc40*/  UMOV UR4, 0x400 ;  /* 0x0000040000047882 */ /* 0x000fe20000000000 */
[----:B------:R-:W-:Y:S01]  /*3bc50*/  UISETP.NE.AND UP0, UPT, UR6, URZ, UPT ;  /* 0x000000ff0600728c */ /* 0x000fe2000bf05270 */
[----:B------:R-:W-:Y:S01]  /*3bc60*/  IADD3 R19, PT, PT, R2, R7, RZ ;  /* 0x0000000702137210 */ /* 0x000fe20007ffe0ff */
[----:B------:R-:W2:Y:S04]  /*3bc70*/  LDCU.64 UR10, c[0x0][0x390] ;  /* 0x00007200ff0a77ac */ /* 0x000ea80008000a00 */
[----:B------:R-:W-:Y:S01]  /*3bc80*/  PLOP3.LUT P0, PT, PT, PT, UP0, 0x80, 0x8 ;  /* 0x000000000008781c */ /* 0x000fe20003f0f008 */
[----:B-1----:R-:W-:-:S06]  /*3bc90*/  ULEA UR4, UR5, UR4, 0x18 ;  /* 0x0000000405047291 */ /* 0x002fcc000f8ec0ff */
[----:B------:R-:W-:-:S05]  /*3bca0*/  LEA R0, R2, UR4, 0x3 ;  /* 0x0000000402007c11 */ /* 0x000fca000f8e18ff */
[----:B--2---:R-:W-:-:S07]  /*3bcb0*/  VIADD R0, R0, 0x1800 ;  /* 0x0000180000007836 */ /* 0x004fce0000000000 */
.L_x_796:
[----:B01----:R-:W0:Y:S01]  /*3bcc0*/  @!P0 LDC.64 R8, c[0x0][0x3d0] ;  /* 0x0000f400ff088b82 */ /* 0x003e220000000a00 */
[----:B------:R-:W-:Y:S01]  /*3bcd0*/  CS2R R4, SRZ ;  /* 0x0000000000047805 */ /* 0x000fe2000001ff00 */
[----:B------:R-:W-:Y:S01]  /*3bce0*/  UISETP.NE.AND UP0, UPT, UR6, URZ, UPT ;  /* 0x000000ff0600728c */ /* 0x000fe2000bf05270 */
[----:B------:R-:W1:Y:S04]  /*3bcf0*/  LDS.64 R6, [R0+-0x1800] ;  /* 0xffe8000000067984 */ /* 0x000e680000000a00 */
[----:B0-----:R0:W2:Y:S01]  /*3bd00*/  @!P0 LDG.E.64 R4, desc[UR8][R8.64] ;  /* 0x0000000808048981 */ /* 0x0010a2000c1e1b00 */
[----:B------:R-:W-:Y:S02]  /*3bd10*/  PLOP3.LUT P0, PT, PT, PT, UP0, 0x80, 0x8 ;  /* 0x000000000008781c */ /* 0x000fe40003f0f008 */
[----:B------:R-:W-:Y:S01]  /*3bd20*/  SHF.R.S32.HI R21, RZ, 0x1f, R19 ;  /* 0x0000001fff157819 */ /* 0x000fe20000011413 */
[----:B0-----:R-:W0:Y:S10]  /*3bd30*/  LDS.64 R8, [R0+-0xc00] ;  /* 0xfff4000000087984 */ /* 0x001e340000000a00 */
[----:B------:R-:W3:Y:S01]  /*3bd40*/  @!P0 LDC.64 R14, c[0x0][0x3d0] ;  /* 0x0000f400ff0e8b82 */ /* 0x000ee20000000a00 */
[----:B--2---:R-:W-:-:S05]  /*3bd50*/  IADD3 R4, P1, PT, R19, R4, RZ ;  /* 0x0000000413047210 */ /* 0x004fca0007f3e0ff */
[----:B------:R-:W-:Y:S01]  /*3bd60*/  IMAD.X R5, R21, 0x1, R5, P1 ;  /* 0x0000000115057824 */ /* 0x000fe200008e0605 */
[----:B------:R-:W-:-:S04]  /*3bd70*/  LEA R10, P1, R4, UR10, 0x3 ;  /* 0x0000000a040a7c11 */ /* 0x000fc8000f8218ff */
[----:B------:R-:W-:Y:S02]  /*3bd80*/  LEA.HI.X R11, R4, UR11, R5, 0x3, P1 ;  /* 0x0000000b040b7c11 */ /* 0x000fe400088f1c05 */
[----:B------:R-:W-:-:S03]  /*3bd90*/  CS2R R4, SRZ ;  /* 0x0000000000047805 */ /* 0x000fc6000001ff00 */
[----:B-1----:R1:W-:Y:S04]  /*3bda0*/  STG.E.64 desc[UR8][R10.64], R6 ;  /* 0x000000060a007986 */ /* 0x0023e8000c101b08 */
[----:B---3--:R-:W2:Y:S01]  /*3bdb0*/  @!P0 LDG.E.64 R4, desc[UR8][R14.64] ;  /* 0x000000080e048981 */ /* 0x008ea2000c1e1b00 */
[----:B------:R-:W3:Y:S03]  /*3bdc0*/  @!P0 LDC.64 R16, c[0x0][0x3d0] ;  /* 0x0000f400ff108b82 */ /* 0x000ee60000000a00 */
[----:B------:R-:W4:Y:S01]  /*3bdd0*/  LDS.64 R6, [R0] ;  /* 0x0000000000067984 */ /* 0x000f220000000a00 */
[----:B--2---:R-:W-:-:S04]  /*3bde0*/  IADD3 R4, P1, PT, R19, R4, RZ ;  /* 0x0000000413047210 */ /* 0x004fc80007f3e0ff */
[----:B------:R-:W-:Y:S02]  /*3bdf0*/  IADD3.X R5, PT, PT, R21, R5, RZ, P1, !PT ;  /* 0x0000000515057210 */ /* 0x000fe40000ffe4ff */
[----:B------:R-:W-:-:S04]  /*3be00*/  LEA R12, P1, R4, UR10, 0x3 ;  /* 0x0000000a040c7c11 */ /* 0x000fc8000f8218ff */
[----:B------:R-:W-:Y:S02]  /*3be10*/  LEA.HI.X R13, R4, UR11, R5, 0x3, P1 ;  /* 0x0000000b040d7c11 */ /* 0x000fe400088f1c05 */
[----:B------:R-:W-:-:S03]  /*3be20*/  CS2R R4, SRZ ;  /* 0x0000000000047805 */ /* 0x000fc6000001ff00 */
[----:B0-----:R-:W-:Y:S04]  /*3be30*/  STG.E.64 desc[UR8][R12.64+0xc00], R8 ;  /* 0x000c00080c007986 */ /* 0x001fe8000c101b08 */
[----:B---3--:R-:W2:Y:S01]  /*3be40*/  @!P0 LDG.E.64 R4, desc[UR8][R16.64] ;  /* 0x0000000810048981 */ /* 0x008ea2000c1e1b00 */
[----:B------:R-:W0:Y:S03]  /*3be50*/  @!P0 LDC.64 R14, c[0x0][0x3d0] ;  /* 0x0000f400ff0e8b82 */ /* 0x000e260000000a00 */
[----:B------:R3:W5:Y:S01]  /*3be60*/  LDS.64 R8, [R0+0xc00] ;  /* 0x000c000000087984 */ /* 0x0007620000000a00 */
[----:B--2---:R-:W-:-:S05]  /*3be70*/  IADD3 R4, P1, PT, R19, R4, RZ ;  /* 0x0000000413047210 */ /* 0x004fca0007f3e0ff */
[----:B------:R-:W-:Y:S01]  /*3be80*/  IMAD.X R5, R21, 0x1, R5, P1 ;  /* 0x0000000115057824 */ /* 0x000fe200008e0605 */
[----:B-1----:R-:W-:-:S04]  /*3be90*/  LEA R10, P1, R4, UR10, 0x3 ;  /* 0x0000000a040a7c11 */ /* 0x002fc8000f8218ff */
[----:B------:R-:W-:Y:S02]  /*3bea0*/  LEA.HI.X R11, R4, UR11, R5, 0x3, P1 ;  /* 0x0000000b040b7c11 */ /* 0x000fe400088f1c05 */
[----:B------:R-:W-:-:S03]  /*3beb0*/  CS2R R4, SRZ ;  /* 0x0000000000047805 */ /* 0x000fc6000001ff00 */
[----:B----4-:R1:W-:Y:S04]  /*3bec0*/  STG.E.64 desc[UR8][R10.64+0x1800], R6 ;  /* 0x001800060a007986 */ /* 0x0103e8000c101b08 */
[----:B0-----:R-:W2:Y:S01]  /*3bed0*/  @!P0 LDG.E.64 R4, desc[UR8][R14.64] ;  /* 0x000000080e048981 */ /* 0x001ea2000c1e1b00 */
[----:B------:R-:W-:Y:S01]  /*3bee0*/  IADD3 R2, PT, PT, R2, 0x600, RZ ;  /* 0x0000060002027810 */ /* 0x000fe20007ffe0ff */
[----:B---3--:R-:W-:Y:S01]  /*3bef0*/  VIADD R0, R0, 0x3000 ;  /* 0x0000300000007836 */ /* 0x008fe20000000000 */
[C---:B--2---:R-:W-:Y:S01]  /*3bf00*/  IADD3 R12, P1, PT, R19.reuse, R4, RZ ;  /* 0x00000004130c7210 */ /* 0x044fe20007f3e0ff */
[----:B------:R-:W-:-:S04]  /*3bf10*/  VIADD R19, R19, 0x600 ;  /* 0x0000060013137836 */ /* 0x000fc80000000000 */
[----:B------:R-:W-:Y:S01]  /*3bf20*/  IMAD.X R5, R21, 0x1, R5, P1 ;  /* 0x0000000115057824 */ /* 0x000fe200008e0605 */
[----:B------:R-:W-:-:S04]  /*3bf30*/  LEA R4, P1, R12, UR10, 0x3 ;  /* 0x0000000a0c047c11 */ /* 0x000fc8000f8218ff */
[----:B------:R-:W-:Y:S02]  /*3bf40*/  LEA.HI.X R5, R12, UR11, R5, 0x3, P1 ;  /* 0x0000000b0c057c11 */ /* 0x000fe400088f1c05 */
[----:B------:R-:W-:-:S03]  /*3bf50*/  ISETP.GE.AND P1, PT, R2, R3, PT ;  /* 0x000000030200720c */ /* 0x000fc60003f26270 */
[----:B-----5:R1:W-:Y:S10]  /*3bf60*/  STG.E.64 desc[UR8][R4.64+0x2400], R8 ;  /* 0x0024000804007986 */ /* 0x0203f4000c101b08 */
[----:B------:R-:W-:Y:S05]  /*3bf70*/  @!P1 BRA `(.L_x_796) ;  /* 0xfffffffc00509947 */ /* 0x000fea000383ffff */
[----:B------:R-:W-:Y:S05]  /*3bf80*/  EXIT ;  /* 0x000000000000794d */ /* 0x000fea0003800000 */
.L_x_0:
[----:B------:R-:W0:Y:S01]  /*3bf90*/  LDCU UR4, c[0x0][0x3ac] ;  /* 0x00007580ff0477ac */ /* 0x000e220008000800 */
[----:B------:R-:W-:Y:S01]  /*3bfa0*/  ISETP.NE.AND P0, PT, R8, RZ, PT ;  /* 0x000000ff0800720c */ /* 0x000fe20003f05270 */
[----:B------:R-:W-:Y:S01]  /*3bfb0*/  BSSY.RECONVERGENT B0, `(.L_x_797) ;  /* 0x0003d48000007945 */ /* 0x000fe20003800200 */
[----:B0-----:R-:W-:-:S11]  /*3bfc0*/  IADD3 R6, PT, PT, -R7, UR4, RZ ;  /* 0x0000000407067c10 */ /* 0x001fd6000fffe1ff */
[----:B------:R-:W-:Y:S05]  /*3bfd0*/  @P0 BRA `(.L_x_798) ;  /* 0x000001e4006c0947 */ /* 0x000fea0003800000 */
[----:B------:R-:W0:Y:S01]  /*3bfe0*/  S2R R2, SR_TID.X ;  /* 0x0000000000027919 */ /* 0x000e220000002100 */
[----:B------:R-:W1:Y:S01]  /*3bff0*/  LDCU.U8 UR6, c[0x0][0x3b8] ;  /* 0x00007700ff0677ac */ /* 0x000e620008000000 */
[----:B------:R-:W2:Y:S01]  /*3c000*/  S2UR UR7, SR_CgaCtaId ;  /* 0x00000000000779c3 */ /* 0x000ea20000008800 */
[----:B------:R-:W-:Y:S01]  /*3c010*/  LOP3.LUT R5, R5, 0xfffffeff, RZ, 0xc0, !PT ;  /* 0xfffffeff05057812 */ /* 0x000fe200078ec0ff */
[----:B------:R-:W3:Y:S01]  /*3c020*/  S2R R0, SR_LANEID ;  /* 0x0000000000007919 */ /* 0x000ee20000000000 */
[----:B------:R-:W4:Y:S01]  /*3c030*/  LDCU.64 UR4, c[0x0][0x3c8] ;  /* 0x00007900ff0477ac */ /* 0x000f220008000a00 */
[----:B------:R-:W-:Y:S04]  /*3c040*/  BSSY.RECONVERGENT B1, `(.L_x_799) ;  /* 0x00002e0000017945 */ /* 0x000fe80003800200 */
[----:B------:R-:W5:Y:S01]  /*3c050*/  LDC.64 R10, c[0x0][0x380] ;  /* 0x0000e000ff0a7b82 */ /* 0x000f620000000a00 */
[----:B-1----:R-:W-:-:S03]  /*3c060*/  UISETP.NE.AND UP0, UPT, UR6, URZ, UPT ;  /* 0x000000ff0600728c */ /* 0x002fc6000bf05270 */
[----:B------:R-:W-:Y:S01]  /*3c070*/  UMOV UR6, 0x400 ;  /* 0x0000040000067882 */ /* 0x000fe20000000000 */
[----:B----4-:R-:W-:Y:S02]  /*3c080*/  USEL UR4, UR4, URZ, !UP0 ;  /* 0x000000ff04047287 */ /* 0x010fe4000c000000 */
[----:B------:R-:W-:Y:S02]  /*3c090*/  USEL UR5, UR5, URZ, !UP0 ;  /* 0x000000ff05057287 */ /* 0x000fe4000c000000 */
[----:B--2---:R-:W-:Y:S01]  /*3c0a0*/  ULEA UR6, UR7, UR6, 0x18 ;  /* 0x0000000607067291 */ /* 0x004fe2000f8ec0ff */
[C---:B0-----:R-:W-:Y:S02]  /*3c0b0*/  LOP3.LUT R4, R2.reuse, 0x1f, RZ, 0xc0, !PT ;  /* 0x0000001f02047812 */ /* 0x041fe400078ec0ff */
[----:B------:R-:W-:Y:S02]  /*3c0c0*/  LOP3.LUT R9, R2, 0x3e0, RZ, 0xc0, !PT ;  /* 0x000003e002097812 */ /* 0x000fe400078ec0ff */
[----:B------:R-:W-:-:S02]  /*3c0d0*/  SHF.R.U32.HI R3, RZ, 0x5, R2 ;  /* 0x00000005ff037819 */ /* 0x000fc40000011602 */
[----:B-----5:R-:W-:Y:S01]  /*3c0e0*/  IADD3 R28, P0, P1, R10, UR4, R7 ;  /* 0x000000040a1c7c10 */ /* 0x020fe2000f91e007 */
[----:B------:R-:W-:Y:S02]  /*3c0f0*/  IMAD R9, R9, 0xb, R4 ;  /* 0x0000000b09097824 */ /* 0x000fe400078e0204 */
[----:B---3--:R-:W-:Y:S02]  /*3c100*/  IMAD R4, R3, 0x160, R0 ;  /* 0x0000016003047824 */ /* 0x008fe400078e0200 */
[C---:B------:R-:W-:Y:S01]  /*3c110*/  VIADD R13, R9.reuse, 0x40 ;  /* 0x00000040090d7836 */ /* 0x040fe20000000000 */
[C---:B------:R-:W-:Y:S01]  /*3c120*/  IADD3 R7, PT, PT, R9.reuse, 0x20, RZ ;  /* 0x0000002009077810 */ /* 0x040fe20007ffe0ff */
[C---:B------:R-:W-:Y:S01]  /*3c130*/  VIADD R15, R9.reuse, 0x60 ;  /* 0x00000060090f7836 */ /* 0x040fe20000000000 */
[----:B------:R-:W-:Y:S01]  /*3c140*/  LEA R31, R4, UR6, 0x3 ;  /* 0x00000006041f7c11 */ /* 0x000fe2000f8e18ff */
[----:B------:R-:W-:Y:S01]  /*3c150*/  VIADD R19, R9, 0xa0 ;  /* 0x000000a009137836 */ /* 0x000fe20000000000 */
[----:B------:R-:W-:Y:S01]  /*3c160*/  IADD3.X R4, PT, PT, R11, UR5, RZ, P0, P1 ;  /* 0x000000050b047c10 */ /* 0x000fe200087e24ff */
[C---:B------:R-:W-:Y:S01]  /*3c170*/  VIADD R21, R9.reuse, 0xc0 ;  /* 0x000000c009157836 */ /* 0x040fe20000000000 */
[CC--:B------:R-:W-:Y:S01]  /*3c180*/  IADD3 R8, P5, PT, R9.reuse, R28.reuse, RZ ;  /* 0x0000001c09087210 */ /* 0x0c0fe20007fbe0ff */
[----:B------:R-:W-:Y:S01]  /*3c190*/  VIADD R25, R9, 0x100 ;  /* 0x0000010009197836 */ /* 0x000fe20000000000 */
[-C--:B------:R-:W-:Y:S01]  /*3c1a0*/  IADD3 R10, P6, PT, R7, R28.reuse, RZ ;  /* 0x0000001c070a7210 */ /* 0x080fe20007fde0ff */
[----:B------:R-:W-:Y:S01]  /*3c1b0*/  VIADD R27, R9, 0x120 ;  /* 0x00000120091b7836 */ /* 0x000fe20000000000 */
[----:B------:R-:W-:-:S02]  /*3c1c0*/  IADD3 R12, P0, PT, R13, R28, RZ ;  /* 0x0000001c0d0c7210 */ /* 0x000fc40007f1e0ff */
[----:B------:R-:W-:Y:S01]  /*3c1d0*/  IADD3 R14, P1, PT, R15, R28, RZ ;  /* 0x0000001c0f0e7210 */ /* 0x000fe20007f3e0ff */
[--C-:B------:R-:W-:Y:S01]  /*3c1e0*/  IMAD.X R11, RZ, RZ, R4.reuse, P6 ;  /* 0x000000ffff0b7224 */ /* 0x100fe200030e0604 */
[C---:B------:R-:W-:Y:S02]  /*3c1f0*/  IADD3 R17, PT, PT, R9.reuse, 0x80, RZ ;  /* 0x0000008009117810 */ /* 0x040fe40007ffe0ff */
[C---:B------:R-:W-:Y:S01]  /*3c200*/  IADD3 R23, PT, PT, R9.reuse, 0xe0, RZ ;  /* 0x000000e009177810 */ /* 0x040fe20007ffe0ff */
[--C-:B------:R-:W-:Y:S01]  /*3c210*/  IMAD.X R15, RZ, RZ, R4.reuse, P1 ;  /* 0x000000ffff0f7224 */ /* 0x100fe200008e0604 */
[----:B------:R-:W-:Y:S01]  /*3c220*/  IADD3 R29, PT, PT, R9, 0x140, RZ ;  /* 0x00000140091d7810 */ /* 0x000fe20007ffe0ff */
[----:B------:R-:W-:Y:S01]  /*3c230*/  IMAD.X R9, RZ, RZ, R4, P5 ;  /* 0x000000ffff097224 */ /* 0x000fe200028e0604 */
[----:B------:R-:W-:Y:S01]  /*3c240*/  IADD3.X R13, PT, PT, RZ, R4, RZ, P0, !PT ;  /* 0x00000004ff0d7210 */ /* 0x000fe200007fe4ff */
[----:B------:R-:W-:Y:S01]  /*3c250*/  STS.64 [R31+0x100], R10 ;  /* 0x0001000a1f007388 */ /* 0x000fe20000000a00 */
[----:B------:R-:W-:-:S02]  /*3c260*/  IADD3 R16, P2, PT, R17, R28, RZ ;  /* 0x0000001c11107210 */ /* 0x000fc40007f5e0ff */
[-C--:B------:R-:W-:Y:S01]  /*3c270*/  IADD3 R18, P3, PT, R19, R28.reuse, RZ ;  /* 0x0000001c13127210 */ /* 0x080fe20007f7e0ff */
[----:B------:R-:W-:Y:S01]  /*3c280*/  STS.64 [R31], R8 ;  /* 0x000000081f007388 */ /* 0x000fe20000000a00 */
[-C--:B------:R-:W-:Y:S01]  /*3c290*/  IADD3 R20, P4, PT, R21, R28.reuse, RZ ;  /* 0x0000001c15147210 */ /* 0x080fe20007f9e0ff */
[--C-:B------:R-:W-:Y:S01]  /*3c2a0*/  IMAD.X R17, RZ, RZ, R4.reuse, P2 ;  /* 0x000000ffff117224 */ /* 0x100fe200010e0604 */
[-C--:B------:R-:W-:Y:S01]  /*3c2b0*/  IADD3 R22, P5, PT, R23, R28.reuse, RZ ;  /* 0x0000001c17167210 */ /* 0x080fe20007fbe0ff */
[----:B------:R-:W-:Y:S01]  /*3c2c0*/  STS.64 [R31+0x200], R12 ;  /* 0x0002000c1f007388 */ /* 0x000fe20000000a00 */
[-C--:B------:R-:W-:Y:S01]  /*3c2d0*/  IADD3 R24, P6, PT, R25, R28.reuse, RZ ;  /* 0x0000001c19187210 */ /* 0x080fe20007fde0ff */
[--C-:B------:R-:W-:Y:S01]  /*3c2e0*/  IMAD.X R21, RZ, RZ, R4.reuse, P4 ;  /* 0x000000ffff157224 */ /* 0x100fe200020e0604 */
[-C--:B------:R-:W-:Y:S01]  /*3c2f0*/  IADD3 R26, P0, PT, R27, R28.reuse, RZ ;  /* 0x0000001c1b1a7210 */ /* 0x080fe20007f1e0ff */
[--C-:B------:R-:W-:Y:S01]  /*3c300*/  IMAD.X R23, RZ, RZ, R4.reuse, P5 ;  /* 0x000000ffff177224 */ /* 0x100fe200028e0604 */
[----:B------:R-:W-:Y:S01]  /*3c310*/  IADD3 R28, P1, PT, R29, R28, RZ ;  /* 0x0000001c1d1c7210 */ /* 0x000fe20007f3e0ff */
[----:B------:R-:W-:Y:S01]  /*3c320*/  STS.64 [R31+0x300], R14 ;  /* 0x0003000e1f007388 */ /* 0x000fe20000000a00 */
[-C--:B------:R-:W-:Y:S01]  /*3c330*/  IADD3.X R19, PT, PT, RZ, R4.reuse, RZ, P3, !PT ;  /* 0x00000004ff137210 */ /* 0x080fe20001ffe4ff */
[--C-:B------:R-:W-:Y:S01]  /*3c340*/  IMAD.X R27, RZ, RZ, R4.reuse, P0 ;  /* 0x000000ffff1b7224 */ /* 0x100fe200000e0604 */
[----:B------:R-:W-:Y:S01]  /*3c350*/  IADD3.X R25, PT, PT, RZ, R4, RZ, P6, !PT ;  /* 0x00000004ff197210 */ /* 0x000fe200037fe4ff */
[----:B------:R-:W-:Y:S01]  /*3c360*/  IMAD.X R29, RZ, RZ, R4, P1 ;  /* 0x000000ffff1d7224 */ /* 0x000fe200008e0604 */
[----:B------:R-:W-:Y:S01]  /*3c370*/  STS.64 [R31+0x400], R16 ;  /* 0x000400101f007388 */ /* 0x000fe20000000a00 */
[----:B------:R-:W-:Y:S01]  /*3c380*/  IMAD R4, R0, 0x50, R31 ;  /* 0x0000005000047824 */ /* 0x000fe200078e021f */
[----:B------:R-:W-:-:S02]  /*3c390*/  PLOP3.LUT P2, PT, PT, PT, PT, 0x8, 0x80 ;  /* 0x000000000080781c */ /* 0x000fc40003f4e170 */
[----:B------:R-:W-:Y:S01]  /*3c3a0*/  STS.64 [R31+0x500], R18 ;  /* 0x000500121f007388 */ /* 0x000fe20000000a00 */
[----:B------:R-:W-:-:S03]  /*3c3b0*/  PLOP3.LUT P1, PT, PT, PT, PT, 0x80, 0x8 ;  /* 0x000000000008781c */ /* 0x000fc60003f2f070 */
[----:B------:R-:W-:Y:S04]  /*3c3c0*/  STS.64 [R31+0x600], R20 ;  /* 0x000600141f007388 */ /* 0x000fe80000000a00 */
[----:B------:R-:W-:Y:S03]  /*3c3d0*/  STS.64 [R31+0x700], R22 ;  /* 0x000700161f007388 */ /* 0x000fe60000000a00 */
[----:B------:R-:W-:Y:S01]  /*3c3e0*/  @P2 LOP3.LUT R5, R5, 0x100, RZ, 0xfc, !PT ;  /* 0x0000010005052812 */ /* 0x000fe200078efcff */
[----:B------:R-:W-:Y:S03]  /*3c3f0*/  STS.64 [R31+0x800], R24 ;  /* 0x000800181f007388 */ /* 0x000fe60000000a00 */
[----:B------:R-:W-:Y:S01]  /*3c400*/  LOP3.LUT R5, R5, 0xffffefff, RZ, 0xc0, !PT ;  /* 0xffffefff05057812 */ /* 0x000fe200078ec0ff */
[----:B------:R0:W-:Y:S03]  /*3c410*/  STS.64 [R31+0x900], R26 ;  /* 0x0009001a1f007388 */ /* 0x0001e60000000a00 */
[----:B------:R-:W-:Y:S01]  /*3c420*/  @P1 LOP3.LUT R5, R5, 0x1000, RZ, 0xfc, !PT ;  /* 0x0000100005051812 */ /* 0x000fe200078efcff */
[----:B------:R1:W-:Y:S01]  /*3c430*/  STS.64 [R31+0xa00], R28 ;  /* 0x000a001c1f007388 */ /* 0x0003e20000000a00 */
[----:B------:R-:W-:-:S03]  /*3c440*/  NOP ;  /* 0x0000000000007918 */ /* 0x000fc60000000000 */
[----:B------:R1:W2:Y:S01]  /*3c450*/  LDS.64 R48, [R4] ;  /* 0x0000000004307984 */ /* 0x0002a20000000a00 */
[----:B0-----:R-:W-:Y:S02]  /*3c460*/  IMAD R27, R2, 0xb, RZ ;  /* 0x0000000b021b7824 */ /* 0x001fe400078e02ff */
[----:B------:R-:W-:Y:S02]  /*3c470*/  HFMA2 R25, -RZ, RZ, 0, 5.9604644775390625e-08 ;  /* 0x00000001ff197431 */ /* 0x000fe400000001ff */
[----:B------:R-:W-:Y:S01]  /*3c480*/  IMAD.MOV.U32 R26, RZ, RZ, R2 ;  /* 0x000000ffff1a7224 */ /* 0x000fe200078e0002 */
[----:B------:R1:W0:Y:S01]  /*3c490*/  LDS.64 R46, [R4+0x8] ;  /* 0x00000800042e7984 */ /* 0x0002220000000a00 */
[----:B------:R-:W-:-:S03]  /*3c4a0*/  ISETP.GE.AND P0, PT, R27, R6, PT ;  /* 0x000000061b00720c */ /* 0x000fc60003f06270 */
[----:B------:R1:W3:Y:S04]  /*3c4b0*/  LDS.64 R44, [R4+0x10] ;  /* 0x00001000042c7984 */ /* 0x0002e80000000a00 */
[----:B------:R1:W4:Y:S04]  /*3c4c0*/  LDS.64 R42, [R4+0x18] ;  /* 0x00001800042a7984 */ /* 0x0003280000000a00 */
[----:B------:R1:W0:Y:S04]  /*3c4d0*/  LDS.64 R40, [R4+0x20] ;  /* 0x0000200004287984 */ /* 0x0002280000000a00 */
[----:B------:R1:W0:Y:S04]  /*3c4e0*/  LDS.64 R38, [R4+0x28] ;  /* 0x0000280004267984 */ /* 0x0002280000000a00 */
[----:B------:R1:W0:Y:S04]  /*3c4f0*/  LDS.64 R36, [R4+0x30] ;  /* 0x0000300004247984 */ /* 0x0002280000000a00 */
[----:B------:R1:W0:Y:S04]  /*3c500*/  LDS.64 R34, [R4+0x38] ;  /* 0x0000380004227984 */ /* 0x0002280000000a00 */
[----:B------:R1:W0:Y:S04]  /*3c510*/  LDS.64 R32, [R4+0x40] ;  /* 0x0000400004207984 */ /* 0x0002280000000a00 */
[----:B------:R1:W0:Y:S04]  /*3c520*/  LDS.64 R30, [R4+0x48] ;  /* 0x00004800041e7984 */ /* 0x0002280000000a00 */
[----:B------:R1:W0:Y:S01]  /*3c530*/  LDS.64 R28, [R4+0x50] ;  /* 0x00005000041c7984 */ /* 0x0002220000000a00 */
[----:B--2---:R-:W-:Y:S05]  /*3c540*/  @P0 BRA `(.L_x_800) ;  /* 0x00000028003c0947 */ /* 0x004fea0003800000 */
[----:B------:R-:W2:Y:S01]  /*3c550*/  LDC R11, c[0x3][0xc4] ;  /* 0x00c03100ff0b7b82 */ /* 0x000ea20000000800 */
[----:B------:R-:W-:Y:S01]  /*3c560*/  BSSY.RECONVERGENT B2, `(.L_x_801) ;  /* 0x0000026000027945 */ /* 0x000fe20003800200 */
[----:B--2---:R-:W-:-:S04]  /*3c570*/  SHF.R.S32.HI R19, RZ, 0x1f, R11 ;  /* 0x0000001fff137819 */ /* 0x004fc8000001140b */
[----:B------:R-:W-:-:S04]  /*3c580*/  LOP3.LUT R2, R49, R19, RZ, 0xfc, !PT ;  /* 0x0000001331027212 */ /* 0x000fc800078efcff */
[----:B------:R-:W-:-:S13]  /*3c590*/  ISETP.NE.U32.AND P0, PT, R2, RZ, PT ;  /* 0x000000ff0200720c */ /* 0x000fda0003f05070 */
[----:B------:R-:W-:Y:S05]  /*3c5a0*/  @P0 BRA `(.L_x_802) ;  /* 0x0000000000580947 */ /* 0x000fea0003800000 */
[----:B-1----:R-:W1:Y:S01]  /*3c5b0*/  I2F.U32.RP R4, R11 ;  /* 0x0000000b00047306 */ /* 0x002e620000209000 */
[----:B------:R-:W-:Y:S01]  /*3c5c0*/  IMAD.MOV.U32 R8, RZ, RZ, RZ ;  /* 0x000000ffff087224 */ /* 0x000fe200078e00ff */
[----:B------:R-:W-:-:S06]  /*3c5d0*/  ISETP.NE.U32.AND P2, PT, R11, RZ, PT ;  /* 0x000000ff0b00720c */ /* 0x000fcc0003f45070 */
[----:B-1----:R-:W1:Y:S02]  /*3c5e0*/  MUFU.RCP R4, R4 ;  /* 0x0000000400047308 */ /* 0x002e640000001000 */
[----:B-1----:R-:W-:-:S06]  /*3c5f0*/  VIADD R9, R4, 0xffffffe ;  /* 0x0ffffffe04097836 */ /* 0x002fcc0000000000 */
[----:B------:R-:W1:Y:S02]  /*3c600*/  F2I.FTZ.U32.TRUNC.NTZ R9, R9 ;  /* 0x0000000900097305 */ /* 0x000e64000021f000 */
[----:B-1----:R-:W-:-:S05]  /*3c610*/  IADD3 R2, PT, PT, RZ, -R9, RZ ;  /* 0x80000009ff027210 */ /* 0x002fca0007ffe0ff */
[----:B------:R-:W-:-:S04]  /*3c620*/  IMAD R7, R2, R11, RZ ;  /* 0x0000000b02077224 */ /* 0x000fc800078e02ff */
[----:B------:R-:W-:-:S04]  /*3c630*/  IMAD.HI.U32 R7, R9, R7, R8 ;  /* 0x0000000709077227 */ /* 0x000fc800078e0008 */
[----:B------:R-:W-:Y:S02]  /*3c640*/  IMAD.MOV.U32 R9, RZ, RZ, RZ ;  /* 0x000000ffff097224 */ /* 0x000fe400078e00ff */
[----:B------:R-:W-:-:S04]  /*3c650*/  IMAD.HI.U32 R8, R7, R48, RZ ;  /* 0x0000003007087227 */ /* 0x000fc800078e00ff */
[----:B------:R-:W-:-:S04]  /*3c660*/  IMAD.MOV R7, RZ, RZ, -R8 ;  /* 0x000000ffff077224 */ /* 0x000fc800078e0a08 */
[----:B------:R-:W-:-:S05]  /*3c670*/  IMAD R2, R11, R7, R48 ;  /* 0x000000070b027224 */ /* 0x000fca00078e0230 */
[----:B------:R-:W-:-:S13]  /*3c680*/  ISETP.GE.U32.AND P0, PT, R2, R11, PT ;  /* 0x0000000b0200720c */ /* 0x000fda0003f06070 */
[----:B------:R-:W-:Y:S01]  /*3c690*/  @P0 IADD3 R2, PT, PT, R2, -R11, RZ ;  /* 0x8000000b02020210 */ /* 0x000fe20007ffe0ff */
[----:B------:R-:W-:-:S03]  /*3c6a0*/  @P0 VIADD R8, R8, 0x1 ;  /* 0x0000000108080836 */ /* 0x000fc60000000000 */
[----:B------:R-:W-:-:S13]  /*3c6b0*/  ISETP.GE.U32.AND P1, PT, R2, R11, PT ;  /* 0x0000000b0200720c */ /* 0x000fda0003f26070 */
[----:B------:R-:W-:Y:S01]  /*3c6c0*/  @P1 VIADD R8, R8, 0x1 ;  /* 0x0000000108081836 */ /* 0x000fe20000000000 */
[----:B------:R-:W-:-:S04]  /*3c6d0*/  @!P2 LOP3.LUT R8, RZ, R11, RZ, 0x33, !PT ;  /* 0x0000000bff08a212 */ /* 0x000fc800078e33ff */
[----:B------:R-:W-:-:S05]  /*3c6e0*/  IADD3 R7, PT, PT, -R8, RZ, RZ ;  /* 0x000000ff08077210 */ /* 0x000fca0007ffe1ff */
[----:B------:R-:W-:Y:S01]  /*3c6f0*/  IMAD R2, R11, R7, R48 ;  /* 0x000000070b027224 */ /* 0x000fe200078e0230 */
[----:B------:R-:W-:Y:S06]  /*3c700*/  BRA `(.L_x_803) ;  /* 0x00000000002c7947 */ /* 0x000fec0003800000 */
.L_x_802:
[----:B------:R-:W2:Y:S01]  /*3c710*/  LDCU UR4, c[0x3][0xc4] ;  /* 0x00c01880ff0477ac */ /* 0x000ea20008000800 */
[----:B------:R-:W-:Y:S01]  /*3c720*/  IMAD.MOV.U32 R54, RZ, RZ, R48 ;  /* 0x000000ffff367224 */ /* 0x000fe200078e0030 */
[----:B------:R-:W-:Y:S02]  /*3c730*/  MOV R55, R49 ;  /* 0x0000003100377202 */ /* 0x000fe40000000f00 */
[----:B------:R-:W-:Y:S01]  /*3c740*/  MOV R12, 0x3c770 ;  /* 0x0003c770000c7802 */ /* 0x000fe20000000f00 */
[----:B--2---:R-:W-:-:S07]  /*3c750*/  IMAD.U32 R10, RZ, RZ, UR4 ;  /* 0x00000004ff0a7e24 */ /* 0x004fce000f8e00ff */
[----:B01-34-:R-:W-:Y:S05]  /*3c760*/  CALL.REL.NOINC `($__internal_0_$__cuda_sm20_div_u64) ;  /* 0x000003e000807944 */ /* 0x01bfea0003c00000 */
[----:B------:R-:W0:Y:S01]  /*3c770*/  LDCU UR4, c[0x3][0xc4] ;  /* 0x00c01880ff0477ac */ /* 0x000e220008000800 */
[----:B------:R-:W-:Y:S01]  /*3c780*/  IMAD.MOV R7, RZ, RZ, -R52 ;  /* 0x000000ffff077224 */ /* 0x000fe200078e0a34 */
[----:B------:R-:W-:Y:S01]  /*3c790*/  MOV R8, R52 ;  /* 0x0000003400087202 */ /* 0x000fe20000000f00 */
[----:B------:R-:W-:Y:S02]  /*3c7a0*/  IMAD.MOV.U32 R9, RZ, RZ, R53 ;  /* 0x000000ffff097224 */ /* 0x000fe400078e0035 */
[----:B0-----:R-:W-:-:S07]  /*3c7b0*/  IMAD R2, R7, UR4, R48 ;  /* 0x0000000407027c24 */ /* 0x001fce000f8e0230 */
.L_x_803:
[----:B------:R-:W-:Y:S05]  /*3c7c0*/  BSYNC.RECONVERGENT B2 ;  /* 0x0000000000027941 */ /* 0x000fea0003800200 */
.L_x_801:
[----:B------:R-:W1:Y:S01]  /*3c7d0*/  LDC R13, c[0x3][0xc0] ;  /* 0x00c03000ff0d7b82 */ /* 0x000e620000000800 */
[----:B------:R-:W-:Y:S01]  /*3c7e0*/  BSSY.RECONVERGENT B2, `(.L_x_804) ;  /* 0x0000027000027945 */ /* 0x000fe20003800200 */
[----:B-1----:R-:W-:-:S04]  /*3c7f0*/  SHF.R.S32.HI R19, RZ, 0x1f, R13 ;  /* 0x0000001fff137819 */ /* 0x002fc8000001140d */
[----:B------:R-:W-:-:S04]  /*3c800*/  LOP3.LUT R4, R9, R19, RZ, 0xfc, !PT ;  /* 0x0000001309047212 */ /* 0x000fc800078efcff */
[----:B------:R-:W-:-:S13]  /*3c810*/  ISETP.NE.U32.AND P0, PT, R4, RZ, PT ;  /* 0x000000ff0400720c */ /* 0x000fda0003f05070 */
[----:B------:R-:W-:Y:S05]  /*3c820*/  @P0 BRA `(.L_x_805) ;  /* 0x00000000005c0947 */ /* 0x000fea0003800000 */
[----:B------:R-:W1:Y:S01]  /*3c830*/  I2F.U32.RP R12, R13 ;  /* 0x0000000d000c7306 */ /* 0x000e620000209000 */
[----:B------:R-:W-:-:S07]  /*3c840*/  ISETP.NE.U32.AND P2, PT, R13, RZ, PT ;  /* 0x000000ff0d00720c */ /* 0x000fce0003f45070 */
[----:B-1----:R-:W1:Y:S02]  /*3c850*/  MUFU.RCP R12, R12 ;  /* 0x0000000c000c7308 */ /* 0x002e640000001000 */
[----:B-1----:R-:W-:-:S06]  /*3c860*/  VIADD R10, R12, 0xffffffe ;  /* 0x0ffffffe0c0a7836 */ /* 0x002fcc0000000000 */
[----:B------:R1:W2:Y:S02]  /*3c870*/  F2I.FTZ.U32.TRUNC.NTZ R11, R10 ;  /* 0x0000000a000b7305 */ /* 0x0002a4000021f000 */
[----:B-1----:R-:W-:Y:S01]  /*3c880*/  IMAD.MOV.U32 R10, RZ, RZ, RZ ;  /* 0x000000ffff0a7224 */ /* 0x002fe200078e00ff */
[----:B--2---:R-:W-:-:S05]  /*3c890*/  IADD3 R4, PT, PT, RZ, -R11, RZ ;  /* 0x8000000bff047210 */ /* 0x004fca0007ffe0ff */
[----:B------:R-:W-:-:S04]  /*3c8a0*/  IMAD R7, R4, R13, RZ ;  /* 0x0000000d04077224 */ /* 0x000fc800078e02ff */
[----:B------:R-:W-:-:S06]  /*3c8b0*/  IMAD.HI.U32 R7, R11, R7, R10 ;  /* 0x000000070b077227 */ /* 0x000fcc00078e000a */
        /* <DEDUP_REMOVED lines=10> */
[----:B------:R-:W-:Y:S02]  /*3c960*/  IMAD R4, R13, R9, R8 ;  /* 0x000000090d047224 */ /* 0x000fe400078e0208 */
[----:B------:R-:W-:Y:S02]  /*3c970*/  IMAD.MOV.U32 R8, RZ, RZ, R7 ;  /* 0x000000ffff087224 */ /* 0x000fe400078e0007 */
[----:B------:R-:W-:Y:S01]  /*3c980*/  IMAD.MOV.U32 R9, RZ, RZ, RZ ;  /* 0x000000ffff097224 */ /* 0x000fe200078e00ff */
[----:B------:R-:W-:Y:S06]  /*3c990*/  BRA `(.L_x_806) ;  /* 0x00000000002c7947 */ /* 0x000fec0003800000 */
.L_x_805:
[----:B------:R-:W1:Y:S01]  /*3c9a0*/  LDCU UR4, c[0x3][0xc0] ;  /* 0x00c01800ff0477ac */ /* 0x000e620008000800 */
[----:B------:R-:W-:Y:S01]  /*3c9b0*/  MOV R54, R8 ;  /* 0x0000000800367202 */ /* 0x000fe20000000f00 */
[----:B------:R-:W-:Y:S01]  /*3c9c0*/  IMAD.MOV.U32 R55, RZ, RZ, R9 ;  /* 0x000000ffff377224 */ /* 0x000fe200078e0009 */
[----:B------:R-:W-:Y:S01]  /*3c9d0*/  MOV R12, 0x3ca00 ;  /* 0x0003ca00000c7802 */ /* 0x000fe20000000f00 */
[----:B-1----:R-:W-:-:S07]  /*3c9e0*/  IMAD.U32 R10, RZ, RZ, UR4 ;  /* 0x00000004ff0a7e24 */ /* 0x002fce000f8e00ff */
[----:B0--34-:R-:W-:Y:S05]  /*3c9f0*/  CALL.REL.NOINC `($__internal_0_$__cuda_sm20_div_u64) ;  /* 0x000003dc00dc7944 */ /* 0x019fea0003c00000 */
[----:B------:R-:W0:Y:S01]  /*3ca00*/  LDCU UR4, c[0x3][0xc0] ;  /* 0x00c01800ff0477ac */ /* 0x000e220008000800 */
[----:B------:R-:W-:Y:S01]  /*3ca10*/  IADD3 R7, PT, PT, -R52, RZ, RZ ;  /* 0x000000ff34077210 */ /* 0x000fe20007ffe1ff */
[----:B------:R-:W-:-:S04]  /*3ca20*/  IMAD.MOV.U32 R9, RZ, RZ, R53 ;  /* 0x000000ffff097224 */ /* 0x000fc800078e0035 */
[----:B0-----:R-:W-:Y:S02]  /*3ca30*/  IMAD R4, R7, UR4, R8 ;  /* 0x0000000407047c24 */ /* 0x001fe4000f8e0208 */
[----:B------:R-:W-:-:S07]  /*3ca40*/  IMAD.MOV.U32 R8, RZ, RZ, R52 ;  /* 0x000000ffff087224 */ /* 0x000fce00078e0034 */
.L_x_806:
[----:B------:R-:W-:Y:S05]  /*3ca50*/  BSYNC.RECONVERGENT B2 ;  /* 0x0000000000027941 */ /* 0x000fea0003800200 */
.L_x_804:
[----:B------:R-:W1:Y:S01]  /*3ca60*/  LDC R12, c[0x3][0xbc] ;  /* 0x00c02f00ff0c7b82 */ /* 0x000e620000000800 */
[----:B------:R-:W-:Y:S01]  /*3ca70*/  BSSY.RECONVERGENT B2, `(.L_x_807) ;  /* 0x0000027000027945 */ /* 0x000fe20003800200 */
[----:B-1----:R-:W-:-:S04]  /*3ca80*/  SHF.R.S32.HI R19, RZ, 0x1f, R12 ;  /* 0x0000001fff137819 */ /* 0x002fc8000001140c */
[----:B------:R-:W-:-:S04]  /*3ca90*/  LOP3.LUT R7, R9, R19, RZ, 0xfc, !PT ;  /* 0x0000001309077212 */ /* 0x000fc800078efcff */
[----:B------:R-:W-:-:S13]  /*3caa0*/  ISETP.NE.U32.AND P0, PT, R7, RZ, PT ;  /* 0x000000ff0700720c */ /* 0x000fda0003f05070 */
[----:B------:R-:W-:Y:S05]  /*3cab0*/  @P0 BRA `(.L_x_808) ;  /* 0x00000000005c0947 */ /* 0x000fea0003800000 */
[----:B------:R-:W1:Y:S01]  /*3cac0*/  I2F.U32.RP R9, R12 ;  /* 0x0000000c00097306 */ /* 0x000e620000209000 */
[----:B------:R-:W-:Y:S01]  /*3cad0*/  IMAD.MOV.U32 R10, RZ, RZ, RZ ;  /* 0x000000ffff0a7224 */ /* 0x000fe200078e00ff */
[----:B------:R-:W-:-:S06]  /*3cae0*/  ISETP.NE.U32.AND P2, PT, R12, RZ, PT ;  /* 0x000000ff0c00720c */ /* 0x000fcc0003f45070 */
[----:B-1----:R-:W1:Y:S02]  /*3caf0*/  MUFU.RCP R9, R9 ;  /* 0x0000000900097308 */ /* 0x002e640000001000 */
[----:B-1----:R-:W-:Y:S01]  /*3cb00*/  IADD3 R11, PT, PT, R9, 0xffffffe, RZ ;  /* 0x0ffffffe090b7810 */ /* 0x002fe20007ffe0ff */
[----:B------:R-:W-:-:S05]  /*3cb10*/  HFMA2 R9, -RZ, RZ, 0, 0 ;  /* 0x00000000ff097431 */ /* 0x000fca00000001ff */
[----:B------:R-:W1:Y:S02]  /*3cb20*/  F2I.FTZ.U32.TRUNC.NTZ R11, R11 ;  /* 0x0000000b000b7305 */ /* 0x000e64000021f000 */
[----:B-1----:R-:W-:-:S04]  /*3cb30*/  IMAD.MOV R7, RZ, RZ, -R11 ;  /* 0x000000ffff077224 */ /* 0x002fc800078e0a0b */
[----:B------:R-:W-:-:S04]  /*3cb40*/  IMAD R7, R7, R12, RZ ;  /* 0x0000000c07077224 */ /* 0x000fc800078e02ff */
[----:B------:R-:W-:-:S06]  /*3cb50*/  IMAD.HI.U32 R7, R11, R7, R10 ;  /* 0x000000070b077227 */ /* 0x000fcc00078e000a */
[----:B------:R-:W-:-:S05]  /*3cb60*/  IMAD.HI.U32 R10, R7, R8, RZ ;  /* 0x00000008070a7227 */ /* 0x000fca00078e00ff */
[----:B------:R-:W-:-:S05]  /*3cb70*/  IADD3 R7, PT, PT, -R10, RZ, RZ ;  /* 0x000000ff0a077210 */ /* 0x000fca0007ffe1ff */
[----:B------:R-:W-:-:S05]  /*3cb80*/  IMAD R7, R12, R7, R8 ;  /* 0x000000070c077224 */ /* 0x000fca00078e0208 */
[----:B------:R-:W-:-:S13]  /*3cb90*/  ISETP.GE.U32.AND P0, PT, R7, R12, PT ;  /* 0x0000000c0700720c */ /* 0x000fda0003f06070 */
[----:B------:R-:W-:Y:S02]  /*3cba0*/  @P0 IMAD.IADD R7, R7, 0x1, -R12 ;  /* 0x0000000107070824 */ /* 0x000fe400078e0a0c */
[----:B------:R-:W-:-:S03]  /*3cbb0*/  @P0 VIADD R10, R10, 0x1 ;  /* 0x000000010a0a0836 */ /* 0x000fc60000000000 */
[----:B------:R-:W-:-:S13]  /*3cbc0*/  ISETP.GE.U32.AND P1, PT, R7, R12, PT ;  /* 0x0000000c0700720c */ /* 0x000fda0003f26070 */
[----:B------:R-:W-:Y:S02]  /*3cbd0*/  @P1 IADD3 R10, PT, PT, R10, 0x1, RZ ;  /* 0x000000010a0a1810 */ /* 0x000fe40007ffe0ff */
[----:B------:R-:W-:-:S05]  /*3cbe0*/  @!P2 LOP3.LUT R10, RZ, R12, RZ, 0x33, !PT ;  /* 0x0000000cff0aa212 */ /* 0x000fca00078e33ff */
[----:B------:R-:W-:-:S04]  /*3cbf0*/  IMAD.MOV R7, RZ, RZ, -R10 ;  /* 0x000000ffff077224 */ /* 0x000fc800078e0a0a */
[----:B------:R-:W-:Y:S02]  /*3cc00*/  IMAD R7, R12, R7, R8 ;  /* 0x000000070c077224 */ /* 0x000fe400078e0208 */
[----:B------:R-:W-:Y:S01]  /*3cc10*/  IMAD.MOV.U32 R8, RZ, RZ, R10 ;  /* 0x000000ffff087224 */ /* 0x000fe200078e000a */
[----:B------:R-:W-:Y:S06]  /*3cc20*/  BRA `(.L_x_809) ;  /* 0x00000000002c7947 */ /* 0x000fec0003800000 */
.L_x_808:
[----:B------:R-:W1:Y:S01]  /*3cc30*/  LDCU UR4, c[0x3][0xbc] ;  /* 0x00c01780ff0477ac */ /* 0x000e620008000800 */
[----:B------:R-:W-:Y:S01]  /*3cc40*/  IMAD.MOV.U32 R54, RZ, RZ, R8 ;  /* 0x000000ffff367224 */ /* 0x000fe200078e0008 */
[----:B------:R-:W-:Y:S01]  /*3cc50*/  MOV R12, 0x3cc90 ;  /* 0x0003cc90000c7802 */ /* 0x000fe20000000f00 */
[----:B------:R-:W-:Y:S01]  /*3cc60*/  IMAD.MOV.U32 R55, RZ, RZ, R9 ;  /* 0x000000ffff377224 */ /* 0x000fe200078e0009 */
[----:B-1----:R-:W-:-:S07]  /*3cc70*/  MOV R10, UR4 ;  /* 0x00000004000a7c02 */ /* 0x002fce0008000f00 */
[----:B0--34-:R-:W-:Y:S05]  /*3cc80*/  CALL.REL.NOINC `($__internal_0_$__cuda_sm20_div_u64) ;  /* 0x000003dc00387944 */ /* 0x019fea0003c00000 */
[----:B------:R-:W0:Y:S01]  /*3cc90*/  LDCU UR4, c[0x3][0xbc] ;  /* 0x00c01780ff0477ac */ /* 0x000e220008000800 */
[----:B------:R-:W-:Y:S01]  /*3cca0*/  IMAD.MOV R7, RZ, RZ, -R52 ;  /* 0x000000ffff077224 */ /* 0x000fe200078e0a34 */
[----:B------:R-:W-:-:S03]  /*3ccb0*/  MOV R9, R53 ;  /* 0x0000003500097202 */ /* 0x000fc60000000f00 */
[----:B0-----:R-:W-:Y:S02]  /*3ccc0*/  IMAD R7, R7, UR4, R8 ;  /* 0x0000000407077c24 */ /* 0x001fe4000f8e0208 */
[----:B------:R-:W-:-:S07]  /*3ccd0*/  IMAD.MOV.U32 R8, RZ, RZ, R52 ;  /* 0x000000ffff087224 */ /* 0x000fce00078e0034 */
.L_x_809:
[----:B------:R-:W-:Y:S05]  /*3cce0*/  BSYNC.RECONVERGENT B2 ;  /* 0x0000000000027941 */ /* 0x000fea0003800200 */
.L_x_807:
[----:B------:R-:W1:Y:S01]  /*3ccf0*/  LDC R12, c[0x3][0xb8] ;  /* 0x00c02e00ff0c7b82 */ /* 0x000e620000000800 */
[----:B------:R-:W-:Y:S01]  /*3cd00*/  BSSY.RECONVERGENT B2, `(.L_x_810) ;  /* 0x0000026000027945 */ /* 0x000fe20003800200 */
[----:B-1----:R-:W-:-:S04]  /*3cd10*/  SHF.R.S32.HI R19, RZ, 0x1f, R12 ;  /* 0x0000001fff137819 */ /* 0x002fc8000001140c */
[----:B------:R-:W-:-:S04]  /*3cd20*/  LOP3.LUT R10, R9, R19, RZ, 0xfc, !PT ;  /* 0x00000013090a7212 */ /* 0x000fc800078efcff */
[----:B------:R-:W-:-:S13]  /*3cd30*/  ISETP.NE.U32.AND P0, PT, R10, RZ, PT ;  /* 0x000000ff0a00720c */ /* 0x000fda0003f05070 */
[----:B------:R-:W-:Y:S05]  /*3cd40*/  @P0 BRA `(.L_x_811) ;  /* 0x0000000000580947 */ /* 0x000fea0003800000 */
[----:B------:R-:W1:Y:S01]  /*3cd50*/  I2F.U32.RP R13, R12 ;  /* 0x0000000c000d7306 */ /* 0x000e620000209000 */
[----:B------:R-:W-:Y:S02]  /*3cd60*/  ISETP.NE.U32.AND P2, PT, R12, RZ, PT ;  /* 0x000000ff0c00720c */ /* 0x000fe40003f45070 */
[----:B------:R-:W-:-:S05]  /*3cd70*/  MOV R15, RZ ;  /* 0x000000ff000f7202 */ /* 0x000fca0000000f00 */
[----:B-1----:R-:W1:Y:S02]  /*3cd80*/  MUFU.RCP R13, R13 ;  /* 0x0000000d000d7308 */ /* 0x002e640000001000 */
[----:B-1----:R-:W-:-:S06]  /*3cd90*/  VIADD R10, R13, 0xffffffe ;  /* 0x0ffffffe0d0a7836 */ /* 0x002fcc0000000000 */
[----:B------:R1:W2:Y:S02]  /*3cda0*/  F2I.FTZ.U32.TRUNC.NTZ R11, R10 ;  /* 0x0000000a000b7305 */ /* 0x0002a4000021f000 */
[----:B-1----:R-:W-:Y:S02]  /*3cdb0*/  HFMA2 R10, -RZ, RZ, 0, 0 ;  /* 0x00000000ff0a7431 */ /* 0x002fe400000001ff */
[----:B--2---:R-:W-:-:S04]  /*3cdc0*/  IMAD.MOV R9, RZ, RZ, -R11 ;  /* 0x000000ffff097224 */ /* 0x004fc800078e0a0b */
[----:B------:R-:W-:-:S04]  /*3cdd0*/  IMAD R9, R9, R12, RZ ;  /* 0x0000000c09097224 */ /* 0x000fc800078e02ff */
[----:B------:R-:W-:-:S06]  /*3cde0*/  IMAD.HI.U32 R9, R11, R9, R10 ;  /* 0x000000090b097227 */ /* 0x000fcc00078e000a */
[----:B------:R-:W-:-:S04]  /*3cdf0*/  IMAD.HI.U32 R14, R9, R8, RZ ;  /* 0x00000008090e7227 */ /* 0x000fc800078e00ff */
[----:B------:R-:W-:-:S04]  /*3ce00*/  IMAD.MOV R9, RZ, RZ, -R14 ;  /* 0x000000ffff097224 */ /* 0x000fc800078e0a0e */
[----:B------:R-:W-:-:S05]  /*3ce10*/  IMAD R9, R12, R9, R8 ;  /* 0x000000090c097224 */ /* 0x000fca00078e0208 */
[----:B------:R-:W-:-:S13]  /*3ce20*/  ISETP.GE.U32.AND P0, PT, R9, R12, PT ;  /* 0x0000000c0900720c */ /* 0x000fda0003f06070 */
[----:B------:R-:W-:Y:S01]  /*3ce30*/  @P0 IMAD.IADD R9, R9, 0x1, -R12 ;  /* 0x0000000109090824 */ /* 0x000fe200078e0a0c */
[----:B------:R-:W-:-:S04]  /*3ce40*/  @P0 IADD3 R14, PT, PT, R14, 0x1, RZ ;  /* 0x000000010e0e0810 */ /* 0x000fc80007ffe0ff */
[----:B------:R-:W-:-:S13]  /*3ce50*/  ISETP.GE.U32.AND P1, PT, R9, R12, PT ;  /* 0x0000000c0900720c */ /* 0x000fda0003f26070 */
[----:B------:R-:W-:Y:S01]  /*3ce60*/  @P1 VIADD R14, R14, 0x1 ;  /* 0x000000010e0e1836 */ /* 0x000fe20000000000 */
[----:B------:R-:W-:-:S05]  /*3ce70*/  @!P2 LOP3.LUT R14, RZ, R12, RZ, 0x33, !PT ;  /* 0x0000000cff0ea212 */ /* 0x000fca00078e33ff */
[----:B------:R-:W-:-:S04]  /*3ce80*/  IMAD.MOV R9, RZ, RZ, -R14 ;  /* 0x000000ffff097224 */ /* 0x000fc800078e0a0e */
[----:B------:R-:W-:Y:S01]  /*3ce90*/  IMAD R8, R12, R9, R8 ;  /* 0x000000090c087224 */ /* 0x000fe200078e0208 */
[----:B------:R-:W-:Y:S06]  /*3cea0*/  BRA `(.L_x_812) ;  /* 0x00000000002c7947 */ /* 0x000fec0003800000 */
.L_x_811:
[----:B------:R-:W1:Y:S01]  /*3ceb0*/  LDCU UR4, c[0x3][0xb8] ;  /* 0x00c01700ff0477ac */ /* 0x000e620008000800 */
[----:B------:R-:W-:Y:S01]  /*3cec0*/  IMAD.MOV.U32 R54, RZ, RZ, R8 ;  /* 0x000000ffff367224 */ /* 0x000fe200078e0008 */
[----:B------:R-:W-:Y:S01]  /*3ced0*/  MOV R12, 0x3cf10 ;  /* 0x0003cf10000c7802 */ /* 0x000fe20000000f00 */
[----:B------:R-:W-:Y:S01]  /*3cee0*/  IMAD.MOV.U32 R55, RZ, RZ, R9 ;  /* 0x000000ffff377224 */ /* 0x000fe200078e0009 */
[----:B-1----:R-:W-:-:S07]  /*3cef0*/  MOV R10, UR4 ;  /* 0x00000004000a7c02 */ /* 0x002fce0008000f00 */
[----:B0--34-:R-:W-:Y:S05]  /*3cf00*/  CALL.REL.NOINC `($__internal_0_$__cuda_sm20_div_u64) ;  /* 0x000003d800987944 */ /* 0x019fea0003c00000 */
[----:B------:R-:W0:Y:S01]  /*3cf10*/  LDCU UR4, c[0x3][0xb8] ;  /* 0x00c01700ff0477ac */ /* 0x000e220008000800 */
[--C-:B------:R-:W-:Y:S01]  /*3cf20*/  IMAD.MOV R9, RZ, RZ, -R52.reuse ;  /* 0x000000ffff097224 */ /* 0x100fe200078e0a34 */
[----:B------:R-:W-:Y:S01]  /*3cf30*/  MOV R15, R53 ;  /* 0x00000035000f7202 */ /* 0x000fe20000000f00 */
[----:B------:R-:W-:Y:S02]  /*3cf40*/  IMAD.MOV.U32 R14, RZ, RZ, R52 ;  /* 0x000000ffff0e7224 */ /* 0x000fe400078e0034 */
[----:B0-----:R-:W-:-:S07]  /*3cf50*/  IMAD R8, R9, UR4, R8 ;  /* 0x0000000409087c24 */ /* 0x001fce000f8e0208 */
.L_x_812:
[----:B------:R-:W-:Y:S05]  /*3cf60*/  BSYNC.RECONVERGENT B2 ;  /* 0x0000000000027941 */ /* 0x000fea0003800200 */
.L_x_810:
[----:B------:R-:W1:Y:S01]  /*3cf70*/  LDC R12, c[0x3][0xb4] ;  /* 0x00c02d00ff0c7b82 */ /* 0x000e620000000800 */
[----:B------:R-:W-:Y:S01]  /*3cf80*/  BSSY.RECONVERGENT B2, `(.L_x_813) ;  /* 0x0000027000027945 */ /* 0x000fe20003800200 */
[----:B-1----:R-:W-:-:S04]  /*3cf90*/  SHF.R.S32.HI R19, RZ, 0x1f, R12 ;  /* 0x0000001fff137819 */ /* 0x002fc8000001140c */
[----:B------:R-:W-:-:S04]  /*3cfa0*/  LOP3.LUT R9, R15, R19, RZ, 0xfc, !PT ;  /* 0x000000130f097212 */ /* 0x000fc800078efcff */
[----:B------:R-:W-:-:S13]  /*3cfb0*/  ISETP.NE.U32.AND P0, PT, R9, RZ, PT ;  /* 0x000000ff0900720c */ /* 0x000fda0003f05070 */
[----:B------:R-:W-:Y:S05]  /*3cfc0*/  @P0 BRA `(.L_x_814) ;  /* 0x00000000005c0947 */ /* 0x000fea0003800000 */
[----:B------:R-:W1:Y:S01]  /*3cfd0*/  I2F.U32.RP R13, R12 ;  /* 0x0000000c000d7306 */ /* 0x000e620000209000 */
[----:B------:R-:W-:Y:S01]  /*3cfe0*/  HFMA2 R10, -RZ, RZ, 0, 0 ;  /* 0x00000000ff0a7431 */ /* 0x000fe200000001ff */
[----:B------:R-:W-:Y:S01]  /*3cff0*/  ISETP.NE.U32.AND P2, PT, R12, RZ, PT ;  /* 0x000000ff0c00720c */ /* 0x000fe20003f45070 */
[----:B------:R-:W-:-:S05]  /*3d000*/  IMAD.MOV.U32 R15, RZ, RZ, RZ ;  /* 0x000000ffff0f7224 */ /* 0x000fca00078e00ff */
[----:B-1----:R-:W1:Y:S02]  /*3d010*/  MUFU.RCP R13, R13 ;  /* 0x0000000d000d7308 */ /* 0x002e640000001000 */
[----:B-1----:R-:W-:-:S06]  /*3d020*/  VIADD R11, R13, 0xffffffe ;  /* 0x0ffffffe0d0b7836 */ /* 0x002fcc0000000000 */
[----:B------:R-:W1:Y:S02]  /*3d030*/  F2I.FTZ.U32.TRUNC.NTZ R11, R11 ;  /* 0x0000000b000b7305 */ /* 0x000e64000021f000 */
[----:B-1----:R-:W-:-:S04]  /*3d040*/  IMAD.MOV R9, RZ, RZ, -R11 ;  /* 0x000000ffff097224 */ /* 0x002fc800078e0a0b */
        /* <DEDUP_REMOVED lines=13> */
[----:B------:R-:W-:Y:S01]  /*3d120*/  MOV R14, R10 ;  /* 0x0000000a000e7202 */ /* 0x000fe20000000f00 */
[----:B------:R-:W-:Y:S06]  /*3d130*/  BRA `(.L_x_815) ;  /* 0x00000000002c7947 */ /* 0x000fec0003800000 */
.L_x_814:
[----:B------:R-:W1:Y:S01]  /*3d140*/  LDCU UR4, c[0x3][0xb4] ;  /* 0x00c01680ff0477ac */ /* 0x000e620008000800 */
[----:B------:R-:W-:Y:S01]  /*3d150*/  IMAD.MOV.U32 R54, RZ, RZ, R14 ;  /* 0x000000ffff367224 */ /* 0x000fe200078e000e */
[----:B------:R-:W-:Y:S02]  /*3d160*/  MOV R55, R15 ;  /* 0x0000000f00377202 */ /* 0x000fe40000000f00 */
[----:B------:R-:W-:Y:S01]  /*3d170*/  MOV R12, 0x3d1a0 ;  /* 0x0003d1a0000c7802 */ /* 0x000fe20000000f00 */
[----:B-1----:R-:W-:-:S07]  /*3d180*/  IMAD.U32 R10, RZ, RZ, UR4 ;  /* 0x00000004ff0a7e24 */ /* 0x002fce000f8e00ff */
[----:B0--34-:R-:W-:Y:S05]  /*3d190*/  CALL.REL.NOINC `($__internal_0_$__cuda_sm20_div_u64) ;  /* 0x000003d400f47944 */ /* 0x019fea0003c00000 */
[----:B------:R-:W0:Y:S01]  /*3d1a0*/  LDCU UR4, c[0x3][0xb4] ;  /* 0x00c01680ff0477ac */ /* 0x000e220008000800 */
[----:B------:R-:W-:Y:S02]  /*3d1b0*/  IMAD.MOV R9, RZ, RZ, -R52 ;  /* 0x000000ffff097224 */ /* 0x000fe400078e0a34 */
[----:B------:R-:W-:Y:S02]  /*3d1c0*/  IMAD.MOV.U32 R15, RZ, RZ, R53 ;  /* 0x000000ffff0f7224 */ /* 0x000fe400078e0035 */
[----:B0-----:R-:W-:Y:S01]  /*3d1d0*/  IMAD R9, R9, UR4, R14 ;  /* 0x0000000409097c24 */ /* 0x001fe2000f8e020e */
[----:B------:R-:W-:-:S07]  /*3d1e0*/  MOV R14, R52 ;  /* 0x00000034000e7202 */ /* 0x000fce0000000f00 */
.L_x_815:
[----:B------:R-:W-:Y:S05]  /*3d1f0*/  BSYNC.RECONVERGENT B2 ;  /* 0x0000000000027941 */ /* 0x000fea0003800200 */
.L_x_813:
        /* <DEDUP_REMOVED lines=27> */
[----:B------:R-:W-:Y:S01]  /*3d3b0*/  IMAD.MOV.U32 R14, RZ, RZ, R10 ;  /* 0x000000ffff0e7224 */ /* 0x000fe200078e000a */
[----:B------:R-:W-:Y:S06]  /*3d3c0*/  BRA `(.L_x_818) ;  /* 0x00000000002c7947 */ /* 0x000fec0003800000 */
.L_x_817:
        /* <DEDUP_REMOVED lines=11> */
.L_x_818:
[----:B------:R-:W-:Y:S05]  /*3d480*/  BSYNC.RECONVERGENT B2 ;  /* 0x0000000000027941 */ /* 0x000fea0003800200 */
.L_x_816:
        /* <DEDUP_REMOVED lines=29> */
.L_x_820:
        /* <DEDUP_REMOVED lines=11> */
.L_x_821:
[----:B------:R-:W-:Y:S05]  /*3d710*/  BSYNC.RECONVERGENT B2 ;  /* 0x0000000000027941 */ /* 0x000fea0003800200 */
.L_x_819:
        /* <DEDUP_REMOVED lines=8> */
[----:B------:R-:W-:-:S06]  /*3d7a0*/  ISETP.NE.U32.AND P2, PT, R19, RZ, PT ;  /* 0x000000ff1300720c */ /* 0x000fcc0003f45070 */
[----:B-1----:R-:W1:Y:S02]  /*3d7b0*/  MUFU.RCP R12, R12 ;  /* 0x0000000c000c7308 */ /* 0x002e640000001000 */
[----:B-1----:R-:W-:-:S06]  /*3d7c0*/  VIADD R17, R12, 0xffffffe ;  /* 0x0ffffffe0c117836 */ /* 0x002fcc0000000000 */
[----:B------:R-:W1:Y:S02]  /*3d7d0*/  F2I.FTZ.U32.TRUNC.NTZ R17, R17 ;  /* 0x0000001100117305 */ /* 0x000e64000021f000 */
[----:B-1----:R-:W-:-:S04]  /*3d7e0*/  IMAD.MOV R10, RZ, RZ, -R17 ;  /* 0x000000ffff0a7224 */ /* 0x002fc800078e0a11 */
[----:B------:R-:W-:-:S04]  /*3d7f0*/  IMAD R15, R10, R19, RZ ;  /* 0x000000130a0f7224 */ /* 0x000fc800078e02ff */
[----:B------:R-:W-:Y:S01]  /*3d800*/  IMAD.HI.U32 R15, R17, R15, R16 ;  /* 0x0000000f110f7227 */ /* 0x000fe200078e0010 */
[----:B------:R-:W-:-:S05]  /*3d810*/  MOV R17, RZ ;  /* 0x000000ff00117202 */ /* 0x000fca0000000f00 */
        /* <DEDUP_REMOVED lines=12> */
.L_x_823:
[----:B------:R-:W1:Y:S01]  /*3d8e0*/  LDCU UR4, c[0x3][0xa8] ;  /* 0x00c01500ff0477ac */ /* 0x000e620008000800 */
[----:B------:R-:W-:Y:S01]  /*3d8f0*/  IMAD.MOV.U32 R19, RZ, RZ, R17 ;  /* 0x000000ffff137224 */ /* 0x000fe200078e0011 */
[----:B------:R-:W-:Y:S01]  /*3d900*/  MOV R55, R15 ;  /* 0x0000000f00377202 */ /* 0x000fe20000000f00 */
[----:B------:R-:W-:Y:S01]  /*3d910*/  IMAD.MOV.U32 R54, RZ, RZ, R14 ;  /* 0x000000ffff367224 */ /* 0x000fe200078e000e */
[----:B------:R-:W-:Y:S01]  /*3d920*/  MOV R12, 0x3d950 ;  /* 0x0003d950000c7802 */ /* 0x000fe20000000f00 */
[----:B-1----:R-:W-:-:S07]  /*3d930*/  IMAD.U32 R10, RZ, RZ, UR4 ;  /* 0x00000004ff0a7e24 */ /* 0x002fce000f8e00ff */
[----:B0--34-:R-:W-:Y:S05]  /*3d940*/  CALL.REL.NOINC `($__internal_0_$__cuda_sm20_div_u64) ;  /* 0x000003d000087944 */ /* 0x019fea0003c00000 */
[----:B------:R-:W0:Y:S01]  /*3d950*/  LDCU UR4, c[0x3][0xa8] ;  /* 0x00c01500ff0477ac */ /* 0x000e220008000800 */
[----:B------:R-:W-:Y:S01]  /*3d960*/  IMAD.MOV R15, RZ, RZ, -R52 ;  /* 0x000000ffff0f7224 */ /* 0x000fe200078e0a34 */
[----:B------:R-:W-:Y:S01]  /*3d970*/  MOV R16, R52 ;  /* 0x0000003400107202 */ /* 0x000fe20000000f00 */
[----:B------:R-:W-:Y:S02]  /*3d980*/  IMAD.MOV.U32 R17, RZ, RZ, R53 ;  /* 0x000000ffff117224 */ /* 0x000fe400078e0035 */
[----:B0-----:R-:W-:-:S07]  /*3d990*/  IMAD R14, R15, UR4, R14 ;  /* 0x000000040f0e7c24 */ /* 0x001fce000f8e020e */
.L_x_824:
[----:B------:R-:W-:Y:S05]  /*3d9a0*/  BSYNC.RECONVERGENT B2 ;  /* 0x0000000000027941 */ /* 0x000fea0003800200 */
.L_x_822:
[----:B------:R-:W1:Y:S01]  /*3d9b0*/  LDC R21, c[0x3][0xa4] ;  /* 0x00c02900ff157b82 */ /* 0x000e620000000800 */
[----:B------:R-:W-:Y:S01]  /*3d9c0*/  BSSY.RECONVERGENT B2, `(.L_x_825) ;  /* 0x0000024000027945 */ /* 0x000fe20003800200 */
[----:B-1----:R-:W-:-:S04]  /*3d9d0*/  SHF.R.S32.HI R19, RZ, 0x1f, R21 ;  /* 0x0000001fff137819 */ /* 0x002fc80000011415 */
[----:B------:R-:W-:-:S04]  /*3d9e0*/  LOP3.LUT R10, R17, R19, RZ, 0xfc, !PT ;  /* 0x00000013110a7212 */ /* 0x000fc800078efcff */
[----:B------:R-:W-:-:S13]  /*3d9f0*/  ISETP.NE.U32.AND P0, PT, R10, RZ, PT ;  /* 0x000000ff0a00720c */ /* 0x000fda0003f05070 */
[----:B------:R-:W-:Y:S05]  /*3da00*/  @P0 BRA `(.L_x_826) ;  /* 0x0000000000580947 */ /* 0x000fea0003800000 */
[----:B------:R-:W1:Y:S01]  /*3da10*/  I2F.U32.RP R12, R21 ;  /* 0x00000015000c7306 */ /* 0x000e620000209000 */
[----:B------:R-:W-:Y:S01]  /*3da20*/  ISETP.NE.U32.AND P2, PT, R21, RZ, PT ;  /* 0x000000ff1500720c */ /* 0x000fe20003f45070 */
[----:B------:R-:W-:-:S06]  /*3da30*/  IMAD.MOV.U32 R53, RZ, RZ, RZ ;  /* 0x000000ffff357224 */ /* 0x000fcc00078e00ff */
        /* <DEDUP_REMOVED lines=19> */
.L_x_826:
[----:B------:R-:W1:Y:S01]  /*3db70*/  LDCU UR4, c[0x3][0xa4] ;  /* 0x00c01480ff0477ac */ /* 0x000e620008000800 */
[----:B------:R-:W-:Y:S01]  /*3db80*/  IMAD.MOV.U32 R54, RZ, RZ, R16 ;  /* 0x000000ffff367224 */ /* 0x000fe200078e0010 */
[----:B------:R-:W-:Y:S02]  /*3db90*/  MOV R55, R17 ;  /* 0x0000001100377202 */ /* 0x000fe40000000f00 */
[----:B------:R-:W-:Y:S01]  /*3dba0*/  MOV R12, 0x3dbd0 ;  /* 0x0003dbd0000c7802 */ /* 0x000fe20000000f00 */
[----:B-1----:R-:W-:-:S07]  /*3dbb0*/  IMAD.U32 R10, RZ, RZ, UR4 ;  /* 0x00000004ff0a7e24 */ /* 0x002fce000f8e00ff */
[----:B0--34-:R-:W-:Y:S05]  /*3dbc0*/  CALL.REL.NOINC `($__internal_0_$__cuda_sm20_div_u64) ;  /* 0x000003cc00687944 */ /* 0x019fea0003c00000 */
[----:B------:R-:W0:Y:S01]  /*3dbd0*/  LDCU UR4, c[0x3][0xa4] ;  /* 0x00c01480ff0477ac */ /* 0x000e220008000800 */
[----:B------:R-:W-:-:S04]  /*3dbe0*/  IMAD.MOV R15, RZ, RZ, -R52 ;  /* 0x000000ffff0f7224 */ /* 0x000fc800078e0a34 */
[----:B0-----:R-:W-:-:S07]  /*3dbf0*/  IMAD R15, R15, UR4, R16 ;  /* 0x000000040f0f7c24 */ /* 0x001fce000f8e0210 */
.L_x_827:
[----:B------:R-:W-:Y:S05]  /*3dc00*/  BSYNC.RECONVERGENT B2 ;  /* 0x0000000000027941 */ /* 0x000fea0003800200 */
.L_x_825:
        /* <DEDUP_REMOVED lines=9> */
[----:B-1----:R-:W-:-:S06]  /*3dca0*/  IADD3 R16, PT, PT, R12, 0xffffffe, RZ ;  /* 0x0ffffffe0c107810 */ /* 0x002fcc0007ffe0ff */
[----:B------:R1:W2:Y:S02]  /*3dcb0*/  F2I.FTZ.U32.TRUNC.NTZ R17, R16 ;  /* 0x0000001000117305 */ /* 0x0002a4000021f000 */
[----:B-1----:R-:W-:Y:S02]  /*3dcc0*/  IMAD.MOV.U32 R16, RZ, RZ, RZ ;  /* 0x000000ffff107224 */ /* 0x002fe400078e00ff */
[----:B--2---:R-:W-:-:S04]  /*3dcd0*/  IMAD.MOV R10, RZ, RZ, -R17 ;  /* 0x000000ffff0a7224 */ /* 0x004fc800078e0a11 */
[----:B------:R-:W-:-:S04]  /*3dce0*/  IMAD R21, R10, R19, RZ ;  /* 0x000000130a157224 */ /* 0x000fc800078e02ff */
[----:B------:R-:W-:-:S06]  /*3dcf0*/  IMAD.HI.U32 R21, R17, R21, R16 ;  /* 0x0000001511157227 */ /* 0x000fcc00078e0010 */
[----:B------:R-:W-:-:S05]  /*3dd00*/  IMAD.HI.U32 R10, R21, R52, RZ ;  /* 0x00000034150a7227 */ /* 0x000fca00078e00ff */
[----:B------:R-:W-:-:S05]  /*3dd10*/  IADD3 R17, PT, PT, -R10, RZ, RZ ;  /* 0x000000ff0a117210 */ /* 0x000fca0007ffe1ff */
[----:B------:R-:W-:-:S05]  /*3dd20*/  IMAD R52, R19, R17, R52 ;  /* 0x0000001113347224 */ /* 0x000fca00078e0234 */
[----:B------:R-:W-:-:S13]  /*3dd30*/  ISETP.GE.U32.AND P0, PT, R52, R19, PT ;  /* 0x000000133400720c */ /* 0x000fda0003f06070 */
[----:B------:R-:W-:-:S05]  /*3dd40*/  @P0 IMAD.IADD R52, R52, 0x1, -R19 ;  /* 0x0000000134340824 */ /* 0x000fca00078e0a13 */
[----:B------:R-:W-:-:S13]  /*3dd50*/  ISETP.GE.U32.AND P0, PT, R52, R19, PT ;  /* 0x000000133400720c */ /* 0x000fda0003f06070 */
[----:B------:R-:W-:Y:S01]  /*3dd60*/  @P0 IMAD.IADD R52, R52, 0x1, -R19 ;  /* 0x0000000134340824 */ /* 0x000fe200078e0a13 */
[----:B------:R-:W-:-:S04]  /*3dd70*/  @!P1 LOP3.LUT R52, RZ, R19, RZ, 0x33, !PT ;  /* 0x00000013ff349212 */ /* 0x000fc800078e33ff */
[----:B------:R-:W-:Y:S01]  /*3dd80*/  MOV R12, R52 ;  /* 0x00000034000c7202 */ /* 0x000fe20000000f00 */
[----:B------:R-:W-:Y:S06]  /*3dd90*/  BRA `(.L_x_830) ;  /* 0x0000000000147947 */ /* 0x000fec0003800000 */
.L_x_829:
[----:B------:R-:W-:Y:S01]  /*3dda0*/  IMAD.MOV.U32 R12, RZ, RZ, R52 ;  /* 0x000000ffff0c7224 */ /* 0x000fe200078e0034 */
[----:B------:R-:W-:Y:S01]  /*3ddb0*/  MOV R19, R17 ;  /* 0x0000001100137202 */ /* 0x000fe20000000f00 */
[----:B------:R-:W-:Y:S01]  /*3ddc0*/  IMAD.MOV.U32 R23, RZ, RZ, R53 ;  /* 0x000000ffff177224 */ /* 0x000fe200078e0035 */
[----:B------:R-:W-:-:S07]  /*3ddd0*/  MOV R10, 0x3ddf0 ;  /* 0x0003ddf0000a7802 */ /* 0x000fce0000000f00 */
[----:B0--34-:R-:W-:Y:S05]  /*3dde0*/  CALL.REL.NOINC `($__internal_1_$__cuda_sm20_rem_u64) ;  /* 0x000003d000007944 */ /* 0x019fea0003c00000 */
.L_x_830:
[----:B------:R-:W-:Y:S05]  /*3ddf0*/  BSYNC.RECONVERGENT B2 ;  /* 0x0000000000027941 */ /* 0x000fea0003800200 */
.L_x_828:
[----:B------:R-:W1:Y:S01]  /*3de00*/  LDC.64 R22, c[0x3][RZ] ;  /* 0x00c00000ff167b82 */ /* 0x000e620000000a00 */
[----:B------:R-:W1:Y:S01]  /*3de10*/  LDCU.128 UR4, c[0x3][0x50] ;  /* 0x00c00a00ff0477ac */ /* 0x000e620008000c00 */
[----:B------:R-:W1:Y:S01]  /*3de20*/  I2F.F64 R16, R12 ;  /* 0x0000000c00107312 */ /* 0x000e620000201c00 */
[----:B------:R-:W-:Y:S01]  /*3de30*/  PLOP3.LUT P2, PT, PT, PT, PT, 0x80, 0x8 ;  /* 0x000000000008781c */ /* 0x000fe20003f4f070 */
[----:B------:R-:W2:Y:S01]  /*3de40*/  LDCU.64 UR16, c[0x3][0xc8] ;  /* 0x00c01900ff1077ac */ /* 0x000ea20008000a00 */
[----:B------:R-:W-:-:S03]  /*3de50*/  PLOP3.LUT P1, PT, PT, PT, PT, 0x8, 0x80 ;  /* 0x000000000080781c */ /* 0x000fc60003f2e170 */
[----:B------:R-:W5:Y:S01]  /*3de60*/  LDC.64 R24, c[0x3][0x8] ;  /* 0x00c00200ff187b82 */ /* 0x000f620000000a00 */
[----:B------:R-:W0:Y:S01]  /*3de70*/  LDCU.128 UR12, c[0x3][0x60] ;  /* 0x00c00c00ff0c77ac */ /* 0x000e220008000c00 */
[----:B------:R-:W5:Y:S01]  /*3de80*/  I2F.F64 R18, R15 ;  /* 0x0000000f00127312 */ /* 0x000f620000201c00 */
[----:B------:R-:W-:Y:S01]  /*3de90*/  LOP3.LUT R5, R5, 0xfffffeff, RZ, 0xc0, !PT ;  /* 0xfffffeff05057812 */ /* 0x000fe200078ec0ff */
[----:B------:R-:W3:Y:S04]  /*3dea0*/  LDCU.128 UR20, c[0x3][0xd0] ;  /* 0x00c01a00ff1477ac */ /* 0x000ee80008000c00 */
[----:B------:R-:W0:Y:S01]  /*3deb0*/  LDC.64 R54, c[0x3][0x10] ;  /* 0x00c00400ff367b82 */ /* 0x000e220000000a00 */
[----:B------:R-:W-:Y:S01]  /*3dec0*/  @P2 LOP3.LUT R5, R5, 0x100, RZ, 0xfc, !PT ;  /* 0x0000010005052812 */ /* 0x000fe200078efcff */
[----:B------:R-:W0:Y:S03]  /*3ded0*/  I2F.F64 R20, R14 ;  /* 0x0000000e00147312 */ /* 0x000e260000201c00 */
[----:B------:R-:W-:-:S03]  /*3dee0*/  LOP3.LUT R5, R5, 0xffffefff, RZ, 0xc0, !PT ;  /* 0xffffefff05057812 */ /* 0x000fc600078ec0ff */
[----:B------:R-:W4:Y:S01]  /*3def0*/  LDC.64 R50, c[0x3][0x18] ;  /* 0x00c00600ff327b82 */ /* 0x000f220000000a00 */
[----:B-1----:R-:W-:Y:S01]  /*3df00*/  DFMA R16, R16, UR4, R22 ;  /* 0x0000000410107c2b */ /* 0x002fe20008000016 */
[----:B------:R-:W4:Y:S01]  /*3df10*/  I2F.F64 R12, R13 ;  /* 0x0000000d000c7312 */ /* 0x000f220000201c00 */
[----:B------:R-:W-:-:S05]  /*3df20*/  @P1 LOP3.LUT R5, R5, 0x1000, RZ, 0xfc, !PT ;  /* 0x0000100005051812 */ /* 0x000fca00078efcff */
[----:B------:R-:W1:Y:S01]  /*3df30*/  LDC.64 R22, c[0x3][0x20] ;  /* 0x00c00800ff167b82 */ /* 0x000e620000000a00 */
[----:B-----5:R-:W-:Y:S01]  /*3df40*/  DFMA R18, R18, UR6, R24 ;  /* 0x0000000612127c2b */ /* 0x020fe20008000018 */
[----:B------:R-:W1:Y:S01]  /*3df50*/  LDCU.128 UR4, c[0x3][0x70] ;  /* 0x00c00e00ff0477ac */ /* 0x000e620008000c00 */
[----:B--2---:R-:W-:Y:S01]  /*3df60*/  DFMA R52, R16, UR16, RZ ;  /* 0x0000001010347c2b */ /* 0x004fe200080000ff */
[----:B------:R-:W1:Y:S01]  /*3df70*/  I2F.F64 R10, R11 ;  /* 0x0000000b000a7312 */ /* 0x000e620000201c00 */
[----:B------:R-:W2:Y:S01]  /*3df80*/  LDCU.128 UR16, c[0x3][0xe0] ;  /* 0x00c01c00ff1077ac */ /* 0x000ea20008000c00 */
[----:B0-----:R-:W-:Y:S02]  /*3df90*/  DFMA R20, R20, UR12, R54 ;  /* 0x0000000c14147c2b */ /* 0x001fe40008000036 */
[----:B------:R-:W0:Y:S03]  /*3dfa0*/  LDC.64 R24, c[0x3][0x28] ;  /* 0x00c00a00ff187b82 */ /* 0x000e260000000a00 */
[----:B---3--:R-:W-:-:S02]  /*3dfb0*/  DFMA R54, R18, UR20, R52 ;  /* 0x0000001412367c2b */ /* 0x008fc40008000034 */
[----:B------:R-:W0:Y:S01]  /*3dfc0*/  I2F.F64 R52, R9 ;  /* 0x0000000900347312 */ /* 0x000e220000201c00 */
[----:B----4-:R-:W-:Y:S02]  /*3dfd0*/  DFMA R12, R12, UR14, R50 ;  /* 0x0000000e0c0c7c2b */ /* 0x010fe40008000032 */
[----:B------:R-:W3:Y:S01]  /*3dfe0*/  LDC.64 R14, c[0x3][0x30] ;  /* 0x00c00c00ff0e7b82 */ /* 0x000ee20000000a00 */
[----:B------:R-:W3:Y:S02]  /*3dff0*/  LDCU.128 UR12, c[0x3][0x80] ;  /* 0x00c01000ff0c77ac */ /* 0x000ee40008000c00 */
[----:B------:R-:W-:Y:S02]  /*3e000*/  DFMA R56, R20, UR22, R54 ;  /* 0x0000001614387c2b */ /* 0x000fe40008000036 */
[----:B------:R-:W3:Y:S01]  /*3e010*/  I2F.F64 R54, R8 ;  /* 0x0000000800367312 */ /* 0x000ee20000201c00 */
[----:B------:R-:W4:Y:S01]  /*3e020*/  LDCU.128 UR20, c[0x3][0xf0] ;  /* 0x00c01e00ff1477ac */ /* 0x000f220008000c00 */
[----:B-1----:R-:W-:Y:S01]  /*3e030*/  DFMA R22, R10, UR4, R22 ;  /* 0x000000040a167c2b */ /* 0x002fe20008000016 */
[----:B------:R-:W1:Y:S03]  /*3e040*/  LDC.64 R50, c[0x3][0x38] ;  /* 0x00c00e00ff327b82 */ /* 0x000e660000000a00 */
[----:B--2---:R-:W-:-:S02]  /*3e050*/  DFMA R58, R12, UR16, R56 ;  /* 0x000000100c3a7c2b */ /* 0x004fc40008000038 */
[----:B------:R-:W1:Y:S03]  /*3e060*/  I2F.F64 R56, R7 ;  /* 0x0000000700387312 */ /* 0x000e660000201c00 */
[----:B------:R-:W2:Y:S01]  /*3e070*/  LDC.64 R10, c[0x3][0x40] ;  /* 0x00c01000ff0a7b82 */ /* 0x000ea20000000a00 */
[----:B0-----:R-:W-:Y:S01]  /*3e080*/  DFMA R52, R52, UR6, R24 ;  /* 0x0000000634347c2b */ /* 0x001fe20008000018 */
[----:B------:R-:W2:Y:S01]  /*3e090*/  LDCU.128 UR4, c[0x3][0x90] ;  /* 0x00c01200ff0477ac */ /* 0x000ea20008000c00 */
[----:B------:R-:W-:Y:S02]  /*3e0a0*/  DFMA R58, R22, UR18, R58 ;  /* 0x00000012163a7c2b */ /* 0x000fe4000800003a */
[----:B------:R-:W2:Y:S01]  /*3e0b0*/  I2F.F64 R24, R4 ;  /* 0x0000000400187312 */ /* 0x000ea20000201c00 */
[----:B------:R-:W0:Y:S01]  /*3e0c0*/  LDCU.128 UR16, c[0x3][0x100] ;  /* 0x00c02000ff1077ac */ /* 0x000e220008000c00 */
[----:B---3--:R-:W-:Y:S01]  /*3e0d0*/  DFMA R14, R54, UR12, R14 ;  /* 0x0000000c360e7c2b */ /* 0x008fe2000800000e */
[----:B------:R-:W3:Y:S03]  /*3e0e0*/  LDC.64 R54, c[0x3][0x48] ;  /* 0x00c01200ff367b82 */ /* 0x000ee60000000a00 */
[----:B----4-:R-:W-:-:S02]  /*3e0f0*/  DFMA R58, R52, UR20, R58 ;  /* 0x00000014343a7c2b */ /* 0x010fc4000800003a */
[----:B------:R-:W3:Y:S01]  /*3e100*/  I2F.F64 R8, R2 ;  /* 0x0000000200087312 */ /* 0x000ee20000201c00 */
[----:B------:R-:W4:Y:S01]  /*3e110*/  LDCU.64 UR12, c[0x3][0x438] ;  /* 0x00c08700ff0c77ac */ /* 0x000f220008000a00 */
[----:B-1----:R-:W-:-:S04]  /*3e120*/  DFMA R50, R56, UR14, R50 ;  /* 0x0000000e38327c2b */ /* 0x002fc80008000032 */
[----:B------:R-:W-:Y:S02]  /*3e130*/  DFMA R58, R14, UR22, R58 ;  /* 0x000000160e3a7c2b */ /* 0x000fe4000800003a */
[----:B--2---:R-:W-:Y:S01]  /*3e140*/  DFMA R10, R24, UR4, R10 ;  /* 0x00000004180a7c2b */ /* 0x004fe2000800000a */
[----:B------:R-:W1:Y:S01]  /*3e150*/  LDCU.64 UR4, c[0x3][0x110] ;  /* 0x00c02200ff0477ac */ /* 0x000e620008000a00 */
[----:B------:R-:W-:-:S04]  /*3e160*/  IMAD.MOV.U32 R25, RZ, RZ, RZ ;  /* 0x000000ffff197224 */ /* 0x000fc800078e00ff */
[----:B0-----:R-:W-:Y:S02]  /*3e170*/  DFMA R58, R50, UR16, R58 ;  /* 0x00000010323a7c2b */ /* 0x001fe4000800003a */
[----:B---3--:R-:W-:Y:S01]  /*3e180*/  DFMA R8, R8, UR6, R54 ;  /* 0x0000000608087c2b */ /* 0x008fe20008000036 */
[----:B------:R-:W0:Y:S05]  /*3e190*/  LDCU.64 UR6, c[0x3][0x3e8] ;  /* 0x00c07d00ff0677ac */ /* 0x000e2a0008000a00 */
[----:B------:R-:W-:-:S08]  /*3e1a0*/  DFMA R58, R10, UR18, R58 ;  /* 0x000000120a3a7c2b */ /* 0x000fd0000800003a */
[----:B-1----:R-:W-:-:S08]  /*3e1b0*/  DFMA R58, R8, UR4, R58 ;  /* 0x00000004083a7c2b */ /* 0x002fd0000800003a */
[----:B0-----:R-:W-:-:S08]  /*3e1c0*/  DADD R58, R58, -UR6 ;  /* 0x800000063a3a7e29 */ /* 0x001fd00008000000 */
        /* <DEDUP_REMOVED lines=172> */
[C---:B------:R-:W-:Y:S01]  /*3ec90*/  LOP3.LUT P1, RZ, R5.reuse, 0x1000, RZ, 0xc0, !PT ;  /* 0x0000100005ff7812 */ /* 0x040fe2000782c0ff */
[----:B------:R-:W1:Y:S01]  /*3eca0*/  LDCU.128 UR12, c[0x3][0x3a0] ;  /* 0x00c07400ff0c77ac */ /* 0x000e620008000c00 */
[----:B------:R-:W-:-:S04]  /*3ecb0*/  LOP3.LUT R5, R5, 0xffffefff, RZ, 0xc0, !PT ;  /* 0xffffefff05057812 */ /* 0x000fc800078ec0ff */
[----:B------:R-:W-:Y:S01]  /*3ecc0*/  LOP3.LUT R5, R5, 0xfffffeff, RZ, 0xc0, !PT ;  /* 0xfffffeff05057812 */ /* 0x000fe200078ec0ff */
        /* <DEDUP_REMOVED lines=19> */
[----:B------:R-:W-:Y:S01]  /*3ee00*/  @!P0 IMAD.MOV.U32 R25, RZ, RZ, 0x1 ;  /* 0x00000001ff198424 */ /* 0x000fe200078e00ff */
[----:B------:R-:W-:-:S11]  /*3ee10*/  @!P0 PLOP3.LUT P1, PT, PT, PT, PT, 0x80, 0x8 ;  /* 0x000000000008881c */ /* 0x000fd60003f2f070 */
[----:B------:R-:W-:-:S04]  /*3ee20*/  @P2 LOP3.LUT R5, R5, 0x100, RZ, 0xfc, !PT ;  /* 0x0000010005052812 */ /* 0x000fc800078efcff */
[----:B------:R-:W-:-:S07]  /*3ee30*/  @P1 LOP3.LUT R5, R5, 0x1000, RZ, 0xfc, !PT ;  /* 0x0000100005051812 */ /* 0x000fce00078efcff */
.L_x_800:
[----:B------:R-:W-:Y:S05]  /*3ee40*/  BSYNC.RECONVERGENT B1 ;  /* 0x0000000000017941 */ /* 0x000fea0003800200 */
.L_x_799:
[----:B------:R-:W-:Y:S01]  /*3ee50*/  PLOP3.LUT P2, PT, PT, PT, PT, 0x8, 0x80 ;  /* 0x000000000080781c */ /* 0x000fe20003f4e170 */
[----:B------:R-:W-:Y:S01]  /*3ee60*/  BSSY.RECONVERGENT B1, `(.L_x_831) ;  /* 0x0000299000017945 */ /* 0x000fe20003800200 */
[----:B------:R-:W-:Y:S01]  /*3ee70*/  IADD3 R7, PT, PT, R27, 0x1, RZ ;  /* 0x000000011b077810 */ /* 0x000fe20007ffe0ff */
[----:B------:R-:W-:Y:S01]  /*3ee80*/  IMAD.MOV.U32 R24, RZ, RZ, 0x1 ;  /* 0x00000001ff187424 */ /* 0x000fe200078e00ff */
[----:B------:R-:W-:Y:S02]  /*3ee90*/  PLOP3.LUT P1, PT, PT, PT, PT, 0x80, 0x8 ;  /* 0x000000000008781c */ /* 0x000fe40003f2f070 */
[----:B------:R-:W-:Y:S02]  /*3eea0*/  ISETP.GE.AND P0, PT, R7, R6, PT ;  /* 0x000000060700720c */ /* 0x000fe40003f06270 */
[----:B------:R-:W-:-:S05]  /*3eeb0*/  LOP3.LUT R5, R5, 0xffffff7f, RZ, 0xc0, !PT ;  /* 0xffffff7f05057812 */ /* 0x000fca00078ec0ff */
[----:B------:R-:W-:-:S04]  /*3eec0*/  @P2 LOP3.LUT R5, R5, 0x80, RZ, 0xfc, !PT ;  /* 0x0000008005052812 */ /* 0x000fc800078efcff */
[----:B------:R-:W-:-:S04]  /*3eed0*/  LOP3.LUT R5, R5, 0xffffdfff, RZ, 0xc0, !PT ;  /* 0xffffdfff05057812 */ /* 0x000fc800078ec0ff */
[----:B------:R-:W-:Y:S01]  /*3eee0*/  @P1 LOP3.LUT R5, R5, 0x2000, RZ, 0xfc, !PT ;  /* 0x0000200005051812 */ /* 0x000fe200078efcff */
[----:B------:R-:W-:Y:S06]  /*3eef0*/  @P0 BRA `(.L_x_832) ;  /* 0x00000028003c0947 */ /* 0x000fec0003800000 */
[----:B------:R-:W2:Y:S01]  /*3ef00*/  LDC R11, c[0x3][0xc4] ;  /* 0x00c03100ff0b7b82 */ /* 0x000ea20000000800 */
[----:B------:R-:W-:Y:S01]  /*3ef10*/  BSSY.RECONVERGENT B2, `(.L_x_833) ;  /* 0x0000026000027945 */ /* 0x000fe20003800200 */
[----:B--2---:R-:W-:-:S04]  /*3ef20*/  SHF.R.S32.HI R19, RZ, 0x1f, R11 ;  /* 0x0000001fff137819 */ /* 0x004fc8000001140b */
[----:B0-----:R-:W-:-:S04]  /*3ef30*/  LOP3.LUT R2, R47, R19, RZ, 0xfc, !PT ;  /* 0x000000132f027212 */ /* 0x001fc800078efcff */
[----:B------:R-:W-:-:S13]  /*3ef40*/  ISETP.NE.U32.AND P0, PT, R2, RZ, PT ;  /* 0x000000ff0200720c */ /* 0x000fda0003f05070 */
[----:B------:R-:W-:Y:S05]  /*3ef50*/  @P0 BRA `(.L_x_834) ;  /* 0x0000000000580947 */ /* 0x000fea0003800000 */
[----:B-1----:R-:W0:Y:S01]  /*3ef60*/  I2F.U32.RP R4, R11 ;  /* 0x0000000b00047306 */ /* 0x002e220000209000 */
[----:B------:R-:W-:Y:S01]  /*3ef70*/  IMAD.MOV.U32 R8, RZ, RZ, RZ ;  /* 0x000000ffff087224 */ /* 0x000fe200078e00ff */
[----:B------:R-:W-:-:S06]  /*3ef80*/  ISETP.NE.U32.AND P2, PT, R11, RZ, PT ;  /* 0x000000ff0b00720c */ /* 0x000fcc0003f45070 */
[----:B0-----:R-:W0:Y:S02]  /*3ef90*/  MUFU.RCP R4, R4 ;  /* 0x0000000400047308 */ /* 0x001e240000001000 */
[----:B0-----:R-:W-:-:S06]  /*3efa0*/  VIADD R9, R4, 0xffffffe ;  /* 0x0ffffffe04097836 */ /* 0x001fcc0000000000 */
[----:B------:R-:W0:Y:S02]  /*3efb0*/  F2I.FTZ.U32.TRUNC.NTZ R9, R9 ;  /* 0x0000000900097305 */ /* 0x000e24000021f000 */
[----:B0-----:R-:W-:-:S05]  /*3efc0*/  IADD3 R2, PT, PT, RZ, -R9, RZ ;  /* 0x80000009ff027210 */ /* 0x001fca0007ffe0ff */
        /* <DEDUP_REMOVED lines=15> */
.L_x_834:
[----:B------:R-:W0:Y:S01]  /*3f0c0*/  LDCU UR4, c[0x3][0xc4] ;  /* 0x00c01880ff0477ac */ /* 0x000e220008000800 */
[----:B------:R-:W-:Y:S01]  /*3f0d0*/  IMAD.MOV.U32 R54, RZ, RZ, R46 ;  /* 0x000000ffff367224 */ /* 0x000fe200078e002e */
[----:B------:R-:W-:Y:S02]  /*3f0e0*/  MOV R55, R47 ;  /* 0x0000002f00377202 */ /* 0x000fe40000000f00 */
[----:B------:R-:W-:Y:S01]  /*3f0f0*/  MOV R12, 0x3f120 ;  /* 0x0003f120000c7802 */ /* 0x000fe20000000f00 */
[----:B0-----:R-:W-:-:S07]  /*3f100*/  IMAD.U32 R10, RZ, RZ, UR4 ;  /* 0x00000004ff0a7e24 */ /* 0x001fce000f8e00ff */
[----:B-1-34-:R-:W-:Y:S05]  /*3f110*/  CALL.REL.NOINC `($__internal_0_$__cuda_sm20_div_u64) ;  /* 0x000003b800147944 */ /* 0x01afea0003c00000 */
[----:B------:R-:W0:Y:S01]  /*3f120*/  LDCU UR4, c[0x3][0xc4] ;  /* 0x00c01880ff0477ac */ /* 0x000e220008000800 */
[----:B------:R-:W-:Y:S01]  /*3f130*/  IMAD.MOV R7, RZ, RZ, -R52 ;  /* 0x000000ffff077224 */ /* 0x000fe200078e0a34 */
[----:B------:R-:W-:Y:S01]  /*3f140*/  MOV R8, R52 ;  /* 0x0000003400087202 */ /* 0x000fe20000000f00 */
[----:B------:R-:W-:Y:S02]  /*3f150*/  IMAD.MOV.U32 R9, RZ, RZ, R53 ;  /* 0x000000ffff097224 */ /* 0x000fe400078e0035 */
[----:B0-----:R-:W-:-:S07]  /*3f160*/  IMAD R2, R7, UR4, R46 ;  /* 0x0000000407027c24 */ /* 0x001fce000f8e022e */
.L_x_835:
[----:B------:R-:W-:Y:S05]  /*3f170*/  BSYNC.RECONVERGENT B2 ;  /* 0x0000000000027941 */ /* 0x000fea0003800200 */
.L_x_833:
[----:B------:R-:W0:Y:S01]  /*3f180*/  LDC R13, c[0x3][0xc0] ;  /* 0x00c03000ff0d7b82 */ /* 0x000e220000000800 */
[----:B------:R-:W-:Y:S01]  /*3f190*/  BSSY.RECONVERGENT B2, `(.L_x_836) ;  /* 0x0000027000027945 */ /* 0x000fe20003800200 */
[----:B0-----:R-:W-:-:S04]  /*3f1a0*/  SHF.R.S32.HI R19, RZ, 0x1f, R13 ;  /* 0x0000001fff137819 */ /* 0x001fc8000001140d */
[----:B------:R-:W-:-:S04]  /*3f1b0*/  LOP3.LUT R4, R9, R19, RZ, 0xfc, !PT ;  /* 0x0000001309047212 */ /* 0x000fc800078efcff */
[----:B------:R-:W-:-:S13]  /*3f1c0*/  ISETP.NE.U32.AND P0, PT, R4, RZ, PT ;  /* 0x000000ff0400720c */ /* 0x000fda0003f05070 */
[----:B------:R-:W-:Y:S05]  /*3f1d0*/  @P0 BRA `(.L_x_837) ;  /* 0x00000000005c0947 */ /* 0x000fea0003800000 */
[----:B------:R-:W0:Y:S01]  /*3f1e0*/  I2F.U32.RP R12, R13 ;  /* 0x0000000d000c7306 */ /* 0x000e220000209000 */
[----:B------:R-:W-:-:S07]  /*3f1f0*/  ISETP.NE.U32.AND P2, PT, R13, RZ, PT ;  /* 0x000000ff0d00720c */ /* 0x000fce0003f45070 */
[----:B0-----:R-:W0:Y:S02]  /*3f200*/  MUFU.RCP R12, R12 ;  /* 0x0000000c000c7308 */ /* 0x001e240000001000 */
[----:B0-----:R-:W-:-:S06]  /*3f210*/  VIADD R10, R12, 0xffffffe ;  /* 0x0ffffffe0c0a7836 */ /* 0x001fcc0000000000 */
[----:B------:R0:W1:Y:S02]  /*3f220*/  F2I.FTZ.U32.TRUNC.NTZ R11, R10 ;  /* 0x0000000a000b7305 */ /* 0x000064000021f000 */
[----:B0-----:R-:W-:Y:S01]  /*3f230*/  IMAD.MOV.U32 R10, RZ, RZ, RZ ;  /* 0x000000ffff0a7224 */ /* 0x001fe200078e00ff */
[----:B-1----:R-:W-:-:S05]  /*3f240*/  IADD3 R4, PT, PT, RZ, -R11, RZ ;  /* 0x8000000bff047210 */ /* 0x002fca0007ffe0ff */
        /* <DEDUP_REMOVED lines=16> */
.L_x_837:
[----:B------:R-:W0:Y:S01]  /*3f350*/  LDCU UR4, c[0x3][0xc0] ;  /* 0x00c01800ff0477ac */ /* 0x000e220008000800 */
[----:B------:R-:W-:Y:S01]  /*3f360*/  MOV R54, R8 ;  /* 0x0000000800367202 */ /* 0x000fe20000000f00 */
[----:B------:R-:W-:Y:S01]  /*3f370*/  IMAD.MOV.U32 R55, RZ, RZ, R9 ;  /* 0x000000ffff377224 */ /* 0x000fe200078e0009 */
[----:B------:R-:W-:Y:S01]  /*3f380*/  MOV R12, 0x3f3b0 ;  /* 0x0003f3b0000c7802 */ /* 0x000fe20000000f00 */
[----:B0-----:R-:W-:-:S07]  /*3f390*/  IMAD.U32 R10, RZ, RZ, UR4 ;  /* 0x00000004ff0a7e24 */ /* 0x001fce000f8e00ff */
[----:B---34-:R-:W-:Y:S05]  /*3f3a0*/  CALL.REL.NOINC `($__internal_0_$__cuda_sm20_div_u64) ;  /* 0x000003b400707944 */ /* 0x018fea0003c00000 */
[----:B------:R-:W0:Y:S01]  /*3f3b0*/  LDCU UR4, c[0x3][0xc0] ;  /* 0x00c01800ff0477ac */ /* 0x000e220008000800 */
[----:B------:R-:W-:Y:S01]  /*3f3c0*/  IADD3 R7, PT, PT, -R52, RZ, RZ ;  /* 0x000000ff34077210 */ /* 0x000fe20007ffe1ff */
[----:B------:R-:W-:-:S04]  /*3f3d0*/  IMAD.MOV.U32 R9, RZ, RZ, R53 ;  /* 0x000000ffff097224 */ /* 0x000fc800078e0035 */
[----:B0-----:R-:W-:Y:S02]  /*3f3e0*/  IMAD R4, R7, UR4, R8 ;  /* 0x0000000407047c24 */ /* 0x001fe4000f8e0208 */
[----:B------:R-:W-:-:S07]  /*3f3f0*/  IMAD.MOV.U32 R8, RZ, RZ, R52 ;  /* 0x000000ffff087224 */ /* 0x000fce00078e0034 */
.L_x_838:
[----:B------:R-:W-:Y:S05]  /*3f400*/  BSYNC.RECONVERGENT B2 ;  /* 0x0000000000027941 */ /* 0x000fea0003800200 */
.L_x_836:
[----:B------:R-:W0:Y:S01]  /*3f410*/  LDC R12, c[0x3][0xbc] ;  /* 0x00c02f00ff0c7b82 */ /* 0x000e220000000800 */
[----:B------:R-:W-:Y:S01]  /*3f420*/  BSSY.RECONVERGENT B2, `(.L_x_839) ;  /* 0x0000027000027945 */ /* 0x000fe20003800200 */
[----:B0-----:R-:W-:-:S04]  /*3f430*/  SHF.R.S32.HI R19, RZ, 0x1f, R12 ;  /* 0x0000001fff137819 */ /* 0x001fc8000001140c */
[----:B------:R-:W-:-:S04]  /*3f440*/  LOP3.LUT R7, R9, R19, RZ, 0xfc, !PT ;  /* 0x0000001309077212 */ /* 0x000fc800078efcff */
[----:B------:R-:W-:-:S13]  /*3f450*/  ISETP.NE.U32.AND P0, PT, R7, RZ, PT ;  /* 0x000000ff0700720c */ /* 0x000fda0003f05070 */
[----:B------:R-:W-:Y:S05]  /*3f460*/  @P0 BRA `(.L_x_840) ;  /* 0x00000000005c0947 */ /* 0x000fea0003800000 */
[----:B------:R-:W0:Y:S01]  /*3f470*/  I2F.U32.RP R9, R12 ;  /* 0x0000000c00097306 */ /* 0x000e220000209000 */
[----:B------:R-:W-:Y:S01]  /*3f480*/  IMAD.MOV.U32 R10, RZ, RZ, RZ ;  /* 0x000000ffff0a7224 */ /* 0x000fe200078e00ff */
[----:B------:R-:W-:-:S06]  /*3f490*/  ISETP.NE.U32.AND P2, PT, R12, RZ, PT ;  /* 0x000000ff0c00720c */ /* 0x000fcc0003f45070 */
[----:B0-----:R-:W0:Y:S02]  /*3f4a0*/  MUFU.RCP R9, R9 ;  /* 0x0000000900097308 */ /* 0x001e240000001000 */
[----:B0-----:R-:W-:Y:S01]  /*3f4b0*/  IADD3 R11, PT, PT, R9, 0xffffffe, RZ ;  /* 0x0ffffffe090b7810 */ /* 0x001fe20007ffe0ff */
[----:B------:R-:W-:-:S05]  /*3f4c0*/  HFMA2 R9, -RZ, RZ, 0, 0 ;  /* 0x00000000ff097431 */ /* 0x000fca00000001ff */
[----:B------:R-:W0:Y:S02]  /*3f4d0*/  F2I.FTZ.U32.TRUNC.NTZ R11, R11 ;  /* 0x0000000b000b7305 */ /* 0x000e24000021f000 */
[----:B0-----:R-:W-:-:S04]  /*3f4e0*/  IMAD.MOV R7, RZ, RZ, -R11 ;  /* 0x000000ffff077224 */ /* 0x001fc800078e0a0b */
        /* <DEDUP_REMOVED lines=15> */
.L_x_840:
[----:B------:R-:W0:Y:S01]  /*3f5e0*/  LDCU UR4, c[0x3][0xbc] ;  /* 0x00c01780ff0477ac */ /* 0x000e220008000800 */
[----:B------:R-:W-:Y:S01]  /*3f5f0*/  IMAD.MOV.U32 R54, RZ, RZ, R8 ;  /* 0x000000ffff367224 */ /* 0x000fe200078e0008 */
[----:B------:R-:W-:Y:S01]  /*3f600*/  MOV R12, 0x3f640 ;  /* 0x0003f640000c7802 */ /* 0x000fe20000000f00 */
[----:B------:R-:W-:Y:S01]  /*3f610*/  IMAD.MOV.U32 R55, RZ, RZ, R9 ;  /* 0x000000ffff377224 */ /* 0x000fe200078e0009 */
[----:B0-----:R-:W-:-:S07]  /*3f620*/  MOV R10, UR4 ;  /* 0x00000004000a7c02 */ /* 0x001fce0008000f00 */
[----:B---34-:R-:W-:Y:S05]  /*3f630*/  CALL.REL.NOINC `($__internal_0_$__cuda_sm20_div_u64) ;  /* 0x000003b000cc7944 */ /* 0x018fea0003c00000 */
[----:B------:R-:W0:Y:S01]  /*3f640*/  LDCU UR4, c[0x3][0xbc] ;  /* 0x00c01780ff0477ac */ /* 0x000e220008000800 */
[----:B------:R-:W-:Y:S01]  /*3f650*/  IMAD.MOV R7, RZ, RZ, -R52 ;  /* 0x000000ffff077224 */ /* 0x000fe200078e0a34 */
[----:B------:R-:W-:-:S03]  /*3f660*/  MOV R9, R53 ;  /* 0x0000003500097202 */ /* 0x000fc60000000f00 */
[----:B0-----:R-:W-:Y:S02]  /*3f670*/  IMAD R7, R7, UR4, R8 ;  /* 0x0000000407077c24 */ /* 0x001fe4000f8e0208 */
[----:B------:R-:W-:-:S07]  /*3f680*/  IMAD.MOV.U32 R8, RZ, RZ, R52 ;  /* 0x000000ffff087224 */ /* 0x000fce00078e0034 */
.L_x_841:
[----:B------:R-:W-:Y:S05]  /*3f690*/  BSYNC.RECONVERGENT B2 ;  /* 0x0000000000027941 */ /* 0x000fea0003800200 */
.L_x_839:
[----:B------:R-:W0:Y:S01]  /*3f6a0*/  LDC R12, c[0x3][0xb8] ;  /* 0x00c02e00ff0c7b82 */ /* 0x000e220000000800 */
[----:B------:R-:W-:Y:S01]  /*3f6b0*/  BSSY.RECONVERGENT B2, `(.L_x_842) ;  /* 0x0000026000027945 */ /* 0x000fe20003800200 */
[----:B0-----:R-:W-:-:S04]  /*3f6c0*/  SHF.R.S32.HI R19, RZ, 0x1f, R12 ;  /* 0x0000001fff137819 */ /* 0x001fc8000001140c */
[----:B------:R-:W-:-:S04]  /*3f6d0*/  LOP3.LUT R10, R9, R19, RZ, 0xfc, !PT ;  /* 0x00000013090a7212 */ /* 0x000fc800078efcff */
[----:B------:R-:W-:-:S13]  /*3f6e0*/  ISETP.NE.U32.AND P0, PT, R10, RZ, PT ;  /* 0x000000ff0a00720c */ /* 0x000fda0003f05070 */
[----:B------:R-:W-:Y:S05]  /*3f6f0*/  @P0 BRA `(.L_x_843) ;  /* 0x0000000000580947 */ /* 0x000fea0003800000 */
[----:B------:R-:W0:Y:S01]  /*3f700*/  I2F.U32.RP R13, R12 ;  /* 0x0000000c000d7306 */ /* 0x000e220000209000 */
[----:B------:R-:W-:Y:S02]  /*3f710*/  ISETP.NE.U32.AND P2, PT, R12, RZ, PT ;  /* 0x000000ff0c00720c */ /* 0x000fe40003f45070 */
[----:B------:R-:W-:-:S05]  /*3f720*/  MOV R15, RZ ;  /* 0x000000ff000f7202 */ /* 0x000fca0000000f00 */
[----:B0-----:R-:W0:Y:S02]  /*3f730*/  MUFU.RCP R13, R13 ;  /* 0x0000000d000d7308 */ /* 0x001e240000001000 */
[----:B0-----:R-:W-:-:S06]  /*3f740*/  VIADD R10, R13, 0xffffffe ;  /* 0x0ffffffe0d0a7836 */ /* 0x001fcc0000000000 */
[----:B------:R0:W1:Y:S02]  /*3f750*/  F2I.FTZ.U32.TRUNC.NTZ R11, R10 ;  /* 0x0000000a000b7305 */ /* 0x000064000021f000 */
[----:B0-----:R-:W-:Y:S02]  /*3f760*/  HFMA2 R10, -RZ, RZ, 0, 0 ;  /* 0x00000000ff0a7431 */ /* 0x001fe400000001ff */
        /* <DEDUP_REMOVED lines=15> */
.L_x_843:
[----:B------:R-:W0:Y:S01]  /*3f860*/  LDCU UR4, c[0x3][0xb8] ;  /* 0x00c01700ff0477ac */ /* 0x000e220008000800 */
[----:B------:R-:W-:Y:S01]  /*3f870*/  IMAD.MOV.U32 R54, RZ, RZ, R8 ;  /* 0x000000ffff367224 */ /* 0x000fe200078e0008 */
[----:B------:R-:W-:Y:S01]  /*3f880*/  MOV R12, 0x3f8c0 ;  /* 0x0003f8c0000c7802 */ /* 0x000fe20000000f00 */
[----:B------:R-:W-:Y:S01]  /*3f890*/  IMAD.MOV.U32 R55, RZ, RZ, R9 ;  /* 0x000000ffff377224 */ /* 0x000fe200078e0009 */
[----:B0-----:R-:W-:-:S07]  /*3f8a0*/  MOV R10, UR4 ;  /* 0x00000004000a7c02 */ /* 0x001fce0008000f00 */
[----:B---34-:R-:W-:Y:S05]  /*3f8b0*/  CALL.REL.NOINC `($__internal_0_$__cuda_sm20_div_u64) ;  /* 0x000003b0002c7944 */ /* 0x018fea0003c00000 */
[----:B------:R-:W0:Y:S01]  /*3f8c0*/  LDCU UR4, c[0x3][0xb8] ;  /* 0x00c01700ff0477ac */ /* 0x000e220008000800 */
[--C-:B------:R-:W-:Y:S01]  /*3f8d0*/  IMAD.MOV R9, RZ, RZ, -R52.reuse ;  /* 0x000000ffff097224 */ /* 0x100fe200078e0a34 */
[----:B------:R-:W-:Y:S01]  /*3f8e0*/  MOV R15, R53 ;  /* 0x00000035000f7202 */ /* 0x000fe20000000f00 */
[----:B------:R-:W-:Y:S02]  /*3f8f0*/  IMAD.MOV.U32 R14, RZ, RZ, R52 ;  /* 0x000000ffff0e7224 */ /* 0x000fe400078e0034 */
[----:B0-----:R-:W-:-:S07]  /*3f900*/  IMAD R8, R9, UR4, R8 ;  /* 0x0000000409087c24 */ /* 0x001fce000f8e0208 */
.L_x_844:
[----:B------:R-:W-:Y:S05]  /*3f910*/  BSYNC.RECONVERGENT B2 ;  /* 0x0000000000027941 */ /* 0x000fea0003800200 */
.L_x_842:
[----:B------:R-:W0:Y:S01]  /*3f920*/  LDC R12, c[0x3][0xb4] ;  /* 0x00c02d00ff0c7b82 */ /* 0x000e220000000800 */
[----:B------:R-:W-:Y:S01]  /*3f930*/  BSSY.RECONVERGENT B2, `(.L_x_845) ;  /* 0x0000027000027945 */ /* 0x000fe20003800200 */
[----:B0-----:R-:W-:-:S04]  /*3f940*/  SHF.R.S32.HI R19, RZ, 0x1f, R12 ;  /* 0x0000001fff137819 */ /* 0x001fc8000001140c */
[----:B------:R-:W-:-:S04]  /*3f950*/  LOP3.LUT R9, R15, R19, RZ, 0xfc, !PT ;  /* 0x000000130f097212 */ /* 0x000fc800078efcff */
[----:B------:R-:W-:-:S13]  /*3f960*/  ISETP.NE.U32.AND P0, PT, R9, RZ, PT ;  /* 0x000000ff0900720c */ /* 0x000fda0003f05070 */
[----:B------:R-:W-:Y:S05]  /*3f970*/  @P0 BRA `(.L_x_846) ;  /* 0x00000000005c0947 */ /* 0x000fea0003800000 */
[----:B------:R-:W0:Y:S01]  /*3f980*/  I2F.U32.RP R13, R12 ;  /* 0x0000000c000d7306 */ /* 0x000e220000209000 */
[----:B------:R-:W-:Y:S01]  /*3f990*/  HFMA2 R10, -RZ, RZ, 0, 0 ;  /* 0x00000000ff0a7431 */ /* 0x000fe200000001ff */
[----:B------:R-:W-:Y:S01]  /*3f9a0*/  ISETP.NE.U32.AND P2, PT, R12, RZ, PT ;  /* 0x000000ff0c00720c */ /* 0x000fe20003f45070 */
[----:B------:R-:W-:-:S05]  /*3f9b0*/  IMAD.MOV.U32 R15, RZ, RZ, RZ ;  /* 0x000000ffff0f7224 */ /* 0x000fca00078e00ff */
[----:B0-----:R-:W0:Y:S02]  /*3f9c0*/  MUFU.RCP R13, R13 ;  /* 0x0000000d000d7308 */ /* 0x001e240000001000 */
[----:B0-----:R-:W-:-:S06]  /*3f9d0*/  VIADD R11, R13, 0xffffffe ;  /* 0x0ffffffe0d0b7836 */ /* 0x001fcc0000000000 */
[----:B------:R-:W0:Y:S02]  /*3f9e0*/  F2I.FTZ.U32.TRUNC.NTZ R11, R11 ;  /* 0x0000000b000b7305 */ /* 0x000e24000021f000 */
[----:B0-----:R-:W-:-:S04]  /*3f9f0*/  IMAD.MOV R9, RZ, RZ, -R11 ;  /* 0x000000ffff097224 */ /* 0x001fc800078e0a0b */
        /* <DEDUP_REMOVED lines=15> */
.L_x_846:
[----:B------:R-:W0:Y:S01]  /*3faf0*/  LDCU UR4, c[0x3][0xb4] ;  /* 0x00c01680ff0477ac */ /* 0x000e220008000800 */
[----:B------:R-:W-:Y:S01]  /*3fb00*/  IMAD.MOV.U32 R54, RZ, RZ, R14 ;  /* 0x000000ffff367224 */ /* 0x000fe200078e000e */
[----:B------:R-:W-:Y:S02]  /*3fb10*/  MOV R55, R15 ;  /* 0x0000000f00377202 */ /* 0x000fe40000000f00 */
[----:B------:R-:W-:Y:S01]  /*3fb20*/  MOV R12, 0x3fb50 ;  /* 0x0003fb50000c7802 */ /* 0x000fe20000000f00 */
[----:B0-----:R-:W-:-:S07]  /*3fb30*/  IMAD.U32 R10, RZ, RZ, UR4 ;  /* 0x00000004ff0a7e24 */ /* 0x001fce000f8e00ff */
[----:B---34-:R-:W-:Y:S05]  /*3fb40*/  CALL.REL.NOINC `($__internal_0_$__cuda_sm20_div_u64) ;  /* 0x000003ac00887944 */ /* 0x018fea0003c00000 */
[----:B------:R-:W0:Y:S01]  /*3fb50*/  LDCU UR4, c[0x3][0xb4] ;  /* 0x00c01680ff0477ac */ /* 0x000e220008000800 */
[----:B------:R-:W-:Y:S02]  /*3fb60*/  IMAD.MOV R9, RZ, RZ, -R52 ;  /* 0x000000ffff097224 */ /* 0x000fe400078e0a34 */
[----:B------:R-:W-:Y:S02]  /*3fb70*/  IMAD.MOV.U32 R15, RZ, RZ, R53 ;  /* 0x000000ffff0f7224 */ /* 0x000fe400078e0035 */
[----:B0-----:R-:W-:Y:S01]  /*3fb80*/  IMAD R9, R9, UR4, R14 ;  /* 0x0000000409097c24 */ /* 0x001fe2000f8e020e */
[----:B------:R-:W-:-:S07]  /*3fb90*/  MOV R14, R52 ;  /* 0x00000034000e7202 */ /* 0x000fce0000000f00 */
.L_x_847:
[----:B------:R-:W-:Y:S05]  /*3fba0*/  BSYNC.RECONVERGENT B2 ;  /* 0x0000000000027941 */ /* 0x000fea0003800200 */
.L_x_845:
        /* <DEDUP_REMOVED lines=29> */
.L_x_849:
        /* <DEDUP_REMOVED lines=11> */
.L_x_850:
[----:B------:R-:W-:Y:S05]  /*3fe30*/  BSYNC.RECONVERGENT B2 ;  /* 0x0000000000027941 */ /* 0x000fea0003800200 */
.L_x_848:
        /* <DEDUP_REMOVED lines=29> */
.L_x_852:
        /* <DEDUP_REMOVED lines=11> */
.L_x_853:
[----:B------:R-:W-:Y:S05]  /*400c0*/  BSYNC.RECONVERGENT B2 ;  /* 0x0000000000027941 */ /* 0x000fea0003800200 */
.L_x_851:
        /* <DEDUP_REMOVED lines=8> */
[----:B------:R-:W-:-:S06]  /*40150*/  ISETP.NE.U32.AND P2, PT, R19, RZ, PT ;  /* 0x000000ff1300720c */ /* 0x000fcc0003f45070 */
[----:B0-----:R-:W0:Y:S02]  /*40160*/  MUFU.RCP R12, R12 ;  /* 0x0000000c000c7308 */ /* 0x001e240000001000 */
[----:B0-----:R-:W-:-:S06]  /*40170*/  VIADD R17, R12, 0xffffffe ;  /* 0x0ffffffe0c117836 */ /* 0x001fcc0000000000 */
[----:B------:R-:W0:Y:S02]  /*40180*/  F2I.FTZ.U32.TRUNC.NTZ R17, R17 ;  /* 0x0000001100117305 */ /* 0x000e24000021f000 */
[----:B0-----:R-:W-:-:S04]  /*40190*/  IMAD.MOV R10, RZ, RZ, -R17 ;  /* 0x000000ffff0a7224 */ /* 0x001fc800078e0a11 */
        /* <DEDUP_REMOVED lines=15> */
.L_x_855:
[----:B------:R-:W0:Y:S01]  /*40290*/  LDCU UR4, c[0x3][0xa8] ;  /* 0x00c01500ff0477ac */ /* 0x000e220008000800 */
[----:B------:R-:W-:Y:S01]  /*402a0*/  IMAD.MOV.U32 R19, RZ, RZ, R17 ;  /* 0x000000ffff137224 */ /* 0x000fe200078e0011 */
[----:B------:R-:W-:Y:S01]  /*402b0*/  MOV R55, R15 ;  /* 0x0000000f00377202 */ /* 0x000fe20000000f00 */
[----:B------:R-:W-:Y:S01]  /*402c0*/  IMAD.MOV.U32 R54, RZ, RZ, R14 ;  /* 0x000000ffff367224 */ /* 0x000fe200078e000e */
[----:B------:R-:W-:Y:S01]  /*402d0*/  MOV R12, 0x40300 ;  /* 0x00040300000c7802 */ /* 0x000fe20000000f00 */
[----:B0-----:R-:W-:-:S07]  /*402e0*/  IMAD.U32 R10, RZ, RZ, UR4 ;  /* 0x00000004ff0a7e24 */ /* 0x001fce000f8e00ff */
[----:B---34-:R-:W-:Y:S05]  /*402f0*/  CALL.REL.NOINC `($__internal_0_$__cuda_sm20_div_u64) ;  /* 0x000003a4009c7944 */ /* 0x018fea0003c00000 */
[----:B------:R-:W0:Y:S01]  /*40300*/  LDCU UR4, c[0x3][0xa8] ;  /* 0x00c01500ff0477ac */ /* 0x000e220008000800 */
[----:B------:R-:W-:Y:S01]  /*40310*/  IMAD.MOV R15, RZ, RZ, -R52 ;  /* 0x000000ffff0f7224 */ /* 0x000fe200078e0a34 */
[----:B------:R-:W-:Y:S01]  /*40320*/  MOV R16, R52 ;  /* 0x0000003400107202 */ /* 0x000fe20000000f00 */
[----:B------:R-:W-:Y:S02]  /*40330*/  IMAD.MOV.U32 R17, RZ, RZ, R53 ;  /* 0x000000ffff117224 */ /* 0x000fe400078e0035 */
[----:B0-----:R-:W-:-:S07]  /*40340*/  IMAD R14, R15, UR4, R14 ;  /* 0x000000040f0e7c24 */ /* 0x001fce000f8e020e */
.L_x_856:
[----:B------:R-:W-:Y:S05]  /*40350*/  BSYNC.RECONVERGENT B2 ;  /* 0x0000000000027941 */ /* 0x000fea0003800200 */
.L_x_854:
[----:B------:R-:W0:Y:S01]  /*40360*/  LDC R21, c[0x3][0xa4] ;  /* 0x00c02900ff157b82 */ /* 0x000e220000000800 */
[----:B------:R-:W-:Y:S01]  /*40370*/  BSSY.RECONVERGENT B2, `(.L_x_857) ;  /* 0x0000024000027945 */ /* 0x000fe20003800200 */
[----:B0-----:R-:W-:-:S04]  /*40380*/  SHF.R.S32.HI R19, RZ, 0x1f, R21 ;  /* 0x0000001fff137819 */ /* 0x001fc80000011415 */
[----:B------:R-:W-:-:S04]  /*40390*/  LOP3.LUT R10, R17, R19, RZ, 0xfc, !PT ;  /* 0x00000013110a7212 */ /* 0x000fc800078efcff */
[----:B------:R-:W-:-:S13]  /*403a0*/  ISETP.NE.U32.AND P0, PT, R10, RZ, PT ;  /* 0x000000ff0a00720c */ /* 0x000fda0003f05070 */
[----:B------:R-:W-:Y:S05]  /*403b0*/  @P0 BRA `(.L_x_858) ;  /* 0x0000000000580947 */ /* 0x000fea0003800000 */
[----:B------:R-:W0:Y:S01]  /*403c0*/  I2F.U32.RP R12, R21 ;  /* 0x00000015000c7306 */ /* 0x000e220000209000 */
[----:B------:R-:W-:Y:S01]  /*403d0*/  ISETP.NE.U32.AND P2, PT, R21, RZ, PT ;  /* 0x000000ff1500720c */ /* 0x000fe20003f45070 */
[----:B------:R-:W-:-:S06]  /*403e0*/  IMAD.MOV.U32 R53, RZ, RZ, RZ ;  /* 0x000000ffff357224 */ /* 0x000fcc00078e00ff */
        /* <DEDUP_REMOVED lines=19> */
.L_x_858:
[----:B------:R-:W0:Y:S01]  /*40520*/  LDCU UR4, c[0x3][0xa4] ;  /* 0x00c01480ff0477ac */ /* 0x000e220008000800 */
[----:B------:R-:W-:Y:S01]  /*40530*/  IMAD.MOV.U32 R54, RZ, RZ, R16 ;  /* 0x000000ffff367224 */ /* 0x000fe200078e0010 */
[----:B------:R-:W-:Y:S02]  /*40540*/  MOV R55, R17 ;  /* 0x0000001100377202 */ /* 0x000fe40000000f00 */
[----:B------:R-:W-:Y:S01]  /*40550*/  MOV R12, 0x40580 ;  /* 0x00040580000c7802 */ /* 0x000fe20000000f00 */
[----:B0-----:R-:W-:-:S07]  /*40560*/  IMAD.U32 R10, RZ, RZ, UR4 ;  /* 0x00000004ff0a7e24 */ /* 0x001fce000f8e00ff */
[----:B---34-:R-:W-:Y:S05]  /*40570*/  CALL.REL.NOINC `($__internal_0_$__cuda_sm20_div_u64) ;  /* 0x000003a000fc7944 */ /* 0x018fea0003c00000 */
[----:B------:R-:W0:Y:S01]  /*40580*/  LDCU UR4, c[0x3][0xa4] ;  /* 0x00c01480ff0477ac */ /* 0x000e220008000800 */
[----:B------:R-:W-:-:S04]  /*40590*/  IMAD.MOV R15, RZ, RZ, -R52 ;  /* 0x000000ffff0f7224 */ /* 0x000fc800078e0a34 */
[----:B0-----:R-:W-:-:S07]  /*405a0*/  IMAD R15, R15, UR4, R16 ;  /* 0x000000040f0f7c24 */ /* 0x001fce000f8e0210 */
.L_x_859:
[----:B------:R-:W-:Y:S05]  /*405b0*/  BSYNC.RECONVERGENT B2 ;  /* 0x0000000000027941 */ /* 0x000fea0003800200 */
.L_x_857:
        /* <DEDUP_REMOVED lines=9> */
[----:B0-----:R-:W-:-:S06]  /*40650*/  IADD3 R16, PT, PT, R12, 0xffffffe, RZ ;  /* 0x0ffffffe0c107810 */ /* 0x001fcc0007ffe0ff */
[----:B------:R0:W1:Y:S02]  /*40660*/  F2I.FTZ.U32.TRUNC.NTZ R17, R16 ;  /* 0x0000001000117305 */ /* 0x000064000021f000 */
[----:B0-----:R-:W-:Y:S02]  /*40670*/  IMAD.MOV.U32 R16, RZ, RZ, RZ ;  /* 0x000000ffff107224 */ /* 0x001fe400078e00ff */
[----:B-1----:R-:W-:-:S04]  /*40680*/  IMAD.MOV R10, RZ, RZ, -R17 ;  /* 0x000000ffff0a7224 */ /* 0x002fc800078e0a11 */
        /* <DEDUP_REMOVED lines=12> */
.L_x_861:
[----:B------:R-:W-:Y:S01]  /*40750*/  IMAD.MOV.U32 R12, RZ, RZ, R52 ;  /* 0x000000ffff0c7224 */ /* 0x000fe200078e0034 */
[----:B------:R-:W-:Y:S01]  /*40760*/  MOV R19, R17 ;  /* 0x0000001100137202 */ /* 0x000fe20000000f00 */
[----:B------:R-:W-:Y:S01]  /*40770*/  IMAD.MOV.U32 R23, RZ, RZ, R53 ;  /* 0x000000ffff177224 */ /* 0x000fe200078e0035 */
[----:B------:R-:W-:-:S07]  /*40780*/  MOV R10, 0x407a0 ;  /* 0x000407a0000a7802 */ /* 0x000fce0000000f00 */
[----:B---34-:R-:W-:Y:S05]  /*40790*/  CALL.REL.NOINC `($__internal_1_$__cuda_sm20_rem_u64) ;  /* 0x000003a400947944 */ /* 0x018fea0003c00000 */
.L_x_862:
[----:B------:R-:W-:Y:S05]  /*407a0*/  BSYNC.RECONVERGENT B2 ;  /* 0x0000000000027941 */ /* 0x000fea0003800200 */
.L_x_860:
[----:B------:R-:W0:Y:S01]  /*407b0*/  LDC.64 R22, c[0x3][RZ] ;  /* 0x00c00000ff167b82 */ /* 0x000e220000000a00 */
[----:B------:R-:W0:Y:S01]  /*407c0*/  LDCU.128 UR4, c[0x3][0x50] ;  /* 0x00c00a00ff0477ac */ /* 0x000e220008000c00 */
[----:B------:R-:W0:Y:S01]  /*407d0*/  I2F.F64 R16, R12 ;  /* 0x0000000c00107312 */ /* 0x000e220000201c00 */
[----:B------:R-:W-:Y:S01]  /*407e0*/  PLOP3.LUT P2, PT, PT, PT, PT, 0x80, 0x8 ;  /* 0x000000000008781c */ /* 0x000fe20003f4f070 */
[----:B------:R-:W-:Y:S01]  /*407f0*/  IMAD.MOV.U32 R24, RZ, RZ, RZ ;  /* 0x000000ffff187224 */ /* 0x000fe200078e00ff */
[----:B------:R-:W1:Y:S01]  /*40800*/  LDCU.64 UR16, c[0x3][0xc8] ;  /* 0x00c01900ff1077ac */ /* 0x000e620008000a00 */
[----:B------:R-:W-:Y:S02]  /*40810*/  PLOP3.LUT P1, PT, PT, PT, PT, 0x8, 0x80 ;  /* 0x000000000080781c */ /* 0x000fe40003f2e170 */
[----:B------:R-:W2:Y:S01]  /*40820*/  LDC.64 R56, c[0x3][0x8] ;  /* 0x00c00200ff387b82 */ /* 0x000ea20000000a00 */
[----:B------:R-:W5:Y:S01]  /*40830*/  LDCU.128 UR12, c[0x3][0x60] ;  /* 0x00c00c00ff0c77ac */ /* 0x000f620008000c00 */
[----:B------:R-:W2:Y:S01]  /*40840*/  I2F.F64 R18, R15 ;  /* 0x0000000f00127312 */ /* 0x000ea20000201c00 */
[----:B------:R-:W-:Y:S01]  /*40850*/  LOP3.LUT R5, R5, 0xffffff7f, RZ, 0xc0, !PT ;  /* 0xffffff7f05057812 */ /* 0x000fe200078ec0ff */
[----:B------:R-:W3:Y:S04]  /*40860*/  LDCU.128 UR20, c[0x3][0xd0] ;  /* 0x00c01a00ff1477ac */ /* 0x000ee80008000c00 */
[----:B------:R-:W5:Y:S01]  /*40870*/  LDC.64 R50, c[0x3][0x10] ;  /* 0x00c00400ff327b82 */ /* 0x000f620000000a00 */
[----:B------:R-:W-:Y:S01]  /*40880*/  @P2 LOP3.LUT R5, R5, 0x80, RZ, 0xfc, !PT ;  /* 0x0000008005052812 */ /* 0x000fe200078efcff */
[----:B------:R-:W5:Y:S03]  /*40890*/  I2F.F64 R54, R14 ;  /* 0x0000000e00367312 */ /* 0x000f660000201c00 */
[----:B------:R-:W-:-:S03]  /*408a0*/  LOP3.LUT R5, R5, 0xffffdfff, RZ, 0xc0, !PT ;  /* 0xffffdfff05057812 */ /* 0x000fc600078ec0ff */
[----:B------:R-:W4:Y:S01]  /*408b0*/  LDC.64 R20, c[0x3][0x18] ;  /* 0x00c00600ff147b82 */ /* 0x000f220000000a00 */
[----:B0-----:R-:W-:Y:S01]  /*408c0*/  DFMA R16, R16, UR4, R22 ;  /* 0x0000000410107c2b */ /* 0x001fe20008000016 */
[----:B------:R-:W4:Y:S01]  /*408d0*/  I2F.F64 R12, R13 ;  /* 0x0000000d000c7312 */ /* 0x000f220000201c00 */
[----:B------:R-:W-:-:S05]  /*408e0*/  @P1 LOP3.LUT R5, R5, 0x2000, RZ, 0xfc, !PT ;  /* 0x0000200005051812 */ /* 0x000fca00078efcff */
[----:B------:R-:W0:Y:S01]  /*408f0*/  LDC.64 R52, c[0x3][0x20] ;  /* 0x00c00800ff347b82 */ /* 0x000e220000000a00 */
[----:B--2---:R-:W-:Y:S01]  /*40900*/  DFMA R18, R18, UR6, R56 ;  /* 0x0000000612127c2b */ /* 0x004fe20008000038 */
[----:B------:R-:W0:Y:S01]  /*40910*/  LDCU.128 UR4, c[0x3][0x70] ;  /* 0x00c00e00ff0477ac */ /* 0x000e220008000c00 */
[----:B-1----:R-:W-:Y:S01]  /*40920*/  DFMA R56, R16, UR16, RZ ;  /* 0x0000001010387c2b */ /* 0x002fe200080000ff */
[----:B------:R-:W0:Y:S01]  /*40930*/  I2F.F64 R10, R11 ;  /* 0x0000000b000a7312 */ /* 0x000e220000201c00 */
[----:B------:R-:W1:Y:S03]  /*40940*/  LDCU.128 UR16, c[0x3][0xe0] ;  /* 0x00c01c00ff1077ac */ /* 0x000e660008000c00 */
[----:B------:R-:W2:Y:S01]  /*40950*/  LDC.64 R22, c[0x3][0x28] ;  /* 0x00c00a00ff167b82 */ /* 0x000ea20000000a00 */
[----:B-----5:R-:W-:Y:S02]  /*40960*/  DFMA R14, R54, UR12, R50 ;  /* 0x0000000c360e7c2b */ /* 0x020fe40008000032 */
[----:B---3--:R-:W-:Y:S01]  /*40970*/  DFMA R56, R18, UR20, R56 ;  /* 0x0000001412387c2b */ /* 0x008fe20008000038 */
[----:B------:R-:W2:Y:S04]  /*40980*/  I2F.F64 R54, R9 ;  /* 0x0000000900367312 */ /* 0x000ea80000201c00 */
[----:B------:R-:W3:Y:S01]  /*40990*/  LDC.64 R50, c[0x3][0x30] ;  /* 0x00c00c00ff327b82 */ /* 0x000ee20000000a00 */
[----:B----4-:R-:W-:Y:S01]  /*409a0*/  DFMA R12, R12, UR14, R20 ;  /* 0x0000000e0c0c7c2b */ /* 0x010fe20008000014 */
[----:B------:R-:W3:Y:S01]  /*409b0*/  LDCU.128 UR12, c[0x3][0x80] ;  /* 0x00c01000ff0c77ac */ /* 0x000ee20008000c00 */
[----:B------:R-:W-:-:S02]  /*409c0*/  DFMA R58, R14, UR22, R56 ;  /* 0x000000160e3a7c2b */ /* 0x000fc40008000038 */
[----:B------:R-:W3:Y:S01]  /*409d0*/  I2F.F64 R56, R8 ;  /* 0x0000000800387312 */ /* 0x000ee20000201c00 */
[----:B------:R-:W4:Y:S01]  /*409e0*/  LDCU.128 UR20, c[0x3][0xf0] ;  /* 0x00c01e00ff1477ac */ /* 0x000f220008000c00 */
[----:B0-----:R-:W-:Y:S01]  /*409f0*/  DFMA R20, R10, UR4, R52 ;  /* 0x000000040a147c2b */ /* 0x001fe20008000034 */
[----:B------:R-:W0:Y:S03]  /*40a00*/  LDC.64 R10, c[0x3][0x38] ;  /* 0x00c00e00ff0a7b82 */ /* 0x000e260000000a00 */
[----:B-1----:R-:W-:Y:S02]  /*40a10*/  DFMA R60, R12, UR16, R58 ;  /* 0x000000100c3c7c2b */ /* 0x002fe4000800003a */
[----:B------:R-:W0:Y:S01]  /*40a20*/  I2F.F64 R58, R7 ;  /* 0x00000007003a7312 */ /* 0x000e220000201c00 */
[----:B--2---:R-:W-:Y:S01]  /*40a30*/  DFMA R22, R54, UR6, R22 ;  /* 0x0000000636167c2b */ /* 0x004fe20008000016 */
[----:B------:R-:W1:Y:S01]  /*40a40*/  LDCU.128 UR4, c[0x3][0x90] ;  /* 0x00c01200ff0477ac */ /* 0x000e620008000c00 */
[----:B------:R-:W1:Y:S03]  /*40a50*/  LDC.64 R52, c[0x3][0x40] ;  /* 0x00c01000ff347b82 */ /* 0x000e660000000a00 */
[----:B------:R-:W-:Y:S01]  /*40a60*/  DFMA R60, R20, UR18, R60 ;  /* 0x00000012143c7c2b */ /* 0x000fe2000800003c */
[----:B------:R-:W2:Y:S01]  /*40a70*/  LDCU.128 UR16, c[0x3][0x100] ;  /* 0x00c02000ff1077ac */ /* 0x000ea20008000c00 */
[----:B------:R-:W1:Y:S01]  /*40a80*/  I2F.F64 R8, R4 ;  /* 0x0000000400087312 */ /* 0x000e620000201c00 */
[----:B---3--:R-:W-:Y:S01]  /*40a90*/  DFMA R50, R56, UR12, R50 ;  /* 0x0000000c38327c2b */ /* 0x008fe20008000032 */
[----:B------:R-:W3:Y:S01]  /*40aa0*/  LDCU.64 UR12, c[0x3][0x438] ;  /* 0x00c08700ff0c77ac */ /* 0x000ee20008000a00 */
[----:B------:R-:W5:Y:S03]  /*40ab0*/  LDC.64 R54, c[0x3][0x48] ;  /* 0x00c01200ff367b82 */ /* 0x000f660000000a00 */
[----:B----4-:R-:W-:-:S02]  /*40ac0*/  DFMA R60, R22, UR20, R60 ;  /* 0x00000014163c7c2b */ /* 0x010fc4000800003c */
[----:B------:R-:W5:Y:S01]  /*40ad0*/  I2F.F64 R56, R2 ;  /* 0x0000000200387312 */ /* 0x000f620000201c00 */
[----:B0-----:R-:W-:-:S05]  /*40ae0*/  DFMA R10, R58, UR14, R10 ;  /* 0x0000000e3a0a7c2b */ /* 0x001fca000800000a */
[----:B------:R-:W-:Y:S02]  /*40af0*/  DFMA R60, R50, UR22, R60 ;  /* 0x00000016323c7c2b */ /* 0x000fe4000800003c */
[----:B-1----:R-:W-:Y:S01]  /*40b00*/  DFMA R52, R8, UR4, R52 ;  /* 0x0000000408347c2b */ /* 0x002fe20008000034 */
[----:B------:R-:W0:Y:S05]  /*40b10*/  LDCU.64 UR4, c[0x3][0x110] ;  /* 0x00c02200ff0477ac */ /* 0x000e2a0008000a00 */
[----:B--2---:R-:W-:Y:S02]  /*40b20*/  DFMA R60, R10, UR16, R60 ;  /* 0x000000100a3c7c2b */ /* 0x004fe4000800003c */
[----:B-----5:R-:W-:Y:S01]  /*40b30*/  DFMA R54, R56, UR6, R54 ;  /* 0x0000000638367c2b */ /* 0x020fe20008000036 */
        /* <DEDUP_REMOVED lines=203> */
.L_x_832:
[----:B------:R-:W-:Y:S05]  /*417f0*/  BSYNC.RECONVERGENT B1 ;  /* 0x0000000000017941 */ /* 0x000fea0003800200 */
.L_x_831:
        /* <DEDUP_REMOVED lines=14> */
[----:B---3--:R-:W-:-:S04]  /*418e0*/  LOP3.LUT R2, R45, R19, RZ, 0xfc, !PT ;  /* 0x000000132d027212 */ /* 0x008fc800078efcff */
        /* <DEDUP_REMOVED lines=24> */
.L_x_866:
[----:B------:R-:W2:Y:S01]  /*41a70*/  LDCU UR4, c[0x3][0xc4] ;  /* 0x00c01880ff0477ac */ /* 0x000ea20008000800 */
[----:B------:R-:W-:Y:S01]  /*41a80*/  IMAD.MOV.U32 R54, RZ, RZ, R44 ;  /* 0x000000ffff367224 */ /* 0x000fe200078e002c */
[----:B------:R-:W-:Y:S02]  /*41a90*/  MOV R55, R45 ;  /* 0x0000002d00377202 */ /* 0x000fe40000000f00 */
[----:B------:R-:W-:Y:S01]  /*41aa0*/  MOV R12, 0x41ad0 ;  /* 0x00041ad0000c7802 */ /* 0x000fe20000000f00 */
[----:B--2---:R-:W-:-:S07]  /*41ab0*/  IMAD.U32 R10, RZ, RZ, UR4 ;  /* 0x00000004ff0a7e24 */ /* 0x004fce000f8e00ff */
[----:B01--4-:R-:W-:Y:S05]  /*41ac0*/  CALL.REL.NOINC `($__internal_0_$__cuda_sm20_div_u64) ;  /* 0x0000038c00a87944 */ /* 0x013fea0003c00000 */
[----:B------:R-:W0:Y:S01]  /*41ad0*/  LDCU UR4, c[0x3][0xc4] ;  /* 0x00c01880ff0477ac */ /* 0x000e220008000800 */
[----:B------:R-:W-:Y:S01]  /*41ae0*/  IMAD.MOV R7, RZ, RZ, -R52 ;  /* 0x000000ffff077224 */ /* 0x000fe200078e0a34 */
[----:B------:R-:W-:Y:S01]  /*41af0*/  MOV R8, R52 ;  /* 0x0000003400087202 */ /* 0x000fe20000000f00 */
[----:B------:R-:W-:Y:S02]  /*41b00*/  IMAD.MOV.U32 R9, RZ, RZ, R53 ;  /* 0x000000ffff097224 */ /* 0x000fe400078e0035 */
[----:B0-----:R-:W-:-:S07]  /*41b10*/  IMAD R2, R7, UR4, R44 ;  /* 0x0000000407027c24 */ /* 0x001fce000f8e022c */
.L_x_867:
[----:B------:R-:W-:Y:S05]  /*41b20*/  BSYNC.RECONVERGENT B2 ;  /* 0x0000000000027941 */ /* 0x000fea0003800200 */
.L_x_865:
        /* <DEDUP_REMOVED lines=29> */
.L_x_869:
[----:B------:R-:W1:Y:S01]  /*41d00*/  LDCU UR4, c[0x3][0xc0] ;  /* 0x00c01800ff0477ac */ /* 0x000e620008000800 */
[----:B------:R-:W-:Y:S01]  /*41d10*/  MOV R54, R8 ;  /* 0x0000000800367202 */ /* 0x000fe20000000f00 */
[----:B------:R-:W-:Y:S01]  /*41d20*/  IMAD.MOV.U32 R55, RZ, RZ, R9 ;  /* 0x000000ffff377224 */ /* 0x000fe200078e0009 */
[----:B------:R-:W-:Y:S01]  /*41d30*/  MOV R12, 0x41d60 ;  /* 0x00041d60000c7802 */ /* 0x000fe20000000f00 */
[----:B-1----:R-:W-:-:S07]  /*41d40*/  IMAD.U32 R10, RZ, RZ, UR4 ;  /* 0x00000004ff0a7e24 */ /* 0x002fce000f8e00ff */
[----:B0---4-:R-:W-:Y:S05]  /*41d50*/  CALL.REL.NOINC `($__internal_0_$__cuda_sm20_div_u64) ;  /* 0x0000038c00047944 */ /* 0x011fea0003c00000 */
[----:B------:R-:W0:Y:S01]  /*41d60*/  LDCU UR4, c[0x3][0xc0] ;  /* 0x00c01800ff0477ac */ /* 0x000e220008000800 */
[----:B------:R-:W-:Y:S01]  /*41d70*/  IADD3 R7, PT, PT, -R52, RZ, RZ ;  /* 0x000000ff34077210 */ /* 0x000fe20007ffe1ff */
[----:B------:R-:W-:-:S04]  /*41d80*/  IMAD.MOV.U32 R9, RZ, RZ, R53 ;  /* 0x000000ffff097224 */ /* 0x000fc800078e0035 */
[----:B0-----:R-:W-:Y:S02]  /*41d90*/  IMAD R4, R7, UR4, R8 ;  /* 0x0000000407047c24 */ /* 0x001fe4000f8e0208 */
[----:B------:R-:W-:-:S07]  /*41da0*/  IMAD.MOV.U32 R8, RZ, RZ, R52 ;  /* 0x000000ffff087224 */ /* 0x000fce00078e0034 */
.L_x_870:
[----:B------:R-:W-:Y:S05]  /*41db0*/  BSYNC.RECONVERGENT B2 ;  /* 0x0000000000027941 */ /* 0x000fea0003800200 */
.L_x_868:
        /* <DEDUP_REMOVED lines=29> */
.L_x_872:
[----:B------:R-:W1:Y:S01]  /*41f90*/  LDCU UR4, c[0x3][0xbc] ;  /* 0x00c01780ff0477ac */ /* 0x000e620008000800 */
[----:B------:R-:W-:Y:S01]  /*41fa0*/  IMAD.MOV.U32 R54, RZ, RZ, R8 ;  /* 0x000000ffff367224 */ /* 0x000fe200078e0008 */
[----:B------:R-:W-:Y:S01]  /*41fb0*/  MOV R12, 0x41ff0 ;  /* 0x00041ff0000c7802 */ /* 0x000fe20000000f00 */
[----:B------:R-:W-:Y:S01]  /*41fc0*/  IMAD.MOV.U32 R55, RZ, RZ, R9 ;  /* 0x000000ffff377224 */ /* 0x000fe200078e0009 */
[----:B-1----:R-:W-:-:S07]  /*41fd0*/  MOV R10, UR4 ;  /* 0x00000004000a7c02 */ /* 0x002fce0008000f00 */
[----:B0---4-:R-:W-:Y:S05]  /*41fe0*/  CALL.REL.NOINC `($__internal_0_$__cuda_sm20_div_u64) ;  /* 0x0000038800607944 */ /* 0x011fea0003c00000 */
[----:B------:R-:W0:Y:S01]  /*41ff0*/  LDCU UR4, c[0x3][0xbc] ;  /* 0x00c01780ff0477ac */ /* 0x000e220008000800 */
[----:B------:R-:W-:Y:S01]  /*42000*/  IMAD.MOV R7, RZ, RZ, -R52 ;  /* 0x000000ffff077224 */ /* 0x000fe200078e0a34 */
[----:B------:R-:W-:-:S03]  /*42010*/  MOV R9, R53 ;  /* 0x0000003500097202 */ /* 0x000fc60000000f00 */
[----:B0-----:R-:W-:Y:S02]  /*42020*/  IMAD R7, R7, UR4, R8 ;  /* 0x0000000407077c24 */ /* 0x001fe4000f8e0208 */
[----:B------:R-:W-:-:S07]  /*42030*/  IMAD.MOV.U32 R8, RZ, RZ, R52 ;  /* 0x000000ffff087224 */ /* 0x000fce00078e0034 */
.L_x_873:
[----:B------:R-:W-:Y:S05]  /*42040*/  BSYNC.RECONVERGENT B2 ;  /* 0x0000000000027941 */ /* 0x000fea0003800200 */
.L_x_871:
        /* <DEDUP_REMOVED lines=28> */
.L_x_875:
[----:B------:R-:W1:Y:S01]  /*42210*/  LDCU UR4, c[0x3][0xb8] ;  /* 0x00c01700ff0477ac */ /* 0x000e620008000800 */
[----:B------:R-:W-:Y:S01]  /*42220*/  IMAD.MOV.U32 R54, RZ, RZ, R8 ;  /* 0x000000ffff367224 */ /* 0x000fe200078e0008 */
[----:B------:R-:W-:Y:S01]  /*42230*/  MOV R12, 0x42270 ;  /* 0x00042270000c7802 */ /* 0x000fe20000000f00 */
[----:B------:R-:W-:Y:S01]  /*42240*/  IMAD.MOV.U32 R55, RZ, RZ, R9 ;  /* 0x000000ffff377224 */ /* 0x000fe200078e0009 */
[----:B-1----:R-:W-:-:S07]  /*42250*/  MOV R10, UR4 ;  /* 0x00000004000a7c02 */ /* 0x002fce0008000f00 */
[----:B0---4-:R-:W-:Y:S05]  /*42260*/  CALL.REL.NOINC `($__internal_0_$__cuda_sm20_div_u64) ;  /* 0x0000038400c07944 */ /* 0x011fea0003c00000 */
[----:B------:R-:W0:Y:S01]  /*42270*/  LDCU UR4, c[0x3][0xb8] ;  /* 0x00c01700ff0477ac */ /* 0x000e220008000800 */
[--C-:B------:R-:W-:Y:S01]  /*42280*/  IMAD.MOV R9, RZ, RZ, -R52.reuse ;  /* 0x000000ffff097224 */ /* 0x100fe200078e0a34 */
[----:B------:R-:W-:Y:S01]  /*42290*/  MOV R15, R53 ;  /* 0x00000035000f7202 */ /* 0x000fe20000000f00 */
[----:B------:R-:W-:Y:S02]  /*422a0*/  IMAD.MOV.U32 R14, RZ, RZ, R52 ;  /* 0x000000ffff0e7224 */ /* 0x000fe400078e0034 */
[----:B0-----:R-:W-:-:S07]  /*422b0*/  IMAD R8, R9, UR4, R8 ;  /* 0x0000000409087c24 */ /* 0x001fce000f8e0208 */
.L_x_876:
[----:B------:R-:W-:Y:S05]  /*422c0*/  BSYNC.RECONVERGENT B2 ;  /* 0x0000000000027941 */ /* 0x000fea0003800200 */
.L_x_874:
        /* <DEDUP_REMOVED lines=29> */
.L_x_878:
[----:B------:R-:W1:Y:S01]  /*424a0*/  LDCU UR4, c[0x3][0xb4] ;  /* 0x00c01680ff0477ac */ /* 0x000e620008000800 */
[----:B------:R-:W-:Y:S01]  /*424b0*/  IMAD.MOV.U32 R54, RZ, RZ, R14 ;  /* 0x000000ffff367224 */ /* 0x000fe200078e000e */
[----:B------:R-:W-:Y:S02]  /*424c0*/  MOV R55, R15 ;  /* 0x0000000f00377202 */ /* 0x000fe40000000f00 */
[----:B------:R-:W-:Y:S01]  /*424d0*/  MOV R12, 0x42500 ;  /* 0x00042500000c7802 */ /* 0x000fe20000000f00 */
[----:B-1----:R-:W-:-:S07]  /*424e0*/  IMAD.U32 R10, RZ, RZ, UR4 ;  /* 0x00000004ff0a7e24 */ /* 0x002fce000f8e00ff */
[----:B0---4-:R-:W-:Y:S05]  /*424f0*/  CALL.REL.NOINC `($__internal_0_$__cuda_sm20_div_u64) ;  /* 0x00000384001c7944 */ /* 0x011fea0003c00000 */
[----:B------:R-:W0:Y:S01]  /*42500*/  LDCU UR4, c[0x3][0xb4] ;  /* 0x00c01680ff0477ac */ /* 0x000e220008000800 */
[----:B------:R-:W-:Y:S02]  /*42510*/  IMAD.MOV R9, RZ, RZ, -R52 ;  /* 0x000000ffff097224 */ /* 0x000fe400078e0a34 */
[----:B------:R-:W-:Y:S02]  /*42520*/  IMAD.MOV.U32 R15, RZ, RZ, R53 ;  /* 0x000000ffff0f7224 */ /* 0x000fe400078e0035 */
[----:B0-----:R-:W-:Y:S01]  /*42530*/  IMAD R9, R9, UR4, R14 ;  /* 0x0000000409097c24 */ /* 0x001fe2000f8e020e */
[----:B------:R-:W-:-:S07]  /*42540*/  MOV R14, R52 ;  /* 0x00000034000e7202 */ /* 0x000fce0000000f00 */
.L_x_879:
[----:B------:R-:W-:Y:S05]  /*42550*/  BSYNC.RECONVERGENT B2 ;  /* 0x0000000000027941 */ /* 0x000fea0003800200 */
.L_x_877:
        /* <DEDUP_REMOVED lines=29> */
.L_x_881:
        /* <DEDUP_REMOVED lines=11> */
.L_x_882:
[----:B------:R-:W-:Y:S05]  /*427e0*/  BSYNC.RECONVERGENT B2 ;  /* 0x0000000000027941 */ /* 0x000fea0003800200 */
.L_x_880:
        /* <DEDUP_REMOVED lines=29> */
.L_x_884:
        /* <DEDUP_REMOVED lines=11> */
.L_x_885:
[----:B------:R-:W-:Y:S05]  /*42a70*/  BSYNC.RECONVERGENT B2 ;  /* 0x0000000000027941 */ /* 0x000fea0003800200 */
.L_x_883:
        /* <DEDUP_REMOVED lines=28> */
.L_x_887:
[----:B------:R-:W1:Y:S01]  /*42c40*/  LDCU UR4, c[0x3][0xa8] ;  /* 0x00c01500ff0477ac */ /* 0x000e620008000800 */
[----:B------:R-:W-:Y:S01]  /*42c50*/  IMAD.MOV.U32 R19, RZ, RZ, R17 ;  /* 0x000000ffff137224 */ /* 0x000fe200078e0011 */
[----:B------:R-:W-:Y:S01]  /*42c60*/  MOV R55, R15 ;  /* 0x0000000f00377202 */ /* 0x000fe20000000f00 */
[----:B------:R-:W-:Y:S01]  /*42c70*/  IMAD.MOV.U32 R54, RZ, RZ, R14 ;  /* 0x000000ffff367224 */ /* 0x000fe200078e000e */
[----:B------:R-:W-:Y:S01]  /*42c80*/  MOV R12, 0x42cb0 ;  /* 0x00042cb0000c7802 */ /* 0x000fe20000000f00 */
[----:B-1----:R-:W-:-:S07]  /*42c90*/  IMAD.U32 R10, RZ, RZ, UR4 ;  /* 0x00000004ff0a7e24 */ /* 0x002fce000f8e00ff */
[----:B0---4-:R-:W-:Y:S05]  /*42ca0*/  CALL.REL.NOINC `($__internal_0_$__cuda_sm20_div_u64) ;  /* 0x0000037c00307944 */ /* 0x011fea0003c00000 */
[----:B------:R-:W0:Y:S01]  /*42cb0*/  LDCU UR4, c[0x3][0xa8] ;  /* 0x00c01500ff0477ac */ /* 0x000e220008000800 */
[----:B------:R-:W-:Y:S01]  /*42cc0*/  IMAD.MOV R15, RZ, RZ, -R52 ;  /* 0x000000ffff0f7224 */ /* 0x000fe200078e0a34 */
[----:B------:R-:W-:Y:S01]  /*42cd0*/  MOV R16, R52 ;  /* 0x0000003400107202 */ /* 0x000fe20000000f00 */
[----:B------:R-:W-:Y:S02]  /*42ce0*/  IMAD.MOV.U32 R17, RZ, RZ, R53 ;  /* 0x000000ffff117224 */ /* 0x000fe400078e0035 */
[----:B0-----:R-:W-:-:S07]  /*42cf0*/  IMAD R14, R15, UR4, R14 ;  /* 0x000000040f0e7c24 */ /* 0x001fce000f8e020e */
.L_x_888:
[----:B------:R-:W-:Y:S05]  /*42d00*/  BSYNC.RECONVERGENT B2 ;  /* 0x0000000000027941 */ /* 0x000fea0003800200 */
.L_x_886:
        /* <DEDUP_REMOVED lines=28> */
.L_x_890:
[----:B------:R-:W1:Y:S01]  /*42ed0*/  LDCU UR4, c[0x3][0xa4] ;  /* 0x00c01480ff0477ac */ /* 0x000e620008000800 */
[----:B------:R-:W-:Y:S01]  /*42ee0*/  IMAD.MOV.U32 R54, RZ, RZ, R16 ;  /* 0x000000ffff367224 */ /* 0x000fe200078e0010 */
[----:B------:R-:W-:Y:S02]  /*42ef0*/  MOV R55, R17 ;  /* 0x0000001100377202 */ /* 0x000fe40000000f00 */
[----:B------:R-:W-:Y:S01]  /*42f00*/  MOV R12, 0x42f30 ;  /* 0x00042f30000c7802 */ /* 0x000fe20000000f00 */
[----:B-1----:R-:W-:-:S07]  /*42f10*/  IMAD.U32 R10, RZ, RZ, UR4 ;  /* 0x00000004ff0a7e24 */ /* 0x002fce000f8e00ff */
[----:B0---4-:R-:W-:Y:S05]  /*42f20*/  CALL.REL.NOINC `($__internal_0_$__cuda_sm20_div_u64) ;  /* 0x0000037800907944 */ /* 0x011fea0003c00000 */
[----:B------:R-:W0:Y:S01]  /*42f30*/  LDCU UR4, c[0x3][0xa4] ;  /* 0x00c01480ff0477ac */ /* 0x000e220008000800 */
[----:B------:R-:W-:-:S04]  /*42f40*/  IMAD.MOV R15, RZ, RZ, -R52 ;  /* 0x000000ffff0f7224 */ /* 0x000fc800078e0a34 */
[----:B0-----:R-:W-:-:S07]  /*42f50*/  IMAD R15, R15, UR4, R16 ;  /* 0x000000040f0f7c24 */ /* 0x001fce000f8e0210 */
.L_x_891:
[----:B------:R-:W-:Y:S05]  /*42f60*/  BSYNC.RECONVERGENT B2 ;  /* 0x0000000000027941 */ /* 0x000fea0003800200 */
.L_x_889:
        /* <DEDUP_REMOVED lines=25> */
.L_x_893:
[----:B------:R-:W-:Y:S01]  /*43100*/  IMAD.MOV.U32 R12, RZ, RZ, R52 ;  /* 0x000000ffff0c7224 */ /* 0x000fe200078e0034 */
[----:B------:R-:W-:Y:S01]  /*43110*/  MOV R19, R17 ;  /* 0x0000001100137202 */ /* 0x000fe20000000f00 */
[----:B------:R-:W-:Y:S01]  /*43120*/  IMAD.MOV.U32 R23, RZ, RZ, R53 ;  /* 0x000000ffff177224 */ /* 0x000fe200078e0035 */
[----:B------:R-:W-:-:S07]  /*43130*/  MOV R10, 0x43150 ;  /* 0x00043150000a7802 */ /* 0x000fce0000000f00 */
[----:B0---4-:R-:W-:Y:S05]  /*43140*/  CALL.REL.NOINC `($__internal_1_$__cuda_sm20_rem_u64) ;  /* 0x0000037c00287944 */ /* 0x011fea0003c00000 */
.L_x_894:
[----:B------:R-:W-:Y:S05]  /*43150*/  BSYNC.RECONVERGENT B2 ;  /* 0x0000000000027941 */ /* 0x000fea0003800200 */
.L_x_892:
[----:B------:R-:W1:Y:S01]  /*43160*/  LDC.64 R22, c[0x3][RZ] ;  /* 0x00c00000ff167b82 */ /* 0x000e620000000a00 */
[----:B------:R-:W1:Y:S01]  /*43170*/  LDCU.128 UR4, c[0x3][0x50] ;  /* 0x00c00a00ff0477ac */ /* 0x000e620008000c00 */
[----:B------:R-:W1:Y:S01]  /*43180*/  I2F.F64 R16, R12 ;  /* 0x0000000c00107312 */ /* 0x000e620000201c00 */
[----:B------:R-:W-:Y:S01]  /*43190*/  PLOP3.LUT P1, PT, PT, PT, PT, 0x80, 0x8 ;  /* 0x000000000008781c */ /* 0x000fe20003f2f070 */
[----:B------:R-:W2:Y:S01]  /*431a0*/  LDCU.64 UR16, c[0x3][0xc8] ;  /* 0x00c01900ff1077ac */ /* 0x000ea20008000a00 */
[----:B------:R-:W-:-:S03]  /*431b0*/  LOP3.LUT R5, R5, 0xffffffdf, RZ, 0xc0, !PT ;  /* 0xffffffdf05057812 */ /* 0x000fc600078ec0ff */
[----:B------:R-:W3:Y:S01]  /*431c0*/  LDC.64 R56, c[0x3][0x8] ;  /* 0x00c00200ff387b82 */ /* 0x000ee20000000a00 */
[----:B------:R-:W5:Y:S01]  /*431d0*/  LDCU.128 UR12, c[0x3][0x60] ;  /* 0x00c00c00ff0c77ac */ /* 0x000f620008000c00 */
[----:B------:R-:W3:Y:S01]  /*431e0*/  I2F.F64 R18, R15 ;  /* 0x0000000f00127312 */ /* 0x000ee20000201c00 */
[----:B------:R-:W0:Y:S05]  /*431f0*/  LDCU.128 UR20, c[0x3][0xd0] ;  /* 0x00c01a00ff1477ac */ /* 0x000e2a0008000c00 */
[----:B------:R-:W5:Y:S01]  /*43200*/  LDC.64 R20, c[0x3][0x10] ;  /* 0x00c00400ff147b82 */ /* 0x000f620000000a00 */
[----:B------:R-:W-:Y:S01]  /*43210*/  @P1 LOP3.LUT R5, R5, 0x20, RZ, 0xfc, !PT ;  /* 0x0000002005051812 */ /* 0x000fe200078efcff */
[----:B------:R-:W5:Y:S01]  /*43220*/  I2F.F64 R54, R14 ;  /* 0x0000000e00367312 */ /* 0x000f620000201c00 */
[----:B------:R-:W-:-:S02]  /*43230*/  PLOP3.LUT P1, PT, PT, PT, PT, 0x8, 0x80 ;  /* 0x000000000080781c */ /* 0x000fc40003f2e170 */
[----:B------:R-:W-:-:S03]  /*43240*/  LOP3.LUT R5, R5, 0xffff7fff, RZ, 0xc0, !PT ;  /* 0xffff7fff05057812 */ /* 0x000fc600078ec0ff */
[----:B------:R-:W4:Y:S01]  /*43250*/  LDC.64 R50, c[0x3][0x18] ;  /* 0x00c00600ff327b82 */ /* 0x000f220000000a00 */
[----:B-1----:R-:W-:Y:S01]  /*43260*/  DFMA R16, R16, UR4, R22 ;  /* 0x0000000410107c2b */ /* 0x002fe20008000016 */
[----:B------:R-:W4:Y:S06]  /*43270*/  I2F.F64 R12, R13 ;  /* 0x0000000d000c7312 */ /* 0x000f2c0000201c00 */
[----:B------:R-:W1:Y:S01]  /*43280*/  LDC.64 R52, c[0x3][0x20] ;  /* 0x00c00800ff347b82 */ /* 0x000e620000000a00 */
[----:B---3--:R-:W-:Y:S01]  /*43290*/  DFMA R18, R18, UR6, R56 ;  /* 0x0000000612127c2b */ /* 0x008fe20008000038 */
[----:B------:R-:W1:Y:S01]  /*432a0*/  LDCU.128 UR4, c[0x3][0x70] ;  /* 0x00c00e00ff0477ac */ /* 0x000e620008000c00 */
[----:B--2---:R-:W-:Y:S01]  /*432b0*/  DFMA R56, R16, UR16, RZ ;  /* 0x0000001010387c2b */ /* 0x004fe200080000ff */
[----:B------:R-:W1:Y:S01]  /*432c0*/  I2F.F64 R10, R11 ;  /* 0x0000000b000a7312 */ /* 0x000e620000201c00 */
[----:B------:R-:W-:Y:S01]  /*432d0*/  @P1 LOP3.LUT R5, R5, 0x8000, RZ, 0xfc, !PT ;  /* 0x0000800005051812 */ /* 0x000fe200078efcff */
[----:B------:R-:W2:Y:S02]  /*432e0*/  LDCU.128 UR16, c[0x3][0xe0] ;  /* 0x00c01c00ff1077ac */ /* 0x000ea40008000c00 */
[----:B------:R-:W3:Y:S01]  /*432f0*/  LDC.64 R22, c[0x3][0x28] ;  /* 0x00c00a00ff167b82 */ /* 0x000ee20000000a00 */
[----:B-----5:R-:W-:-:S02]  /*43300*/  DFMA R14, R54, UR12, R20 ;  /* 0x0000000c360e7c2b */ /* 0x020fc40008000014 */
[----:B0-----:R-:W-:Y:S01]  /*43310*/  DFMA R56, R18, UR20, R56 ;  /* 0x0000001412387c2b */ /* 0x001fe20008000038 */
[----:B------:R-:W3:Y:S04]  /*43320*/  I2F.F64 R54, R9 ;  /* 0x0000000900367312 */ /* 0x000ee80000201c00 */
[----:B------:R-:W0:Y:S01]  /*43330*/  LDC.64 R20, c[0x3][0x30] ;  /* 0x00c00c00ff147b82 */ /* 0x000e220000000a00 */
[----:B----4-:R-:W-:Y:S01]  /*43340*/  DFMA R12, R12, UR14, R50 ;  /* 0x0000000e0c0c7c2b */ /* 0x010fe20008000032 */
[----:B------:R-:W0:Y:S01]  /*43350*/  LDCU.128 UR12, c[0x3][0x80] ;  /* 0x00c01000ff0c77ac */ /* 0x000e220008000c00 */
[----:B------:R-:W-:Y:S02]  /*43360*/  DFMA R58, R14, UR22, R56 ;  /* 0x000000160e3a7c2b */ /* 0x000fe40008000038 */
[----:B------:R-:W0:Y:S01]  /*43370*/  I2F.F64 R56, R8 ;  /* 0x0000000800387312 */ /* 0x000e220000201c00 */
[----:B------:R-:W4:Y:S01]  /*43380*/  LDCU.128 UR20, c[0x3][0xf0] ;  /* 0x00c01e00ff1477ac */ /* 0x000f220008000c00 */
[----:B-1----:R-:W-:Y:S01]  /*43390*/  DFMA R50, R10, UR4, R52 ;  /* 0x000000040a327c2b */ /* 0x002fe20008000034 */
[----:B------:R-:W1:Y:S03]  /*433a0*/  LDC.64 R52, c[0x3][0x38] ;  /* 0x00c00e00ff347b82 */ /* 0x000e660000000a00 */
[----:B--2---:R-:W-:-:S02]  /*433b0*/  DFMA R58, R12, UR16, R58 ;  /* 0x000000100c3a7c2b */ /* 0x004fc4000800003a */
[----:B---3--:R-:W-:Y:S01]  /*433c0*/  DFMA R10, R54, UR6, R22 ;  /* 0x00000006360a7c2b */ /* 0x008fe20008000016 */
[----:B------:R-:W2:Y:S02]  /*433d0*/  LDCU.128 UR4, c[0x3][0x90] ;  /* 0x00c01200ff0477ac */ /* 0x000ea40008000c00 */
[----:B------:R-:W2:Y:S03]  /*433e0*/  LDC.64 R22, c[0x3][0x40] ;  /* 0x00c01000ff167b82 */ /* 0x000ea60000000a00 */
[----:B------:R-:W-:Y:S01]  /*433f0*/  DFMA R58, R50, UR18, R58 ;  /* 0x00000012323a7c2b */ /* 0x000fe2000800003a */
[----:B------:R-:W1:Y:S01]  /*43400*/  I2F.F64 R54, R7 ;  /* 0x0000000700367312 */ /* 0x000e620000201c00 */
[----:B------:R-:W3:Y:S01]  /*43410*/  LDCU.128 UR16, c[0x3][0x100] ;  /* 0x00c02000ff1077ac */ /* 0x000ee20008000c00 */
[----:B0-----:R-:W-:Y:S01]  /*43420*/  DFMA R20, R56, UR12, R20 ;  /* 0x0000000c38147c2b */ /* 0x001fe20008000014 */
[----:B------:R-:W0:Y:S01]  /*43430*/  LDCU.64 UR12, c[0x3][0x438] ;  /* 0x00c08700ff0c77ac */ /* 0x000e220008000a00 */
[----:B------:R-:W5:Y:S03]  /*43440*/  LDC.64 R8, c[0x3][0x48] ;  /* 0x00c01200ff087b82 */ /* 0x000f660000000a00 */
[----:B----4-:R-:W-:Y:S01]  /*43450*/  DFMA R60, R10, UR20, R58 ;  /* 0x000000140a3c7c2b */ /* 0x010fe2000800003a */
[----:B------:R-:W2:Y:S01]  /*43460*/  I2F.F64 R56, R4 ;  /* 0x0000000400387312 */ /* 0x000ea20000201c00 */
[----:B-1----:R-:W-:-:S07]  /*43470*/  DFMA R52, R54, UR14, R52 ;  /* 0x0000000e36347c2b */ /* 0x002fce0008000034 */
[----:B------:R-:W5:Y:S01]  /*43480*/  I2F.F64 R58, R2 ;  /* 0x00000002003a7312 */ /* 0x000f620000201c00 */
[----:B------:R-:W-:Y:S02]  /*43490*/  DFMA R60, R20, UR22, R60 ;  /* 0x00000016143c7c2b */ /* 0x000fe4000800003c */
[----:B--2---:R-:W-:Y:S01]  /*434a0*/  DFMA R54, R56, UR4, R22 ;  /* 0x0000000438367c2b */ /* 0x004fe20008000016 */
[----:B------:R-:W1:Y:S05]  /*434b0*/  LDCU.64 UR4, c[0x3][0x110] ;  /* 0x00c02200ff0477ac */ /* 0x000e6a0008000a00 */
[----:B---3--:R-:W-:Y:S01]  /*434c0*/  DFMA R60, R52, UR16, R60 ;  /* 0x00000010343c7c2b */ /* 0x008fe2000800003c */
[----:B------:R-:W-:Y:S01]  /*434d0*/  IMAD.MOV.U32 R22, RZ, RZ, RZ ;  /* 0x000000ffff167224 */ /* 0x000fe200078e00ff */
[----:B-----5:R-:W-:Y:S01]  /*434e0*/  DFMA R8, R58, UR6, R8 ;  /* 0x000000063a087c2b */ /* 0x020fe20008000008 */
[----:B------:R-:W2:Y:S05]  /*434f0*/  LDCU.64 UR6, c[0x3][0x3e8] ;  /* 0x00c07d00ff0677ac */ /* 0x000eaa0008000a00 */
[----:B------:R-:W-:-:S08]  /*43500*/  DFMA R60, R54, UR18, R60 ;  /* 0x00000012363c7c2b */ /* 0x000fd0000800003c */
[----:B-1----:R-:W-:-:S08]  /*43510*/  DFMA R60, R8, UR4, R60 ;  /* 0x00000004083c7c2b */ /* 0x002fd0000800003c */
[----:B--2---:R-:W-:-:S08]  /*43520*/  DADD R60, R60, -UR6 ;  /* 0x800000063c3c7e29 */ /* 0x004fd00008000000 */
[----:B0-----:R-:W-:-:S14]  /*43530*/  DSETP.GT.AND P0, PT, |R60|, UR12, PT ;  /* 0x0000000c3c007e2a */ /* 0x001fdc000bf04200 */
        /* <DEDUP_REMOVED lines=198> */
.L_x_864:
[----:B------:R-:W-:Y:S05]  /*441a0*/  BSYNC.RECONVERGENT B1 ;  /* 0x0000000000017941 */ /* 0x000fea0003800200 */
.L_x_863:
[----:B------:R-:W-:Y:S01]  /*441b0*/  PLOP3.LUT P1, PT, PT, PT, PT, 0x8, 0x80 ;  /* 0x000000000080781c */ /* 0x000fe20003f2e170 */
[----:B------:R-:W-:Y:S01]  /*441c0*/  BSSY.RECONVERGENT B1, `(.L_x_895) ;  /* 0x0000299000017945 */ /* 0x000fe20003800200 */
[----:B------:R-:W-:Y:S01]  /*441d0*/  IADD3 R7, PT, PT, R27, 0x3, RZ ;  /* 0x000000031b077810 */ /* 0x000fe20007ffe0ff */
[----:B------:R-:W-:Y:S01]  /*441e0*/  IMAD.MOV.U32 R21, RZ, RZ, 0x1 ;  /* 0x00000001ff157424 */ /* 0x000fe200078e00ff */
[----:B------:R-:W-:Y:S02]  /*441f0*/  LOP3.LUT R5, R5, 0xfffffff7, RZ, 0xc0, !PT ;  /* 0xfffffff705057812 */ /* 0x000fe400078ec0ff */
[----:B------:R-:W-:-:S07]  /*44200*/  ISETP.GE.AND P0, PT, R7, R6, PT ;  /* 0x000000060700720c */ /* 0x000fce0003f06270 */
[----:B------:R-:W-:Y:S02]  /*44210*/  @P1 LOP3.LUT R5, R5, 0x8, RZ, 0xfc, !PT ;  /* 0x0000000805051812 */ /* 0x000fe400078efcff */
[----:B------:R-:W-:Y:S02]  /*44220*/  PLOP3.LUT P1, PT, PT, PT, PT, 0x80, 0x8 ;  /* 0x000000000008781c */ /* 0x000fe40003f2f070 */
[----:B------:R-:W-:-:S11]  /*44230*/  LOP3.LUT R5, R5, 0xfffeffff, RZ, 0xc0, !PT ;  /* 0xfffeffff05057812 */ /* 0x000fd600078ec0ff */
[----:B------:R-:W-:Y:S01]  /*44240*/  @P1 LOP3.LUT R5, R5, 0x10000, RZ, 0xfc, !PT ;  /* 0x0001000005051812 */ /* 0x000fe200078efcff */
[----:B------:R-:W-:Y:S06]  /*44250*/  @P0 BRA `(.L_x_896) ;  /* 0x00000028003c0947 */ /* 0x000fec0003800000 */
[----:B------:R-:W2:Y:S01]  /*44260*/  LDC R11, c[0x3][0xc4] ;  /* 0x00c03100ff0b7b82 */ /* 0x000ea20000000800 */
[----:B------:R-:W-:Y:S01]  /*44270*/  BSSY.RECONVERGENT B2, `(.L_x_897) ;  /* 0x0000026000027945 */ /* 0x000fe20003800200 */
[----:B--2---:R-:W-:-:S04]  /*44280*/  SHF.R.S32.HI R19, RZ, 0x1f, R11 ;  /* 0x0000001fff137819 */ /* 0x004fc8000001140b */
[----:B----4-:R-:W-:-:S04]  /*44290*/  LOP3.LUT R2, R43, R19, RZ, 0xfc, !PT ;  /* 0x000000132b027212 */ /* 0x010fc800078efcff */
[----:B------:R-:W-:-:S13]  /*442a0*/  ISETP.NE.U32.AND P0, PT, R2, RZ, PT ;  /* 0x000000ff0200720c */ /* 0x000fda0003f05070 */
[----:B------:R-:W-:Y:S05]  /*442b0*/  @P0 BRA `(.L_x_898) ;  /* 0x0000000000580947 */ /* 0x000fea0003800000 */
[----:B-1----:R-:W1:Y:S01]  /*442c0*/  I2F.U32.RP R4, R11 ;  /* 0x0000000b00047306 */ /* 0x002e620000209000 */
[----:B------:R-:W-:-:S07]  /*442d0*/  IMAD.MOV.U32 R8, RZ, RZ, RZ ;  /* 0x000000ffff087224 */ /* 0x000fce00078e00ff */
        /* <DEDUP_REMOVED lines=15> */
[----:B------:R-:W-:-:S13]  /*443d0*/  ISETP.NE.U32.AND P0, PT, R11, RZ, PT ;  /* 0x000000ff0b00720c */ /* 0x000fda0003f05070 */
[----:B------:R-:W-:-:S04]  /*443e0*/  @!P0 LOP3.LUT R8, RZ, R11, RZ, 0x33, !PT ;  /* 0x0000000bff088212 */ /* 0x000fc800078e33ff */
[----:B------:R-:W-:-:S05]  /*443f0*/  IADD3 R7, PT, PT, -R8, RZ, RZ ;  /* 0x000000ff08077210 */ /* 0x000fca0007ffe1ff */
[----:B------:R-:W-:Y:S01]  /*44400*/  IMAD R2, R11, R7, R42 ;  /* 0x000000070b027224 */ /* 0x000fe200078e022a */
[----:B------:R-:W-:Y:S06]  /*44410*/  BRA `(.L_x_899) ;  /* 0x00000000002c7947 */ /* 0x000fec0003800000 */
.L_x_898:
[----:B------:R-:W2:Y:S01]  /*44420*/  LDCU UR4, c[0x3][0xc4] ;  /* 0x00c01880ff0477ac */ /* 0x000ea20008000800 */
[----:B------:R-:W-:Y:S01]  /*44430*/  IMAD.MOV.U32 R54, RZ, RZ, R42 ;  /* 0x000000ffff367224 */ /* 0x000fe200078e002a */
[----:B------:R-:W-:Y:S02]  /*44440*/  MOV R55, R43 ;  /* 0x0000002b00377202 */ /* 0x000fe40000000f00 */
[----:B------:R-:W-:Y:S01]  /*44450*/  MOV R12, 0x44480 ;  /* 0x00044480000c7802 */ /* 0x000fe20000000f00 */
[----:B--2---:R-:W-:-:S07]  /*44460*/  IMAD.U32 R10, RZ, RZ, UR4 ;  /* 0x00000004ff0a7e24 */ /* 0x004fce000f8e00ff */
[----:B01-3--:R-:W-:Y:S05]  /*44470*/  CALL.REL.NOINC `($__internal_0_$__cuda_sm20_div_u64) ;  /* 0x00000364003c7944 */ /* 0x00bfea0003c00000 */
[----:B------:R-:W0:Y:S01]  /*44480*/  LDCU UR4, c[0x3][0xc4] ;  /* 0x00c01880ff0477ac */ /* 0x000e220008000800 */
[----:B------:R-:W-:Y:S01]  /*44490*/  IMAD.MOV R7, RZ, RZ, -R52 ;  /* 0x000000ffff077224 */ /* 0x000fe200078e0a34 */
[----:B------:R-:W-:Y:S01]  /*444a0*/  MOV R8, R52 ;  /* 0x0000003400087202 */ /* 0x000fe20000000f00 */
[----:B------:R-:W-:Y:S02]  /*444b0*/  IMAD.MOV.U32 R9, RZ, RZ, R53 ;  /* 0x000000ffff097224 */ /* 0x000fe400078e0035 */
[----:B0-----:R-:W-:-:S07]  /*444c0*/  IMAD R2, R7, UR4, R42 ;  /* 0x0000000407027c24 */ /* 0x001fce000f8e022a */
.L_x_899:
[----:B------:R-:W-:Y:S05]  /*444d0*/  BSYNC.RECONVERGENT B2 ;  /* 0x0000000000027941 */ /* 0x000fea0003800200 */
.L_x_897:
[----:B------:R-:W1:Y:S01]  /*444e0*/  LDC R13, c[0x3][0xc0] ;  /* 0x00c03000ff0d7b82 */ /* 0x000e620000000800 */
[----:B------:R-:W-:Y:S01]  /*444f0*/  BSSY.RECONVERGENT B2, `(.L_x_900) ;  /* 0x0000027000027945 */ /* 0x000fe20003800200 */
[----:B-1----:R-:W-:-:S04]  /*44500*/  SHF.R.S32.HI R19, RZ, 0x1f, R13 ;  /* 0x0000001fff137819 */ /* 0x002fc8000001140d */
[----:B------:R-:W-:-:S04]  /*44510*/  LOP3.LUT R4, R9, R19, RZ, 0xfc, !PT ;  /* 0x0000001309047212 */ /* 0x000fc800078efcff */
[----:B------:R-:W-:-:S13]  /*44520*/  ISETP.NE.U32.AND P0, PT, R4, RZ, PT ;  /* 0x000000ff0400720c */ /* 0x000fda0003f05070 */
[----:B------:R-:W-:Y:S05]  /*44530*/  @P0 BRA `(.L_x_901) ;  /* 0x00000000005c0947 */ /* 0x000fea0003800000 */
[----:B------:R-:W1:Y:S08]  /*44540*/  I2F.U32.RP R12, R13 ;  /* 0x0000000d000c7306 */ /* 0x000e700000209000 */
        /* <DEDUP_REMOVED lines=18> */
[----:B------:R-:W-:Y:S02]  /*44670*/  IMAD R4, R13, R9, R8 ;  /* 0x000000090d047224 */ /* 0x000fe400078e0208 */
[----:B------:R-:W-:Y:S02]  /*44680*/  IMAD.MOV.U32 R8, RZ, RZ, R7 ;  /* 0x000000ffff087224 */ /* 0x000fe400078e0007 */
[----:B------:R-:W-:Y:S01]  /*44690*/  IMAD.MOV.U32 R9, RZ, RZ, RZ ;  /* 0x000000ffff097224 */ /* 0x000fe200078e00ff */
[----:B------:R-:W-:Y:S06]  /*446a0*/  BRA `(.L_x_902) ;  /* 0x00000000002c7947 */ /* 0x000fec0003800000 */
.L_x_901:
[----:B------:R-:W1:Y:S01]  /*446b0*/  LDCU UR4, c[0x3][0xc0] ;  /* 0x00c01800ff0477ac */ /* 0x000e620008000800 */
[----:B------:R-:W-:Y:S01]  /*446c0*/  MOV R54, R8 ;  /* 0x0000000800367202 */ /* 0x000fe20000000f00 */
[----:B------:R-:W-:Y:S01]  /*446d0*/  IMAD.MOV.U32 R55, RZ, RZ, R9 ;  /* 0x000000ffff377224 */ /* 0x000fe200078e0009 */
[----:B------:R-:W-:Y:S01]  /*446e0*/  MOV R12, 0x44710 ;  /* 0x00044710000c7802 */ /* 0x000fe20000000f00 */
[----:B-1----:R-:W-:-:S07]  /*446f0*/  IMAD.U32 R10, RZ, RZ, UR4 ;  /* 0x00000004ff0a7e24 */ /* 0x002fce000f8e00ff */
[----:B0--3--:R-:W-:Y:S05]  /*44700*/  CALL.REL.NOINC `($__internal_0_$__cuda_sm20_div_u64) ;  /* 0x0000036000987944 */ /* 0x009fea0003c00000 */
[----:B------:R-:W0:Y:S01]  /*44710*/  LDCU UR4, c[0x3][0xc0] ;  /* 0x00c01800ff0477ac */ /* 0x000e220008000800 */
[----:B------:R-:W-:Y:S01]  /*44720*/  IADD3 R7, PT, PT, -R52, RZ, RZ ;  /* 0x000000ff34077210 */ /* 0x000fe20007ffe1ff */
[----:B------:R-:W-:-:S04]  /*44730*/  IMAD.MOV.U32 R9, RZ, RZ, R53 ;  /* 0x000000ffff097224 */ /* 0x000fc800078e0035 */
[----:B0-----:R-:W-:Y:S02]  /*44740*/  IMAD R4, R7, UR4, R8 ;  /* 0x0000000407047c24 */ /* 0x001fe4000f8e0208 */
[----:B------:R-:W-:-:S07]  /*44750*/  IMAD.MOV.U32 R8, RZ, RZ, R52 ;  /* 0x000000ffff087224 */ /* 0x000fce00078e0034 */
.L_x_902:
[----:B------:R-:W-:Y:S05]  /*44760*/  BSYNC.RECONVERGENT B2 ;  /* 0x0000000000027941 */ /* 0x000fea0003800200 */
.L_x_900:
[----:B------:R-:W1:Y:S01]  /*44770*/  LDC R12, c[0x3][0xbc] ;  /* 0x00c02f00ff0c7b82 */ /* 0x000e620000000800 */
[----:B------:R-:W-:Y:S01]  /*44780*/  BSSY.RECONVERGENT B2, `(.L_x_903) ;  /* 0x0000027000027945 */ /* 0x000fe20003800200 */
[----:B-1----:R-:W-:-:S04]  /*44790*/  SHF.R.S32.HI R19, RZ, 0x1f, R12 ;  /* 0x0000001fff137819 */ /* 0x002fc8000001140c */
[----:B------:R-:W-:-:S04]  /*447a0*/  LOP3.LUT R7, R9, R19, RZ, 0xfc, !PT ;  /* 0x0000001309077212 */ /* 0x000fc800078efcff */
[----:B------:R-:W-:-:S13]  /*447b0*/  ISETP.NE.U32.AND P0, PT, R7, RZ, PT ;  /* 0x000000ff0700720c */ /* 0x000fda0003f05070 */
[----:B------:R-:W-:Y:S05]  /*447c0*/  @P0 BRA `(.L_x_904) ;  /* 0x00000000005c0947 */ /* 0x000fea0003800000 */
[----:B------:R-:W1:Y:S01]  /*447d0*/  I2F.U32.RP R9, R12 ;  /* 0x0000000c00097306 */ /* 0x000e620000209000 */
[----:B------:R-:W-:-:S07]  /*447e0*/  IMAD.MOV.U32 R10, RZ, RZ, RZ ;  /* 0x000000ffff0a7224 */ /* 0x000fce00078e00ff */
        /* <DEDUP_REMOVED lines=15> */
[----:B------:R-:W-:-:S13]  /*448e0*/  ISETP.NE.U32.AND P0, PT, R12, RZ, PT ;  /* 0x000000ff0c00720c */ /* 0x000fda0003f05070 */
[----:B------:R-:W-:-:S05]  /*448f0*/  @!P0 LOP3.LUT R10, RZ, R12, RZ, 0x33, !PT ;  /* 0x0000000cff0a8212 */ /* 0x000fca00078e33ff */
[----:B------:R-:W-:-:S04]  /*44900*/  IMAD.MOV R7, RZ, RZ, -R10 ;  /* 0x000000ffff077224 */ /* 0x000fc800078e0a0a */
[----:B------:R-:W-:Y:S02]  /*44910*/  IMAD R7, R12, R7, R8 ;  /* 0x000000070c077224 */ /* 0x000fe400078e0208 */
[----:B------:R-:W-:Y:S01]  /*44920*/  IMAD.MOV.U32 R8, RZ, RZ, R10 ;  /* 0x000000ffff087224 */ /* 0x000fe200078e000a */
[----:B------:R-:W-:Y:S06]  /*44930*/  BRA `(.L_x_905) ;  /* 0x00000000002c7947 */ /* 0x000fec0003800000 */
.L_x_904:
[----:B------:R-:W1:Y:S01]  /*44940*/  LDCU UR4, c[0x3][0xbc] ;  /* 0x00c01780ff0477ac */ /* 0x000e620008000800 */
[----:B------:R-:W-:Y:S01]  /*44950*/  IMAD.MOV.U32 R54, RZ, RZ, R8 ;  /* 0x000000ffff367224 */ /* 0x000fe200078e0008 */
[----:B------:R-:W-:Y:S01]  /*44960*/  MOV R12, 0x449a0 ;  /* 0x000449a0000c7802 */ /* 0x000fe20000000f00 */
[----:B------:R-:W-:Y:S01]  /*44970*/  IMAD.MOV.U32 R55, RZ, RZ, R9 ;  /* 0x000000ffff377224 */ /* 0x000fe200078e0009 */
[----:B-1----:R-:W-:-:S07]  /*44980*/  MOV R10, UR4 ;  /* 0x00000004000a7c02 */ /* 0x002fce0008000f00 */
[----:B0--3--:R-:W-:Y:S05]  /*44990*/  CALL.REL.NOINC `($__internal_0_$__cuda_sm20_div_u64) ;  /* 0x0000035c00f47944 */ /* 0x009fea0003c00000 */
[----:B------:R-:W0:Y:S01]  /*449a0*/  LDCU UR4, c[0x3][0xbc] ;  /* 0x00c01780ff0477ac */ /* 0x000e220008000800 */
[----:B------:R-:W-:Y:S01]  /*449b0*/  IMAD.MOV R7, RZ, RZ, -R52 ;  /* 0x000000ffff077224 */ /* 0x000fe200078e0a34 */
[----:B------:R-:W-:-:S03]  /*449c0*/  MOV R9, R53 ;  /* 0x0000003500097202 */ /* 0x000fc60000000f00 */
[----:B0-----:R-:W-:Y:S02]  /*449d0*/  IMAD R7, R7, UR4, R8 ;  /* 0x0000000407077c24 */ /* 0x001fe4000f8e0208 */
[----:B------:R-:W-:-:S07]  /*449e0*/  IMAD.MOV.U32 R8, RZ, RZ, R52 ;  /* 0x000000ffff087224 */ /* 0x000fce00078e0034 */
.L_x_905:
[----:B------:R-:W-:Y:S05]  /*449f0*/  BSYNC.RECONVERGENT B2 ;  /* 0x0000000000027941 */ /* 0x000fea0003800200 */
.L_x_903:
[----:B------:R-:W1:Y:S01]  /*44a00*/  LDC R12, c[0x3][0xb8] ;  /* 0x00c02e00ff0c7b82 */ /* 0x000e620000000800 */
[----:B------:R-:W-:Y:S01]  /*44a10*/  BSSY.RECONVERGENT B2, `(.L_x_906) ;  /* 0x0000026000027945 */ /* 0x000fe20003800200 */
[----:B-1----:R-:W-:-:S04]  /*44a20*/  SHF.R.S32.HI R19, RZ, 0x1f, R12 ;  /* 0x0000001fff137819 */ /* 0x002fc8000001140c */
[----:B------:R-:W-:-:S04]  /*44a30*/  LOP3.LUT R10, R9, R19, RZ, 0xfc, !PT ;  /* 0x00000013090a7212 */ /* 0x000fc800078efcff */
[----:B------:R-:W-:-:S13]  /*44a40*/  ISETP.NE.U32.AND P0, PT, R10, RZ, PT ;  /* 0x000000ff0a00720c */ /* 0x000fda0003f05070 */
[----:B------:R-:W-:Y:S05]  /*44a50*/  @P0 BRA `(.L_x_907) ;  /* 0x0000000000580947 */ /* 0x000fea0003800000 */
[----:B------:R-:W1:Y:S01]  /*44a60*/  I2F.U32.RP R13, R12 ;  /* 0x0000000c000d7306 */ /* 0x000e620000209000 */
[----:B------:R-:W-:-:S07]  /*44a70*/  MOV R15, RZ ;  /* 0x000000ff000f7202 */ /* 0x000fce0000000f00 */
        /* <DEDUP_REMOVED lines=15> */
[----:B------:R-:W-:-:S13]  /*44b70*/  ISETP.NE.U32.AND P0, PT, R12, RZ, PT ;  /* 0x000000ff0c00720c */ /* 0x000fda0003f05070 */
[----:B------:R-:W-:-:S05]  /*44b80*/  @!P0 LOP3.LUT R14, RZ, R12, RZ, 0x33, !PT ;  /* 0x0000000cff0e8212 */ /* 0x000fca00078e33ff */
[----:B------:R-:W-:-:S04]  /*44b90*/  IMAD.MOV R9, RZ, RZ, -R14 ;  /* 0x000000ffff097224 */ /* 0x000fc800078e0a0e */
[----:B------:R-:W-:Y:S01]  /*44ba0*/  IMAD R8, R12, R9, R8 ;  /* 0x000000090c087224 */ /* 0x000fe200078e0208 */
[----:B------:R-:W-:Y:S06]  /*44bb0*/  BRA `(.L_x_908) ;  /* 0x00000000002c7947 */ /* 0x000fec0003800000 */
.L_x_907:
[----:B------:R-:W1:Y:S01]  /*44bc0*/  LDCU UR4, c[0x3][0xb8] ;  /* 0x00c01700ff0477ac */ /* 0x000e620008000800 */
[----:B------:R-:W-:Y:S01]  /*44bd0*/  IMAD.MOV.U32 R54, RZ, RZ, R8 ;  /* 0x000000ffff367224 */ /* 0x000fe200078e0008 */
[----:B------:R-:W-:Y:S01]  /*44be0*/  MOV R12, 0x44c20 ;  /* 0x00044c20000c7802 */ /* 0x000fe20000000f00 */
[----:B------:R-:W-:Y:S01]  /*44bf0*/  IMAD.MOV.U32 R55, RZ, RZ, R9 ;  /* 0x000000ffff377224 */ /* 0x000fe200078e0009 */
[----:B-1----:R-:W-:-:S07]  /*44c00*/  MOV R10, UR4 ;  /* 0x00000004000a7c02 */ /* 0x002fce0008000f00 */
[----:B0--3--:R-:W-:Y:S05]  /*44c10*/  CALL.REL.NOINC `($__internal_0_$__cuda_sm20_div_u64) ;  /* 0x0000035c00547944 */ /* 0x009fea0003c00000 */
[----:B------:R-:W0:Y:S01]  /*44c20*/  LDCU UR4, c[0x3][0xb8] ;  /* 0x00c01700ff0477ac */ /* 0x000e220008000800 */
[--C-:B------:R-:W-:Y:S01]  /*44c30*/  IMAD.MOV R9, RZ, RZ, -R52.reuse ;  /* 0x000000ffff097224 */ /* 0x100fe200078e0a34 */
[----:B------:R-:W-:Y:S01]  /*44c40*/  MOV R15, R53 ;  /* 0x00000035000f7202 */ /* 0x000fe20000000f00 */
[----:B------:R-:W-:Y:S02]  /*44c50*/  IMAD.MOV.U32 R14, RZ, RZ, R52 ;  /* 0x000000ffff0e7224 */ /* 0x000fe400078e0034 */
[----:B0-----:R-:W-:-:S07]  /*44c60*/  IMAD R8, R9, UR4, R8 ;  /* 0x0000000409087c24 */ /* 0x001fce000f8e0208 */
.L_x_908:
[----:B------:R-:W-:Y:S05]  /*44c70*/  BSYNC.RECONVERGENT B2 ;  /* 0x0000000000027941 */ /* 0x000fea0003800200 */
.L_x_906:
[----:B------:R-:W1:Y:S01]  /*44c80*/  LDC R12, c[0x3][0xb4] ;  /* 0x00c02d00ff0c7b82 */ /* 0x000e620000000800 */
[----:B------:R-:W-:Y:S01]  /*44c90*/  BSSY.RECONVERGENT B2, `(.L_x_909) ;  /* 0x0000027000027945 */ /* 0x000fe20003800200 */
[----:B-1----:R-:W-:-:S04]  /*44ca0*/  SHF.R.S32.HI R19, RZ, 0x1f, R12 ;  /* 0x0000001fff137819 */ /* 0x002fc8000001140c */
[----:B------:R-:W-:-:S04]  /*44cb0*/  LOP3.LUT R9, R15, R19, RZ, 0xfc, !PT ;  /* 0x000000130f097212 */ /* 0x000fc800078efcff */
[----:B------:R-:W-:-:S13]  /*44cc0*/  ISETP.NE.U32.AND P0, PT, R9, RZ, PT ;  /* 0x000000ff0900720c */ /* 0x000fda0003f05070 */
[----:B------:R-:W-:Y:S05]  /*44cd0*/  @P0 BRA `(.L_x_910) ;  /* 0x00000000005c0947 */ /* 0x000fea0003800000 */
[----:B------:R-:W1:Y:S01]  /*44ce0*/  I2F.U32.RP R13, R12 ;  /* 0x0000000c000d7306 */ /* 0x000e620000209000 */
[----:B------:R-:W-:Y:S02]  /*44cf0*/  HFMA2 R10, -RZ, RZ, 0, 0 ;  /* 0x00000000ff0a7431 */ /* 0x000fe400000001ff */
        /* <DEDUP_REMOVED lines=19> */
[----:B------:R-:W-:Y:S01]  /*44e30*/  MOV R14, R10 ;  /* 0x0000000a000e7202 */ /* 0x000fe20000000f00 */
[----:B------:R-:W-:Y:S06]  /*44e40*/  BRA `(.L_x_911) ;  /* 0x00000000002c7947 */ /* 0x000fec0003800000 */
.L_x_910:
[----:B------:R-:W1:Y:S01]  /*44e50*/  LDCU UR4, c[0x3][0xb4] ;  /* 0x00c01680ff0477ac */ /* 0x000e620008000800 */
[----:B------:R-:W-:Y:S01]  /*44e60*/  IMAD.MOV.U32 R54, RZ, RZ, R14 ;  /* 0x000000ffff367224 */ /* 0x000fe200078e000e */
[----:B------:R-:W-:Y:S02]  /*44e70*/  MOV R55, R15 ;  /* 0x0000000f00377202 */ /* 0x000fe40000000f00 */
[----:B------:R-:W-:Y:S01]  /*44e80*/  MOV R12, 0x44eb0 ;  /* 0x00044eb0000c7802 */ /* 0x000fe20000000f00 */
[----:B-1----:R-:W-:-:S07]  /*44e90*/  IMAD.U32 R10, RZ, RZ, UR4 ;  /* 0x00000004ff0a7e24 */ /* 0x002fce000f8e00ff */
[----:B0--3--:R-:W-:Y:S05]  /*44ea0*/  CALL.REL.NOINC `($__internal_0_$__cuda_sm20_div_u64) ;  /* 0x0000035800b07944 */ /* 0x009fea0003c00000 */
[----:B------:R-:W0:Y:S01]  /*44eb0*/  LDCU UR4, c[0x3][0xb4] ;  /* 0x00c01680ff0477ac */ /* 0x000e220008000800 */
[----:B------:R-:W-:Y:S02]  /*44ec0*/  IMAD.MOV R9, RZ, RZ, -R52 ;  /* 0x000000ffff097224 */ /* 0x000fe400078e0a34 */
[----:B------:R-:W-:Y:S02]  /*44ed0*/  IMAD.MOV.U32 R15, RZ, RZ, R53 ;  /* 0x000000ffff0f7224 */ /* 0x000fe400078e0035 */
[----:B0-----:R-:W-:Y:S01]  /*44ee0*/  IMAD R9, R9, UR4, R14 ;  /* 0x0000000409097c24 */ /* 0x001fe2000f8e020e */
[----:B------:R-:W-:-:S07]  /*44ef0*/  MOV R14, R52 ;  /* 0x00000034000e7202 */ /* 0x000fce0000000f00 */
.L_x_911:
[----:B------:R-:W-:Y:S05]  /*44f00*/  BSYNC.RECONVERGENT B2 ;  /* 0x0000000000027941 */ /* 0x000fea0003800200 */
.L_x_909:
        /* <DEDUP_REMOVED lines=27> */
[----:B------:R-:W-:Y:S01]  /*450c0*/  IMAD.MOV.U32 R14, RZ, RZ, R10 ;  /* 0x000000ffff0e7224 */ /* 0x000fe200078e000a */
[----:B------:R-:W-:Y:S06]  /*450d0*/  BRA `(.L_x_914) ;  /* 0x00000000002c7947 */ /* 0x000fec0003800000 */
.L_x_913:
        /* <DEDUP_REMOVED lines=11> */
.L_x_914:
[----:B------:R-:W-:Y:S05]  /*45190*/  BSYNC.RECONVERGENT B2 ;  /* 0x0000000000027941 */ /* 0x000fea0003800200 */
.L_x_912:
        /* <DEDUP_REMOVED lines=29> */
.L_x_916:
        /* <DEDUP_REMOVED lines=11> */
.L_x_917:
[----:B------:R-:W-:Y:S05]  /*45420*/  BSYNC.RECONVERGENT B2 ;  /* 0x0000000000027941 */ /* 0x000fea0003800200 */
.L_x_915:
[----:B------:R-:W1:Y:S01]  /*45430*/  LDC R19, c[0x3][0xa8] ;  /* 0x00c02a00ff137b82 */ /* 0x000e620000000800 */
[----:B------:R-:W-:Y:S01]  /*45440*/  BSSY.RECONVERGENT B2, `(.L_x_918) ;  /* 0x0000027000027945 */ /* 0x000fe20003800200 */
[----:B-1----:R-:W-:-:S04]  /*45450*/  SHF.R.S32.HI R17, RZ, 0x1f, R19 ;  /* 0x0000001fff117819 */ /* 0x002fc80000011413 */
[----:B------:R-:W-:-:S04]  /*45460*/  LOP3.LUT R10, R15, R17, RZ, 0xfc, !PT ;  /* 0x000000110f0a7212 */ /* 0x000fc800078efcff */
[----:B------:R-:W-:-:S13]  /*45470*/  ISETP.NE.U32.AND P0, PT, R10, RZ, PT ;  /* 0x000000ff0a00720c */ /* 0x000fda0003f05070 */
[----:B------:R-:W-:Y:S05]  /*45480*/  @P0 BRA `(.L_x_919) ;  /* 0x0000000000580947 */ /* 0x000fea0003800000 */
[----:B------:R-:W1:Y:S01]  /*45490*/  I2F.U32.RP R12, R19 ;  /* 0x00000013000c7306 */ /* 0x000e620000209000 */
[----:B------:R-:W-:-:S07]  /*454a0*/  HFMA2 R16, -RZ, RZ, 0, 0 ;  /* 0x00000000ff107431 */ /* 0x000fce00000001ff */
        /* <DEDUP_REMOVED lines=20> */
.L_x_919:
[----:B------:R-:W1:Y:S01]  /*455f0*/  LDCU UR4, c[0x3][0xa8] ;  /* 0x00c01500ff0477ac */ /* 0x000e620008000800 */
[----:B------:R-:W-:Y:S01]  /*45600*/  IMAD.MOV.U32 R19, RZ, RZ, R17 ;  /* 0x000000ffff137224 */ /* 0x000fe200078e0011 */
[----:B------:R-:W-:Y:S01]  /*45610*/  MOV R55, R15 ;  /* 0x0000000f00377202 */ /* 0x000fe20000000f00 */
[----:B------:R-:W-:Y:S01]  /*45620*/  IMAD.MOV.U32 R54, RZ, RZ, R14 ;  /* 0x000000ffff367224 */ /* 0x000fe200078e000e */
[----:B------:R-:W-:Y:S01]  /*45630*/  MOV R12, 0x45660 ;  /* 0x00045660000c7802 */ /* 0x000fe20000000f00 */
[----:B-1----:R-:W-:-:S07]  /*45640*/  IMAD.U32 R10, RZ, RZ, UR4 ;  /* 0x00000004ff0a7e24 */ /* 0x002fce000f8e00ff */
[----:B0--3--:R-:W-:Y:S05]  /*45650*/  CALL.REL.NOINC `($__internal_0_$__cuda_sm20_div_u64) ;  /* 0x0000035000c47944 */ /* 0x009fea0003c00000 */
[----:B------:R-:W0:Y:S01]  /*45660*/  LDCU UR4, c[0x3][0xa8] ;  /* 0x00c01500ff0477ac */ /* 0x000e220008000800 */
[----:B------:R-:W-:Y:S01]  /*45670*/  IMAD.MOV R15, RZ, RZ, -R52 ;  /* 0x000000ffff0f7224 */ /* 0x000fe200078e0a34 */
[----:B------:R-:W-:Y:S01]  /*45680*/  MOV R16, R52 ;  /* 0x0000003400107202 */ /* 0x000fe20000000f00 */
[----:B------:R-:W-:Y:S02]  /*45690*/  IMAD.MOV.U32 R17, RZ, RZ, R53 ;  /* 0x000000ffff117224 */ /* 0x000fe400078e0035 */
[----:B0-----:R-:W-:-:S07]  /*456a0*/  IMAD R14, R15, UR4, R14 ;  /* 0x000000040f0e7c24 */ /* 0x001fce000f8e020e */
.L_x_920:
[----:B------:R-:W-:Y:S05]  /*456b0*/  BSYNC.RECONVERGENT B2 ;  /* 0x0000000000027941 */ /* 0x000fea0003800200 */
.L_x_918:
        /* <DEDUP_REMOVED lines=28> */
.L_x_922:
[----:B------:R-:W1:Y:S01]  /*45880*/  LDCU UR4, c[0x3][0xa4] ;  /* 0x00c01480ff0477ac */ /* 0x000e620008000800 */
[----:B------:R-:W-:Y:S01]  /*45890*/  IMAD.MOV.U32 R54, RZ, RZ, R16 ;  /* 0x000000ffff367224 */ /* 0x000fe200078e0010 */
[----:B------:R-:W-:Y:S02]  /*458a0*/  MOV R55, R17 ;  /* 0x0000001100377202 */ /* 0x000fe40000000f00 */
[----:B------:R-:W-:Y:S01]  /*458b0*/  MOV R12, 0x458e0 ;  /* 0x000458e0000c7802 */ /* 0x000fe20000000f00 */
[----:B-1----:R-:W-:-:S07]  /*458c0*/  IMAD.U32 R10, RZ, RZ, UR4 ;  /* 0x00000004ff0a7e24 */ /* 0x002fce000f8e00ff */
[----:B0--3--:R-:W-:Y:S05]  /*458d0*/  CALL.REL.NOINC `($__internal_0_$__cuda_sm20_div_u64) ;  /* 0x0000035000247944 */ /* 0x009fea0003c00000 */
[----:B------:R-:W0:Y:S01]  /*458e0*/  LDCU UR4, c[0x3][0xa4] ;  /* 0x00c01480ff0477ac */ /* 0x000e220008000800 */
[----:B------:R-:W-:-:S04]  /*458f0*/  IMAD.MOV R15, RZ, RZ, -R52 ;  /* 0x000000ffff0f7224 */ /* 0x000fc800078e0a34 */
[----:B0-----:R-:W-:-:S07]  /*45900*/  IMAD R15, R15, UR4, R16 ;  /* 0x000000040f0f7c24 */ /* 0x001fce000f8e0210 */
.L_x_923:
[----:B------:R-:W-:Y:S05]  /*45910*/  BSYNC.RECONVERGENT B2 ;  /* 0x0000000000027941 */ /* 0x000fea0003800200 */
.L_x_921:
        /* <DEDUP_REMOVED lines=21> */
[----:B------:R-:W-:-:S13]  /*45a70*/  ISETP.NE.U32.AND P0, PT, R19, RZ, PT ;  /* 0x000000ff1300720c */ /* 0x000fda0003f05070 */
[----:B------:R-:W-:-:S04]  /*45a80*/  @!P0 LOP3.LUT R52, RZ, R19, RZ, 0x33, !PT ;  /* 0x00000013ff348212 */ /* 0x000fc800078e33ff */
[----:B------:R-:W-:Y:S01]  /*45a90*/  MOV R12, R52 ;  /* 0x00000034000c7202 */ /* 0x000fe20000000f00 */
[----:B------:R-:W-:Y:S06]  /*45aa0*/  BRA `(.L_x_926) ;  /* 0x0000000000147947 */ /* 0x000fec0003800000 */
.L_x_925:
[----:B------:R-:W-:Y:S01]  /*45ab0*/  IMAD.MOV.U32 R12, RZ, RZ, R52 ;  /* 0x000000ffff0c7224 */ /* 0x000fe200078e0034 */
[----:B------:R-:W-:Y:S01]  /*45ac0*/  MOV R19, R17 ;  /* 0x0000001100137202 */ /* 0x000fe20000000f00 */
[----:B------:R-:W-:Y:S01]  /*45ad0*/  IMAD.MOV.U32 R23, RZ, RZ, R53 ;  /* 0x000000ffff177224 */ /* 0x000fe200078e0035 */
[----:B------:R-:W-:-:S07]  /*45ae0*/  MOV R10, 0x45b00 ;  /* 0x00045b00000a7802 */ /* 0x000fce0000000f00 */
[----:B0--3--:R-:W-:Y:S05]  /*45af0*/  CALL.REL.NOINC `($__internal_1_$__cuda_sm20_rem_u64) ;  /* 0x0000035000bc7944 */ /* 0x009fea0003c00000 */
.L_x_926:
[----:B------:R-:W-:Y:S05]  /*45b00*/  BSYNC.RECONVERGENT B2 ;  /* 0x0000000000027941 */ /* 0x000fea0003800200 */
.L_x_924:
[----:B------:R-:W1:Y:S01]  /*45b10*/  LDC.64 R52, c[0x3][RZ] ;  /* 0x00c00000ff347b82 */ /* 0x000e620000000a00 */
[----:B------:R-:W1:Y:S01]  /*45b20*/  LDCU.128 UR4, c[0x3][0x50] ;  /* 0x00c00a00ff0477ac */ /* 0x000e620008000c00 */
[----:B------:R-:W1:Y:S01]  /*45b30*/  I2F.F64 R16, R12 ;  /* 0x0000000c00107312 */ /* 0x000e620000201c00 */
[----:B------:R-:W-:Y:S01]  /*45b40*/  PLOP3.LUT P1, PT, PT, PT, PT, 0x80, 0x8 ;  /* 0x000000000008781c */ /* 0x000fe20003f2f070 */
[----:B------:R-:W2:Y:S01]  /*45b50*/  LDCU.64 UR16, c[0x3][0xc8] ;  /* 0x00c01900ff1077ac */ /* 0x000ea20008000a00 */
[----:B------:R-:W-:-:S03]  /*45b60*/  LOP3.LUT R5, R5, 0xfffffff7, RZ, 0xc0, !PT ;  /* 0xfffffff705057812 */ /* 0x000fc600078ec0ff */
[----:B------:R-:W4:Y:S01]  /*45b70*/  LDC.64 R50, c[0x3][0x8] ;  /* 0x00c00200ff327b82 */ /* 0x000f220000000a00 */
[----:B------:R-:W5:Y:S01]  /*45b80*/  LDCU.128 UR12, c[0x3][0x60] ;  /* 0x00c00c00ff0c77ac */ /* 0x000f620008000c00 */
[----:B------:R-:W4:Y:S01]  /*45b90*/  I2F.F64 R56, R15 ;  /* 0x0000000f00387312 */ /* 0x000f220000201c00 */
[----:B------:R-:W0:Y:S05]  /*45ba0*/  LDCU.128 UR20, c[0x3][0xd0] ;  /* 0x00c01a00ff1477ac */ /* 0x000e2a0008000c00 */
[----:B------:R-:W5:Y:S01]  /*45bb0*/  LDC.64 R18, c[0x3][0x10] ;  /* 0x00c00400ff127b82 */ /* 0x000f620000000a00 */
[----:B------:R-:W-:Y:S01]  /*45bc0*/  @P1 LOP3.LUT R5, R5, 0x8, RZ, 0xfc, !PT ;  /* 0x0000000805051812 */ /* 0x000fe200078efcff */
[----:B------:R-:W5:Y:S01]  /*45bd0*/  I2F.F64 R20, R14 ;  /* 0x0000000e00147312 */ /* 0x000f620000201c00 */
[----:B------:R-:W-:-:S02]  /*45be0*/  PLOP3.LUT P1, PT, PT, PT, PT, 0x8, 0x80 ;  /* 0x000000000080781c */ /* 0x000fc40003f2e170 */
[----:B------:R-:W-:-:S03]  /*45bf0*/  LOP3.LUT R5, R5, 0xfffeffff, RZ, 0xc0, !PT ;  /* 0xfffeffff05057812 */ /* 0x000fc600078ec0ff */
[----:B------:R-:W3:Y:S01]  /*45c00*/  LDC.64 R54, c[0x3][0x18] ;  /* 0x00c00600ff367b82 */ /* 0x000ee20000000a00 */
[----:B-1----:R-:W-:Y:S01]  /*45c10*/  DFMA R16, R16, UR4, R52 ;  /* 0x0000000410107c2b */ /* 0x002fe20008000034 */
[----:B------:R-:W3:Y:S06]  /*45c20*/  I2F.F64 R12, R13 ;  /* 0x0000000d000c7312 */ /* 0x000eec0000201c00 */
[----:B------:R-:W1:Y:S01]  /*45c30*/  LDC.64 R52, c[0x3][0x20] ;  /* 0x00c00800ff347b82 */ /* 0x000e620000000a00 */
[----:B----4-:R-:W-:Y:S01]  /*45c40*/  DFMA R50, R56, UR6, R50 ;  /* 0x0000000638327c2b */ /* 0x010fe20008000032 */
[----:B------:R-:W1:Y:S01]  /*45c50*/  LDCU.128 UR4, c[0x3][0x70] ;  /* 0x00c00e00ff0477ac */ /* 0x000e620008000c00 */
[----:B--2---:R-:W-:Y:S01]  /*45c60*/  DFMA R56, R16, UR16, RZ ;  /* 0x0000001010387c2b */ /* 0x004fe200080000ff */
[----:B------:R-:W1:Y:S01]  /*45c70*/  I2F.F64 R10, R11 ;  /* 0x0000000b000a7312 */ /* 0x000e620000201c00 */
[----:B------:R-:W-:Y:S01]  /*45c80*/  @P1 LOP3.LUT R5, R5, 0x10000, RZ, 0xfc, !PT ;  /* 0x0001000005051812 */ /* 0x000fe200078efcff */
[----:B------:R-:W2:Y:S01]  /*45c90*/  LDCU.128 UR16, c[0x3][0xe0] ;  /* 0x00c01c00ff1077ac */ /* 0x000ea20008000c00 */
[----:B-----5:R-:W-:Y:S01]  /*45ca0*/  DFMA R18, R20, UR12, R18 ;  /* 0x0000000c14127c2b */ /* 0x020fe20008000012 */
[----:B------:R-:W4:Y:S03]  /*45cb0*/  LDC.64 R20, c[0x3][0x28] ;  /* 0x00c00a00ff147b82 */ /* 0x000f260000000a00 */
[----:B0-----:R-:W-:-:S02]  /*45cc0*/  DFMA R58, R50, UR20, R56 ;  /* 0x00000014323a7c2b */ /* 0x001fc40008000038 */
[----:B------:R-:W4:Y:S01]  /*45cd0*/  I2F.F64 R56, R9 ;  /* 0x0000000900387312 */ /* 0x000f220000201c00 */
[----:B---3--:R-:W-:Y:S01]  /*45ce0*/  DFMA R14, R12, UR14, R54 ;  /* 0x0000000e0c0e7c2b */ /* 0x008fe20008000036 */
[----:B------:R-:W0:Y:S01]  /*45cf0*/  LDCU.128 UR12, c[0x3][0x80] ;  /* 0x00c01000ff0c77ac */ /* 0x000e220008000c00 */
[----:B------:R-:W0:Y:S03]  /*45d00*/  LDC.64 R54, c[0x3][0x30] ;  /* 0x00c00c00ff367b82 */ /* 0x000e260000000a00 */
[----:B------:R-:W-:Y:S02]  /*45d10*/  DFMA R60, R18, UR22, R58 ;  /* 0x00000016123c7c2b */ /* 0x000fe4000800003a */
[----:B------:R-:W0:Y:S01]  /*45d20*/  I2F.F64 R58, R8 ;  /* 0x00000008003a7312 */ /* 0x000e220000201c00 */
[----:B------:R-:W3:Y:S01]  /*45d30*/  LDCU.128 UR20, c[0x3][0xf0] ;  /* 0x00c01e00ff1477ac */ /* 0x000ee20008000c00 */
[----:B-1----:R-:W-:Y:S01]  /*45d40*/  DFMA R12, R10, UR4, R52 ;  /* 0x000000040a0c7c2b */ /* 0x002fe20008000034 */
[----:B------:R-:W1:Y:S03]  /*45d50*/  LDC.64 R52, c[0x3][0x38] ;  /* 0x00c00e00ff347b82 */ /* 0x000e660000000a00 */
[----:B--2---:R-:W-:-:S02]  /*45d60*/  DFMA R60, R14, UR16, R60 ;  /* 0x000000100e3c7c2b */ /* 0x004fc4000800003c */
[----:B----4-:R-:W-:Y:S01]  /*45d70*/  DFMA R10, R56, UR6, R20 ;  /* 0x00000006380a7c2b */ /* 0x010fe20008000014 */
[----:B------:R-:W2:Y:S02]  /*45d80*/  LDCU.128 UR4, c[0x3][0x90] ;  /* 0x00c01200ff0477ac */ /* 0x000ea40008000c00 */
[----:B------:R-:W2:Y:S03]  /*45d90*/  LDC.64 R20, c[0x3][0x40] ;  /* 0x00c01000ff147b82 */ /* 0x000ea60000000a00 */
[----:B------:R-:W-:Y:S01]  /*45da0*/  DFMA R60, R12, UR18, R60 ;  /* 0x000000120c3c7c2b */ /* 0x000fe2000800003c */
[----:B------:R-:W1:Y:S01]  /*45db0*/  I2F.F64 R56, R7 ;  /* 0x0000000700387312 */ /* 0x000e620000201c00 */
[----:B------:R-:W4:Y:S01]  /*45dc0*/  LDCU.128 UR16, c[0x3][0x100] ;  /* 0x00c02000ff1077ac */ /* 0x000f220008000c00 */
[----:B0-----:R-:W-:Y:S01]  /*45dd0*/  DFMA R54, R58, UR12, R54 ;  /* 0x0000000c3a367c2b */ /* 0x001fe20008000036 */
[----:B------:R-:W0:Y:S01]  /*45de0*/  LDCU.64 UR12, c[0x3][0x438] ;  /* 0x00c08700ff0c77ac */ /* 0x000e220008000a00 */
[----:B------:R-:W5:Y:S03]  /*45df0*/  LDC.64 R8, c[0x3][0x48] ;  /* 0x00c01200ff087b82 */ /* 0x000f660000000a00 */
[----:B---3--:R-:W-:Y:S01]  /*45e00*/  DFMA R62, R10, UR20, R60 ;  /* 0x000000140a3e7c2b */ /* 0x008fe2000800003c */
[----:B------:R-:W2:Y:S01]  /*45e10*/  I2F.F64 R58, R4 ;  /* 0x00000004003a7312 */ /* 0x000ea20000201c00 */
[----:B-1----:R-:W-:-:S07]  /*45e20*/  DFMA R52, R56, UR14, R52 ;  /* 0x0000000e38347c2b */ /* 0x002fce0008000034 */
[----:B------:R-:W5:Y:S01]  /*45e30*/  I2F.F64 R60, R2 ;  /* 0x00000002003c7312 */ /* 0x000f620000201c00 */
[----:B------:R-:W-:Y:S02]  /*45e40*/  DFMA R62, R54, UR22, R62 ;  /* 0x00000016363e7c2b */ /* 0x000fe4000800003e */
[----:B--2---:R-:W-:Y:S01]  /*45e50*/  DFMA R56, R58, UR4, R20 ;  /* 0x000000043a387c2b */ /* 0x004fe20008000014 */
[----:B------:R-:W1:Y:S05]  /*45e60*/  LDCU.64 UR4, c[0x3][0x110] ;  /* 0x00c02200ff0477ac */ /* 0x000e6a0008000a00 */
[----:B----4-:R-:W-:Y:S01]  /*45e70*/  DFMA R62, R52, UR16, R62 ;  /* 0x00000010343e7c2b */ /* 0x010fe2000800003e */
        /* <DEDUP_REMOVED lines=205> */
.L_x_896:
[----:B------:R-:W-:Y:S05]  /*46b50*/  BSYNC.RECONVERGENT B1 ;  /* 0x0000000000017941 */ /* 0x000fea0003800200 */
.L_x_895:
        /* <DEDUP_REMOVED lines=18> */
[----:B------:R-:W-:-:S07]  /*46c80*/  IMAD.MOV.U32 R8, RZ, RZ, RZ ;  /* 0x000000ffff087224 */ /* 0x000fce00078e00ff */
        /* <DEDUP_REMOVED lines=20> */
.L_x_930:
        /* <DEDUP_REMOVED lines=11> */
.L_x_931:
[----:B------:R-:W-:Y:S05]  /*46e80*/  BSYNC.RECONVERGENT B2 ;  /* 0x0000000000027941 */ /* 0x000fea0003800200 */
.L_x_929:
[----:B------:R-:W0:Y:S01]  /*46e90*/  LDC R13, c[0x3][0xc0] ;  /* 0x00c03000ff0d7b82 */ /* 0x000e220000000800 */
[----:B------:R-:W-:Y:S01]  /*46ea0*/  BSSY.RECONVERGENT B2, `(.L_x_932) ;  /* 0x0000027000027945 */ /* 0x000fe20003800200 */
[----:B0-----:R-:W-:-:S04]  /*46eb0*/  SHF.R.S32.HI R19, RZ, 0x1f, R13 ;  /* 0x0000001fff137819 */ /* 0x001fc8000001140d */
[----:B------:R-:W-:-:S04]  /*46ec0*/  LOP3.LUT R4, R9, R19, RZ, 0xfc, !PT ;  /* 0x0000001309047212 */ /* 0x000fc800078efcff */
[----:B------:R-:W-:-:S13]  /*46ed0*/  ISETP.NE.U32.AND P0, PT, R4, RZ, PT ;  /* 0x000000ff0400720c */ /* 0x000fda0003f05070 */
[----:B------:R-:W-:Y:S05]  /*46ee0*/  @P0 BRA `(.L_x_933) ;  /* 0x00000000005c0947 */ /* 0x000fea0003800000 */
[----:B------:R-:W0:Y:S08]  /*46ef0*/  I2F.U32.RP R12, R13 ;  /* 0x0000000d000c7306 */ /* 0x000e300000209000 */
        /* <DEDUP_REMOVED lines=22> */
.L_x_933:
        /* <DEDUP_REMOVED lines=11> */
.L_x_934:
[----:B------:R-:W-:Y:S05]  /*47110*/  BSYNC.RECONVERGENT B2 ;  /* 0x0000000000027941 */ /* 0x000fea0003800200 */
.L_x_932:
[----:B------:R-:W0:Y:S01]  /*47120*/  LDC R12, c[0x3][0xbc] ;  /* 0x00c02f00ff0c7b82 */ /* 0x000e220000000800 */
[----:B------:R-:W-:Y:S01]  /*47130*/  BSSY.RECONVERGENT B2, `(.L_x_935) ;  /* 0x0000027000027945 */ /* 0x000fe20003800200 */
[----:B0-----:R-:W-:-:S04]  /*47140*/  SHF.R.S32.HI R19, RZ, 0x1f, R12 ;  /* 0x0000001fff137819 */ /* 0x001fc8000001140c */
[----:B------:R-:W-:-:S04]  /*47150*/  LOP3.LUT R7, R9, R19, RZ, 0xfc, !PT ;  /* 0x0000001309077212 */ /* 0x000fc800078efcff */
[----:B------:R-:W-:-:S13]  /*47160*/  ISETP.NE.U32.AND P0, PT, R7, RZ, PT ;  /* 0x000000ff0700720c */ /* 0x000fda0003f05070 */
[----:B------:R-:W-:Y:S05]  /*47170*/  @P0 BRA `(.L_x_936) ;  /* 0x00000000005c0947 */ /* 0x000fea0003800000 */
[----:B------:R-:W0:Y:S01]  /*47180*/  I2F.U32.RP R9, R12 ;  /* 0x0000000c00097306 */ /* 0x000e220000209000 */
[----:B------:R-:W-:-:S07]  /*47190*/  IMAD.MOV.U32 R10, RZ, RZ, RZ ;  /* 0x000000ffff0a7224 */ /* 0x000fce00078e00ff */
        /* <DEDUP_REMOVED lines=21> */
.L_x_936:
        /* <DEDUP_REMOVED lines=11> */
.L_x_937:
[----:B------:R-:W-:Y:S05]  /*473a0*/  BSYNC.RECONVERGENT B2 ;  /* 0x0000000000027941 */ /* 0x000fea0003800200 */
.L_x_935:
[----:B------:R-:W0:Y:S01]  /*473b0*/  LDC R12, c[0x3][0xb8] ;  /* 0x00c02e00ff0c7b82 */ /* 0x000e220000000800 */
[----:B------:R-:W-:Y:S01]  /*473c0*/  BSSY.RECONVERGENT B2, `(.L_x_938) ;  /* 0x0000026000027945 */ /* 0x000fe20003800200 */
[----:B0-----:R-:W-:-:S04]  /*473d0*/  SHF.R.S32.HI R19, RZ, 0x1f, R12 ;  /* 0x0000001fff137819 */ /* 0x001fc8000001140c */
[----:B------:R-:W-:-:S04]  /*473e0*/  LOP3.LUT R10, R9, R19, RZ, 0xfc, !PT ;  /* 0x00000013090a7212 */ /* 0x000fc800078efcff */
[----:B------:R-:W-:-:S13]  /*473f0*/  ISETP.NE.U32.AND P0, PT, R10, RZ, PT ;  /* 0x000000ff0a00720c */ /* 0x000fda0003f05070 */
[----:B------:R-:W-:Y:S05]  /*47400*/  @P0 BRA `(.L_x_939) ;  /* 0x0000000000580947 */ /* 0x000fea0003800000 */
[----:B------:R-:W0:Y:S01]  /*47410*/  I2F.U32.RP R13, R12 ;  /* 0x0000000c000d7306 */ /* 0x000e220000209000 */
[----:B------:R-:W-:-:S07]  /*47420*/  MOV R15, RZ ;  /* 0x000000ff000f7202 */ /* 0x000fce0000000f00 */
        /* <DEDUP_REMOVED lines=20> */
.L_x_939:
        /* <DEDUP_REMOVED lines=11> */
.L_x_940:
[----:B------:R-:W-:Y:S05]  /*47620*/  BSYNC.RECONVERGENT B2 ;  /* 0x0000000000027941 */ /* 0x000fea0003800200 */
.L_x_938:
[----:B------:R-:W0:Y:S01]  /*47630*/  LDC R12, c[0x3][0xb4] ;  /* 0x00c02d00ff0c7b82 */ /* 0x000e220000000800 */
[----:B------:R-:W-:Y:S01]  /*47640*/  BSSY.RECONVERGENT B2, `(.L_x_941) ;  /* 0x0000027000027945 */ /* 0x000fe20003800200 */
[----:B0-----:R-:W-:-:S04]  /*47650*/  SHF.R.S32.HI R19, RZ, 0x1f, R12 ;  /* 0x0000001fff137819 */ /* 0x001fc8000001140c */
[----:B------:R-:W-:-:S04]  /*47660*/  LOP3.LUT R9, R15, R19, RZ, 0xfc, !PT ;  /* 0x000000130f097212 */ /* 0x000fc800078efcff */
[----:B------:R-:W-:-:S13]  /*47670*/  ISETP.NE.U32.AND P0, PT, R9, RZ, PT ;  /* 0x000000ff0900720c */ /* 0x000fda0003f05070 */
[----:B------:R-:W-:Y:S05]  /*47680*/  @P0 BRA `(.L_x_942) ;  /* 0x00000000005c0947 */ /* 0x000fea0003800000 */
[----:B------:R-:W0:Y:S01]  /*47690*/  I2F.U32.RP R13, R12 ;  /* 0x0000000c000d7306 */ /* 0x000e220000209000 */
[----:B------:R-:W-:Y:S02]  /*476a0*/  HFMA2 R10, -RZ, RZ, 0, 0 ;  /* 0x00000000ff0a7431 */ /* 0x000fe400000001ff */
        /* <DEDUP_REMOVED lines=21> */
.L_x_942:
        /* <DEDUP_REMOVED lines=11> */
.L_x_943:
[----:B------:R-:W-:Y:S05]  /*478b0*/  BSYNC.RECONVERGENT B2 ;  /* 0x0000000000027941 */ /* 0x000fea0003800200 */
.L_x_941:
        /* <DEDUP_REMOVED lines=29> */
.L_x_945:
        /* <DEDUP_REMOVED lines=11> */
.L_x_946:
[----:B------:R-:W-:Y:S05]  /*47b40*/  BSYNC.RECONVERGENT B2 ;  /* 0x0000000000027941 */ /* 0x000fea0003800200 */
.L_x_944:
        /* <DEDUP_REMOVED lines=29> */
.L_x_948:
        /* <DEDUP_REMOVED lines=11> */
.L_x_949:
[----:B------:R-:W-:Y:S05]  /*47dd0*/  BSYNC.RECONVERGENT B2 ;  /* 0x0000000000027941 */ /* 0x000fea0003800200 */
.L_x_947:
[----:B------:R-:W0:Y:S01]  /*47de0*/  LDC R19, c[0x3][0xa8] ;  /* 0x00c02a00ff137b82 */ /* 0x000e220000000800 */
[----:B------:R-:W-:Y:S01]  /*47df0*/  BSSY.RECONVERGENT B2, `(.L_x_950) ;  /* 0x0000027000027945 */ /* 0x000fe20003800200 */
[----:B0-----:R-:W-:-:S04]  /*47e00*/  SHF.R.S32.HI R17, RZ, 0x1f, R19 ;  /* 0x0000001fff117819 */ /* 0x001fc80000011413 */
[----:B------:R-:W-:-:S04]  /*47e10*/  LOP3.LUT R10, R15, R17, RZ, 0xfc, !PT ;  /* 0x000000110f0a7212 */ /* 0x000fc800078efcff */
[----:B------:R-:W-:-:S13]  /*47e20*/  ISETP.NE.U32.AND P0, PT, R10, RZ, PT ;  /* 0x000000ff0a00720c */ /* 0x000fda0003f05070 */
[----:B------:R-:W-:Y:S05]  /*47e30*/  @P0 BRA `(.L_x_951) ;  /* 0x0000000000580947 */ /* 0x000fea0003800000 */
[----:B------:R-:W0:Y:S01]  /*47e40*/  I2F.U32.RP R12, R19 ;  /* 0x00000013000c7306 */ /* 0x000e220000209000 */
[----:B------:R-:W-:-:S07]  /*47e50*/  HFMA2 R16, -RZ, RZ, 0, 0 ;  /* 0x00000000ff107431 */ /* 0x000fce00000001ff */
        /* <DEDUP_REMOVED lines=20> */
.L_x_951:
        /* <DEDUP_REMOVED lines=12> */
.L_x_952:
[----:B------:R-:W-:Y:S05]  /*48060*/  BSYNC.RECONVERGENT B2 ;  /* 0x0000000000027941 */ /* 0x000fea0003800200 */
.L_x_950:
        /* <DEDUP_REMOVED lines=28> */
.L_x_954:
        /* <DEDUP_REMOVED lines=9> */
.L_x_955:
[----:B------:R-:W-:Y:S05]  /*482c0*/  BSYNC.RECONVERGENT B2 ;  /* 0x0000000000027941 */ /* 0x000fea0003800200 */
.L_x_953:
        /* <DEDUP_REMOVED lines=25> */
.L_x_957:
[----:B------:R-:W-:Y:S01]  /*48460*/  IMAD.MOV.U32 R12, RZ, RZ, R52 ;  /* 0x000000ffff0c7224 */ /* 0x000fe200078e0034 */
[----:B------:R-:W-:Y:S01]  /*48470*/  MOV R19, R17 ;  /* 0x0000001100137202 */ /* 0x000fe20000000f00 */
[----:B------:R-:W-:Y:S01]  /*48480*/  IMAD.MOV.U32 R23, RZ, RZ, R53 ;  /* 0x000000ffff177224 */ /* 0x000fe200078e0035 */
[----:B------:R-:W-:-:S07]  /*48490*/  MOV R10, 0x484b0 ;  /* 0x000484b0000a7802 */ /* 0x000fce0000000f00 */
[----:B---34-:R-:W-:Y:S05]  /*484a0*/  CALL.REL.NOINC `($__internal_1_$__cuda_sm20_rem_u64) ;  /* 0x0000032800507944 */ /* 0x018fea0003c00000 */
.L_x_958:
[----:B------:R-:W-:Y:S05]  /*484b0*/  BSYNC.RECONVERGENT B2 ;  /* 0x0000000000027941 */ /* 0x000fea0003800200 */
.L_x_956:
        /* <DEDUP_REMOVED lines=19> */
[----:B------:R-:W-:Y:S01]  /*485f0*/  @P1 LOP3.LUT R5, R5, 0x4000, RZ, 0xfc, !PT ;  /* 0x0000400005051812 */ /* 0x000fe200078efcff */
[----:B--2---:R-:W-:Y:S01]  /*48600*/  DFMA R50, R54, UR6, R50 ;  /* 0x0000000636327c2b */ /* 0x004fe20008000032 */
[----:B------:R-:W0:Y:S03]  /*48610*/  LDCU.128 UR4, c[0x3][0x70] ;  /* 0x00c00e00ff0477ac */ /* 0x000e260008000c00 */
[----:B------:R-:W0:Y:S01]  /*48620*/  LDC.64 R54, c[0x3][0x20] ;  /* 0x00c00800ff367b82 */ /* 0x000e220000000a00 */
[----:B-1----:R-:W-:Y:S01]  /*48630*/  DFMA R58, R16, UR16, RZ ;  /* 0x00000010103a7c2b */ /* 0x002fe200080000ff */
[----:B------:R-:W0:Y:S01]  /*48640*/  I2F.F64 R10, R11 ;  /* 0x0000000b000a7312 */ /* 0x000e220000201c00 */
[----:B------:R-:W1:Y:S01]  /*48650*/  LDCU.128 UR16, c[0x3][0xe0] ;  /* 0x00c01c00ff1077ac */ /* 0x000e620008000c00 */
[----:B-----5:R-:W-:-:S04]  /*48660*/  DFMA R18, R56, UR12, R18 ;  /* 0x0000000c38127c2b */ /* 0x020fc80008000012 */
[----:B------:R-:W2:Y:S01]  /*48670*/  LDC.64 R56, c[0x3][0x28] ;  /* 0x00c00a00ff387b82 */ /* 0x000ea20000000a00 */
[----:B---3--:R-:W-:Y:S02]  /*48680*/  DFMA R58, R50, UR20, R58 ;  /* 0x00000014323a7c2b */ /* 0x008fe4000800003a */
[----:B----4-:R-:W-:Y:S01]  /*48690*/  DFMA R12, R12, UR14, R52 ;  /* 0x0000000e0c0c7c2b */ /* 0x010fe20008000034 */
[----:B------:R-:W3:Y:S04]  /*486a0*/  LDCU.128 UR12, c[0x3][0x80] ;  /* 0x00c01000ff0c77ac */ /* 0x000ee80008000c00 */
[----:B------:R-:W3:Y:S01]  /*486b0*/  LDC.64 R14, c[0x3][0x30] ;  /* 0x00c00c00ff0e7b82 */ /* 0x000ee20000000a00 */
[----:B------:R-:W-:Y:S01]  /*486c0*/  DFMA R60, R18, UR22, R58 ;  /* 0x00000016123c7c2b */ /* 0x000fe2000800003a */
[----:B------:R-:W2:Y:S01]  /*486d0*/  I2F.F64 R52, R9 ;  /* 0x0000000900347312 */ /* 0x000ea20000201c00 */
[----:B------:R-:W4:Y:S01]  /*486e0*/  LDCU.128 UR20, c[0x3][0xf0] ;  /* 0x00c01e00ff1477ac */ /* 0x000f220008000c00 */
[----:B0-----:R-:W-:-:S06]  /*486f0*/  DFMA R54, R10, UR4, R54 ;  /* 0x000000040a367c2b */ /* 0x001fcc0008000036 */
[----:B------:R-:W3:Y:S01]  /*48700*/  I2F.F64 R58, R8 ;  /* 0x00000008003a7312 */ /* 0x000ee20000201c00 */
[----:B-1----:R-:W-:Y:S01]  /*48710*/  DFMA R60, R12, UR16, R60 ;  /* 0x000000100c3c7c2b */ /* 0x002fe2000800003c */
[----:B------:R-:W0:Y:S01]  /*48720*/  LDC.64 R10, c[0x3][0x38] ;  /* 0x00c00e00ff0a7b82 */ /* 0x000e220000000a00 */
[----:B--2---:R-:W-:Y:S01]  /*48730*/  DFMA R56, R52, UR6, R56 ;  /* 0x0000000634387c2b */ /* 0x004fe20008000038 */
[----:B------:R-:W1:Y:S05]  /*48740*/  LDCU.128 UR4, c[0x3][0x90] ;  /* 0x00c01200ff0477ac */ /* 0x000e6a0008000c00 */
[----:B------:R-:W-:Y:S01]  /*48750*/  DFMA R60, R54, UR18, R60 ;  /* 0x00000012363c7c2b */ /* 0x000fe2000800003c */
[----:B------:R-:W1:Y:S01]  /*48760*/  LDC.64 R52, c[0x3][0x40] ;  /* 0x00c01000ff347b82 */ /* 0x000e620000000a00 */
[----:B------:R-:W2:Y:S01]  /*48770*/  LDCU.128 UR16, c[0x3][0x100] ;  /* 0x00c02000ff1077ac */ /* 0x000ea20008000c00 */
[----:B---3--:R-:W-:Y:S01]  /*48780*/  DFMA R14, R58, UR12, R14 ;  /* 0x0000000c3a0e7c2b */ /* 0x008fe2000800000e */
[----:B------:R-:W3:Y:S01]  /*48790*/  LDCU.64 UR12, c[0x3][0x438] ;  /* 0x00c08700ff0c77ac */ /* 0x000ee20008000a00 */
[----:B------:R-:W0:Y:S03]  /*487a0*/  I2F.F64 R58, R7 ;  /* 0x00000007003a7312 */ /* 0x000e260000201c00 */
[----:B----4-:R-:W-:Y:S01]  /*487b0*/  DFMA R62, R56, UR20, R60 ;  /* 0x00000014383e7c2b */ /* 0x010fe2000800003c */
[----:B------:R-:W4:Y:S04]  /*487c0*/  LDC.64 R8, c[0x3][0x48] ;  /* 0x00c01200ff087b82 */ /* 0x000f280000000a00 */
[----:B------:R-:W1:Y:S03]  /*487d0*/  I2F.F64 R60, R4 ;  /* 0x00000004003c7312 */ /* 0x000e660000201c00 */
[----:B------:R-:W-:-:S02]  /*487e0*/  DFMA R62, R14, UR22, R62 ;  /* 0x000000160e3e7c2b */ /* 0x000fc4000800003e */
[----:B0-----:R-:W-:-:S03]  /*487f0*/  DFMA R10, R58, UR14, R10 ;  /* 0x0000000e3a0a7c2b */ /* 0x001fc6000800000a */
[----:B------:R-:W4:Y:S01]  /*48800*/  I2F.F64 R58, R2 ;  /* 0x00000002003a7312 */ /* 0x000f220000201c00 */
[----:B-1----:R-:W-:Y:S01]  /*48810*/  DFMA R52, R60, UR4, R52 ;  /* 0x000000043c347c2b */ /* 0x002fe20008000034 */
[----:B------:R-:W0:Y:S03]  /*48820*/  LDCU.64 UR4, c[0x3][0x110] ;  /* 0x00c02200ff0477ac */ /* 0x000e260008000a00 */
        /* <DEDUP_REMOVED lines=205> */
.L_x_928:
[----:B------:R-:W-:Y:S05]  /*49500*/  BSYNC.RECONVERGENT B1 ;  /* 0x0000000000017941 */ /* 0x000fea0003800200 */
.L_x_927:
        /* <DEDUP_REMOVED lines=39> */
.L_x_962:
        /* <DEDUP_REMOVED lines=11> */
.L_x_963:
[----:B------:R-:W-:Y:S05]  /*49830*/  BSYNC.RECONVERGENT B2 ;  /* 0x0000000000027941 */ /* 0x000fea0003800200 */
.L_x_961:
        /* <DEDUP_REMOVED lines=29> */
.L_x_965:
        /* <DEDUP_REMOVED lines=11> */
.L_x_966:
[----:B------:R-:W-:Y:S05]  /*49ac0*/  BSYNC.RECONVERGENT B2 ;  /* 0x0000000000027941 */ /* 0x000fea0003800200 */
.L_x_964:
        /* <DEDUP_REMOVED lines=29> */
.L_x_968:
        /* <DEDUP_REMOVED lines=11> */
.L_x_969:
[----:B------:R-:W-:Y:S05]  /*49d50*/  BSYNC.RECONVERGENT B2 ;  /* 0x0000000000027941 */ /* 0x000fea0003800200 */
.L_x_967:
        /* <DEDUP_REMOVED lines=28> */
.L_x_971:
        /* <DEDUP_REMOVED lines=11> */
.L_x_972:
[----:B------:R-:W-:Y:S05]  /*49fd0*/  BSYNC.RECONVERGENT B2 ;  /* 0x0000000000027941 */ /* 0x000fea0003800200 */
.L_x_970:
        /* <DEDUP_REMOVED lines=29> */
.L_x_974:
        /* <DEDUP_REMOVED lines=11> */
.L_x_975:
[----:B------:R-:W-:Y:S05]  /*4a260*/  BSYNC.RECONVERGENT B2 ;  /* 0x0000000000027941 */ /* 0x000fea0003800200 */
.L_x_973:
        /* <DEDUP_REMOVED lines=29> */
.L_x_977:
        /* <DEDUP_REMOVED lines=11> */
.L_x_978:
[----:B------:R-:W-:Y:S05]  /*4a4f0*/  BSYNC.RECONVERGENT B2 ;  /* 0x0000000000027941 */ /* 0x000fea0003800200 */
.L_x_976:
        /* <DEDUP_REMOVED lines=29> */
.L_x_980:
        /* <DEDUP_REMOVED lines=11> */
.L_x_981:
[----:B------:R-:W-:Y:S05]  /*4a780*/  BSYNC.RECONVERGENT B2 ;  /* 0x0000000000027941 */ /* 0x000fea0003800200 */
.L_x_979:
        /* <DEDUP_REMOVED lines=28> */
.L_x_983:
        /* <DEDUP_REMOVED lines=12> */
.L_x_984:
[----:B------:R-:W-:Y:S05]  /*4aa10*/  BSYNC.RECONVERGENT B2 ;  /* 0x0000000000027941 */ /* 0x000fea0003800200 */
.L_x_982:
        /* <DEDUP_REMOVED lines=28> */
.L_x_986:
        /* <DEDUP_REMOVED lines=9> */
.L_x_987:
[----:B------:R-:W-:Y:S05]  /*4ac70*/  BSYNC.RECONVERGENT B2 ;  /* 0x0000000000027941 */ /* 0x000fea0003800200 */
.L_x_985:
        /* <DEDUP_REMOVED lines=25> */
.L_x_989:
[----:B------:R-:W-:Y:S01]  /*4ae10*/  IMAD.MOV.U32 R12, RZ, RZ, R52 ;  /* 0x000000ffff0c7224 */ /* 0x000fe200078e0034 */
[----:B------:R-:W-:Y:S01]  /*4ae20*/  MOV R19, R17 ;  /* 0x0000001100137202 */ /* 0x000fe20000000f00 */
[----:B------:R-:W-:Y:S01]  /*4ae30*/  IMAD.MOV.U32 R23, RZ, RZ, R53 ;  /* 0x000000ffff177224 */ /* 0x000fe200078e0035 */
[----:B------:R-:W-:-:S07]  /*4ae40*/  MOV R10, 0x4ae60 ;  /* 0x0004ae60000a7802 */ /* 0x000fce0000000f00 */
[----:B---34-:R-:W-:Y:S05]  /*4ae50*/  CALL.REL.NOINC `($__internal_1_$__cuda_sm20_rem_u64) ;  /* 0x000002fc00e47944 */ /* 0x018fea0003c00000 */
.L_x_990:
[----:B------:R-:W-:Y:S05]  /*4ae60*/  BSYNC.RECONVERGENT B2 ;  /* 0x0000000000027941 */ /* 0x000fea0003800200 */
.L_x_988:
[----:B------:R-:W0:Y:S01]  /*4ae70*/  LDC.64 R16, c[0x3][RZ] ;  /* 0x00c00000ff107b82 */ /* 0x000e220000000a00 */
[----:B------:R-:W0:Y:S01]  /*4ae80*/  LDCU.128 UR4, c[0x3][0x50] ;  /* 0x00c00a00ff0477ac */ /* 0x000e220008000c00 */
[----:B------:R-:W0:Y:S01]  /*4ae90*/  I2F.F64 R18, R12 ;  /* 0x0000000c00127312 */ /* 0x000e220000201c00 */
[----:B------:R-:W-:Y:S01]  /*4aea0*/  PLOP3.LUT P2, PT, PT, PT, PT, 0x80, 0x8 ;  /* 0x000000000008781c */ /* 0x000fe20003f4f070 */
[----:B------:R-:W1:Y:S01]  /*4aeb0*/  LDCU.64 UR20, c[0x3][0xc8] ;  /* 0x00c01900ff1477ac */ /* 0x000e620008000a00 */
[----:B------:R-:W-:-:S03]  /*4aec0*/  PLOP3.LUT P1, PT, PT, PT, PT, 0x8, 0x80 ;  /* 0x000000000080781c */ /* 0x000fc60003f2e170 */
[----:B------:R-:W2:Y:S01]  /*4aed0*/  LDC.64 R50, c[0x3][0x8] ;  /* 0x00c00200ff327b82 */ /* 0x000ea20000000a00 */
[----:B------:R-:W5:Y:S01]  /*4aee0*/  LDCU.128 UR12, c[0x3][0x60] ;  /* 0x00c00c00ff0c77ac */ /* 0x000f620008000c00 */
[----:B------:R-:W2:Y:S01]  /*4aef0*/  I2F.F64 R52, R15 ;  /* 0x0000000f00347312 */ /* 0x000ea20000201c00 */
[----:B------:R-:W-:Y:S01]  /*4af00*/  LOP3.LUT R5, R5, 0xfffff7ff, RZ, 0xc0, !PT ;  /* 0xfffff7ff05057812 */ /* 0x000fe200078ec0ff */
[----:B------:R-:W3:Y:S03]  /*4af10*/  LDCU.128 UR24, c[0x3][0xd0] ;  /* 0x00c01a00ff1877ac */ /* 0x000ee60008000c00 */
[----:B------:R-:W-:Y:S01]  /*4af20*/  LOP3.LUT R5, R5, 0xfffffffd, RZ, 0xc0, !PT ;  /* 0xfffffffd05057812 */ /* 0x000fe200078ec0ff */
[----:B------:R-:W5:Y:S01]  /*4af30*/  LDC.64 R56, c[0x3][0x10] ;  /* 0x00c00400ff387b82 */ /* 0x000f620000000a00 */
[----:B------:R-:W4:Y:S01]  /*4af40*/  LDCU.128 UR16, c[0x3][0x70] ;  /* 0x00c00e00ff1077ac */ /* 0x000f220008000c00 */
[----:B------:R1:W5:Y:S01]  /*4af50*/  I2F.F64 R54, R14 ;  /* 0x0000000e00367312 */ /* 0x0003620000201c00 */
[----:B------:R-:W-:-:S04]  /*4af60*/  @P2 LOP3.LUT R5, R5, 0x2, RZ, 0xfc, !PT ;  /* 0x0000000205052812 */ /* 0x000fc800078efcff */
[----:B------:R-:W-:Y:S01]  /*4af70*/  @P1 LOP3.LUT R5, R5, 0x800, RZ, 0xfc, !PT ;  /* 0x0000080005051812 */ /* 0x000fe200078efcff */
[----:B------:R-:W4:Y:S01]  /*4af80*/  LDC.64 R58, c[0x3][0x18] ;  /* 0x00c00600ff3a7b82 */ /* 0x000f220000000a00 */
[----:B0-----:R-:W-:Y:S01]  /*4af90*/  DFMA R16, R18, UR4, R16 ;  /* 0x0000000412107c2b */ /* 0x001fe20008000010 */
[----:B------:R-:W4:Y:S06]  /*4afa0*/  I2F.F64 R12, R13 ;  /* 0x0000000d000c7312 */ /* 0x000f2c0000201c00 */
[----:B------:R-:W0:Y:S01]  /*4afb0*/  LDC.64 R60, c[0x3][0x20] ;  /* 0x00c00800ff3c7b82 */ /* 0x000e220000000a00 */
[----:B--2---:R-:W-:Y:S01]  /*4afc0*/  DFMA R50, R52, UR6, R50 ;  /* 0x0000000634327c2b */ /* 0x004fe20008000032 */
[----:B------:R-:W0:Y:S01]  /*4afd0*/  I2F.F64 R10, R11 ;  /* 0x0000000b000a7312 */ /* 0x000e220000201c00 */
[----:B-1----:R-:W-:Y:S01]  /*4afe0*/  DFMA R14, R16, UR20, RZ ;  /* 0x00000014100e7c2b */ /* 0x002fe200080000ff */
[----:B------:R-:W1:Y:S01]  /*4aff0*/  LDCU.128 UR4, c[0x3][0x80] ;  /* 0x00c01000ff0477ac */ /* 0x000e620008000c00 */
[----:B-----5:R-:W-:Y:S01]  /*4b000*/  DFMA R54, R54, UR12, R56 ;  /* 0x0000000c36367c2b */ /* 0x020fe20008000038 */
[----:B------:R-:W2:Y:S02]  /*4b010*/  LDCU.128 UR20, c[0x3][0xf0] ;  /* 0x00c01e00ff1477ac */ /* 0x000ea40008000c00 */
[----:B------:R-:W5:Y:S03]  /*4b020*/  LDC.64 R56, c[0x3][0x28] ;  /* 0x00c00a00ff387b82 */ /* 0x000f660000000a00 */
[----:B---3--:R-:W-:Y:S01]  /*4b030*/  DFMA R14, R50, UR24, R14 ;  /* 0x00000018320e7c2b */ /* 0x008fe2000800000e */
[----:B------:R-:W5:Y:S01]  /*4b040*/  I2F.F64 R52, R9 ;  /* 0x0000000900347312 */ /* 0x000f620000201c00 */
[----:B----4-:R-:W-:Y:S01]  /*4b050*/  DFMA R58, R12, UR14, R58 ;  /* 0x0000000e0c3a7c2b */ /* 0x010fe2000800003a */
[----:B------:R-:W3:Y:S02]  /*4b060*/  LDCU.128 UR12, c[0x3][0xe0] ;  /* 0x00c01c00ff0c77ac */ /* 0x000ee40008000c00 */
[----:B------:R-:W1:Y:S03]  /*4b070*/  LDC.64 R12, c[0x3][0x30] ;  /* 0x00c00c00ff0c7b82 */ /* 0x000e660000000a00 */
[----:B------:R-:W-:Y:S01]  /*4b080*/  DFMA R14, R54, UR26, R14 ;  /* 0x0000001a360e7c2b */ /* 0x000fe2000800000e */
[----:B------:R4:W1:Y:S01]  /*4b090*/  I2F.F64 R62, R8 ;  /* 0x00000008003e7312 */ /* 0x0008620000201c00 */
[----:B0-----:R-:W-:-:S03]  /*4b0a0*/  DFMA R60, R10, UR16, R60 ;  /* 0x000000100a3c7c2b */ /* 0x001fc6000800003c */
[----:B------:R-:W0:Y:S04]  /*4b0b0*/  LDC.64 R10, c[0x3][0x38] ;  /* 0x00c00e00ff0a7b82 */ /* 0x000e280000000a00 */
[----:B------:R-:W0:Y:S01]  /*4b0c0*/  I2F.F64 R18, R7 ;  /* 0x0000000700127312 */ /* 0x000e220000201c00 */
[----:B-----5:R-:W-:-:S03]  /*4b0d0*/  DFMA R52, R52, UR18, R56 ;  /* 0x0000001234347c2b */ /* 0x020fc60008000038 */
[----:B----4-:R-:W4:Y:S01]  /*4b0e0*/  LDC.64 R8, c[0x3][0x48] ;  /* 0x00c01200ff087b82 */ /* 0x010f220000000a00 */
[----:B---3--:R-:W-:Y:S02]  /*4b0f0*/  DFMA R14, R58, UR12, R14 ;  /* 0x0000000c3a0e7c2b */ /* 0x008fe4000800000e */
[----:B-1----:R-:W-:-:S06]  /*4b100*/  DFMA R12, R62, UR4, R12 ;  /* 0x000000043e0c7c2b */ /* 0x002fcc000800000c */
[----:B------:R-:W-:Y:S01]  /*4b110*/  DFMA R56, R60, UR14, R14 ;  /* 0x0000000e3c387c2b */ /* 0x000fe2000800000e */
[----:B------:R-:W1:Y:S01]  /*4b120*/  LDCU.128 UR12, c[0x3][0x90] ;  /* 0x00c01200ff0c77ac */ /* 0x000e620008000c00 */
[----:B------:R-:W1:Y:S01]  /*4b130*/  LDC.64 R14, c[0x3][0x40] ;  /* 0x00c01000ff0e7b82 */ /* 0x000e620000000a00 */
[----:B0-----:R-:W-:Y:S01]  /*4b140*/  DFMA R10, R18, UR6, R10 ;  /* 0x00000006120a7c2b */ /* 0x001fe2000800000a */
[----:B------:R-:W0:Y:S01]  /*4b150*/  LDCU.128 UR4, c[0x3][0x100] ;  /* 0x00c02000ff0477ac */ /* 0x000e220008000c00 */
[----:B------:R-:W1:Y:S03]  /*4b160*/  I2F.F64 R18, R4 ;  /* 0x0000000400127312 */ /* 0x000e660000201c00 */
[----:B--2---:R-:W-:-:S05]  /*4b170*/  DFMA R62, R52, UR20, R56 ;  /* 0x00000014343e7c2b */ /* 0x004fca0008000038 */
[----:B------:R-:W4:Y:S03]  /*4b180*/  I2F.F64 R56, R2 ;  /* 0x0000000200387312 */ /* 0x000f260000201c00 */
[----:B------:R-:W-:-:S08]  /*4b190*/  DFMA R62, R12, UR22, R62 ;  /* 0x000000160c3e7c2b */ /* 0x000fd0000800003e */
[----:B0-----:R-:W-:Y:S01]  /*4b1a0*/  DFMA R62, R10, UR4, R62 ;  /* 0x000000040a3e7c2b */ /* 0x001fe2000800003e */
[----:B------:R-:W0:Y:S01]  /*4b1b0*/  LDCU.64 UR4, c[0x3][0x3e8] ;  /* 0x00c07d00ff0477ac */ /* 0x000e220008000a00 */
[----:B-1----:R-:W-:Y:S01]  /*4b1c0*/  DFMA R14, R18, UR12, R14 ;  /* 0x0000000c120e7c2b */ /* 0x002fe2000800000e */
[----:B------:R-:W-:Y:S01]  /*4b1d0*/  IMAD.MOV.U32 R18, RZ, RZ, RZ ;  /* 0x000000ffff127224 */ /* 0x000fe200078e00ff */
[----:B------:R-:W1:Y:S01]  /*4b1e0*/  LDCU.64 UR12, c[0x3][0x110] ;  /* 0x00c02200ff0c77ac */ /* 0x000e620008000a00 */
[----:B----4-:R-:W-:-:S05]  /*4b1f0*/  DFMA R8, R56, UR14, R8 ;  /* 0x0000000e38087c2b */ /* 0x010fca0008000008 */
        /* <DEDUP_REMOVED lines=203> */
.L_x_960:
[----:B------:R-:W-:Y:S05]  /*4beb0*/  BSYNC.RECONVERGENT B1 ;  /* 0x0000000000017941 */ /* 0x000fea0003800200 */
.L_x_959:
[----:B------:R-:W-:Y:S01]  /*4bec0*/  IADD3 R7, PT, PT, R27, 0x6, RZ ;  /* 0x000000061b077810 */ /* 0x000fe20007ffe0ff */
[----:B------:R-:W-:Y:S01]  /*4bed0*/  BSSY.RECONVERGENT B1, `(.L_x_991) ;  /* 0x0000293000017945 */ /* 0x000fe20003800200 */
[----:B------:R-:W-:Y:S01]  /*4bee0*/  PLOP3.LUT P2, PT, PT, PT, PT, 0x80, 0x8 ;  /* 0x000000000008781c */ /* 0x000fe20003f4f070 */
[----:B------:R-:W-:Y:S01]  /*4bef0*/  IMAD.MOV.U32 R17, RZ, RZ, 0x1 ;  /* 0x00000001ff117424 */ /* 0x000fe200078e00ff */
[----:B------:R-:W-:Y:S02]  /*4bf00*/  ISETP.GE.AND P1, PT, R7, R6, PT ;  /* 0x000000060700720c */ /* 0x000fe40003f26270 */
[----:B------:R-:W-:Y:S02]  /*4bf10*/  LOP3.LUT R5, R5, 0xfffffbff, RZ, 0xc0, !PT ;  /* 0xfffffbff05057812 */ /* 0x000fe400078ec0ff */
[----:B------:R-:W-:-:S07]  /*4bf20*/  PLOP3.LUT P0, PT, PT, PT, PT, 0x8, 0x80 ;  /* 0x000000000080781c */ /* 0x000fce0003f0e170 */
[----:B------:R-:W-:Y:S02]  /*4bf30*/  @P2 LOP3.LUT R5, R5, 0x400, RZ, 0xfc, !PT ;  /* 0x0000040005052812 */ /* 0x000fe400078efcff */
[----:B------:R-:W-:Y:S05]  /*4bf40*/  @P1 BRA `(.L_x_992) ;  /* 0x00000028002c1947 */ /* 0x000fea0003800000 */
        /* <DEDUP_REMOVED lines=28> */
.L_x_994:
        /* <DEDUP_REMOVED lines=11> */
.L_x_995:
[----:B------:R-:W-:Y:S05]  /*4c1c0*/  BSYNC.RECONVERGENT B2 ;  /* 0x0000000000027941 */ /* 0x000fea0003800200 */
.L_x_993:
        /* <DEDUP_REMOVED lines=29> */
.L_x_997:
        /* <DEDUP_REMOVED lines=11> */
.L_x_998:
[----:B------:R-:W-:Y:S05]  /*4c450*/  BSYNC.RECONVERGENT B2 ;  /* 0x0000000000027941 */ /* 0x000fea0003800200 */
.L_x_996:
        /* <DEDUP_REMOVED lines=29> */
.L_x_1000:
        /* <DEDUP_REMOVED lines=11> */
.L_x_1001:
[----:B------:R-:W-:Y:S05]  /*4c6e0*/  BSYNC.RECONVERGENT B2 ;  /* 0x0000000000027941 */ /* 0x000fea0003800200 */
.L_x_999:
        /* <DEDUP_REMOVED lines=28> */
.L_x_1003:
        /* <DEDUP_REMOVED lines=11> */
.L_x_1004:
[----:B------:R-:W-:Y:S05]  /*4c960*/  BSYNC.RECONVERGENT B2 ;  /* 0x0000000000027941 */ /* 0x000fea0003800200 */
.L_x_1002:
        /* <DEDUP_REMOVED lines=29> */
.L_x_1006:
        /* <DEDUP_REMOVED lines=11> */
.L_x_1007:
[----:B------:R-:W-:Y:S05]  /*4cbf0*/  BSYNC.RECONVERGENT B2 ;  /* 0x0000000000027941 */ /* 0x000fea0003800200 */
.L_x_1005:
        /* <DEDUP_REMOVED lines=29> */
.L_x_1009:
        /* <DEDUP_REMOVED lines=11> */
.L_x_1010:
[----:B------:R-:W-:Y:S05]  /*4ce80*/  BSYNC.RECONVERGENT B2 ;  /* 0x0000000000027941 */ /* 0x000fea0003800200 */
.L_x_1008:
        /* <DEDUP_REMOVED lines=29> */
.L_x_1012:
        /* <DEDUP_REMOVED lines=11> */
.L_x_1013:
[----:B------:R-:W-:Y:S05]  /*4d110*/  BSYNC.RECONVERGENT B2 ;  /* 0x0000000000027941 */ /* 0x000fea0003800200 */
.L_x_1011:
        /* <DEDUP_REMOVED lines=28> */
.L_x_1015:
        /* <DEDUP_REMOVED lines=12> */
.L_x_1016:
[----:B------:R-:W-:Y:S05]  /*4d3a0*/  BSYNC.RECONVERGENT B2 ;  /* 0x0000000000027941 */ /* 0x000fea0003800200 */
.L_x_1014:
        /* <DEDUP_REMOVED lines=28> */
.L_x_1018:
        /* <DEDUP_REMOVED lines=8> */
[----:B------:R-:W-:-:S05]  /*4d5f0*/  IADD3 R15, PT, PT, -R52, RZ, RZ ;  /* 0x000000ff340f7210 */ /* 0x000fca0007ffe1ff */
[----:B0-----:R-:W-:-:S07]  /*4d600*/  IMAD R15, R15, UR4, R16 ;  /* 0x000000040f0f7c24 */ /* 0x001fce000f8e0210 */
.L_x_1019:
[----:B------:R-:W-:Y:S05]  /*4d610*/  BSYNC.RECONVERGENT B2 ;  /* 0x0000000000027941 */ /* 0x000fea0003800200 */
.L_x_1017:
        /* <DEDUP_REMOVED lines=18> */
[----:B------:R-:W-:-:S05]  /*4d740*/  @P0 IMAD.IADD R52, R52, 0x1, -R19 ;  /* 0x0000000134340824 */ /* 0x000fca00078e0a13 */
[----:B------:R-:W-:-:S13]  /*4d750*/  ISETP.GE.U32.AND P0, PT, R52, R19, PT ;  /* 0x000000133400720c */ /* 0x000fda0003f06070 */
[----:B------:R-:W-:Y:S02]  /*4d760*/  @P0 IADD3 R52, PT, PT, R52, -R19, RZ ;  /* 0x8000001334340210 */ /* 0x000fe40007ffe0ff */
[----:B------:R-:W-:-:S13]  /*4d770*/  ISETP.NE.U32.AND P0, PT, R19, RZ, PT ;  /* 0x000000ff1300720c */ /* 0x000fda0003f05070 */
[----:B------:R-:W-:-:S05]  /*4d780*/  @!P0 LOP3.LUT R52, RZ, R19, RZ, 0x33, !PT ;  /* 0x00000013ff348212 */ /* 0x000fca00078e33ff */
[----:B------:R-:W-:Y:S01]  /*4d790*/  IMAD.MOV.U32 R12, RZ, RZ, R52 ;  /* 0x000000ffff0c7224 */ /* 0x000fe200078e0034 */
[----:B------:R-:W-:Y:S06]  /*4d7a0*/  BRA `(.L_x_1022) ;  /* 0x0000000000147947 */ /* 0x000fec0003800000 */
.L_x_1021:
[----:B------:R-:W-:Y:S01]  /*4d7b0*/  IMAD.MOV.U32 R12, RZ, RZ, R52 ;  /* 0x000000ffff0c7224 */ /* 0x000fe200078e0034 */
[----:B------:R-:W-:Y:S01]  /*4d7c0*/  MOV R23, R53 ;  /* 0x0000003500177202 */ /* 0x000fe20000000f00 */
[----:B------:R-:W-:Y:S01]  /*4d7d0*/  IMAD.MOV.U32 R19, RZ, RZ, R17 ;  /* 0x000000ffff137224 */ /* 0x000fe200078e0011 */
[----:B------:R-:W-:-:S07]  /*4d7e0*/  MOV R10, 0x4d800 ;  /* 0x0004d800000a7802 */ /* 0x000fce0000000f00 */
[----:B---34-:R-:W-:Y:S05]  /*4d7f0*/  CALL.REL.NOINC `($__internal_1_$__cuda_sm20_rem_u64) ;  /* 0x000002d4007c7944 */ /* 0x018fea0003c00000 */
.L_x_1022:
[----:B------:R-:W-:Y:S05]  /*4d800*/  BSYNC.RECONVERGENT B2 ;  /* 0x0000000000027941 */ /* 0x000fea0003800200 */
.L_x_1020:
[----:B------:R-:W0:Y:S01]  /*4d810*/  LDC.64 R56, c[0x3][RZ] ;  /* 0x00c00000ff387b82 */ /* 0x000e220000000a00 */
[----:B------:R-:W0:Y:S01]  /*4d820*/  LDCU.128 UR4, c[0x3][0x50] ;  /* 0x00c00a00ff0477ac */ /* 0x000e220008000c00 */
[----:B------:R-:W0:Y:S01]  /*4d830*/  I2F.F64 R50, R12 ;  /* 0x0000000c00327312 */ /* 0x000e220000201c00 */
[----:B------:R-:W-:Y:S01]  /*4d840*/  PLOP3.LUT P2, PT, PT, PT, PT, 0x8, 0x80 ;  /* 0x000000000080781c */ /* 0x000fe20003f4e170 */
[----:B------:R-:W1:Y:S01]  /*4d850*/  LDCU.128 UR12, c[0x3][0x60] ;  /* 0x00c00c00ff0c77ac */ /* 0x000e620008000c00 */
[----:B------:R-:W-:-:S03]  /*4d860*/  LOP3.LUT R5, R5, 0xfffffbff, RZ, 0xc0, !PT ;  /* 0xfffffbff05057812 */ /* 0x000fc600078ec0ff */
[----:B------:R-:W2:Y:S01]  /*4d870*/  LDC.64 R52, c[0x3][0x8] ;  /* 0x00c00200ff347b82 */ /* 0x000ea20000000a00 */
[----:B------:R-:W5:Y:S01]  /*4d880*/  LDCU.128 UR16, c[0x3][0x70] ;  /* 0x00c00e00ff1077ac */ /* 0x000f620008000c00 */
[----:B------:R-:W2:Y:S01]  /*4d890*/  I2F.F64 R16, R15 ;  /* 0x0000000f00107312 */ /* 0x000ea20000201c00 */
[----:B------:R-:W-:Y:S01]  /*4d8a0*/  PLOP3.LUT P0, PT, PT, PT, PT, 0x80, 0x8 ;  /* 0x000000000008781c */ /* 0x000fe20003f0f070 */
[----:B------:R-:W3:Y:S04]  /*4d8b0*/  LDCU.128 UR20, c[0x3][0xd0] ;  /* 0x00c01a00ff1477ac */ /* 0x000ee80008000c00 */
[----:B------:R-:W1:Y:S01]  /*4d8c0*/  LDC.64 R60, c[0x3][0x10] ;  /* 0x00c00400ff3c7b82 */ /* 0x000e620000000a00 */
[----:B------:R-:W-:Y:S01]  /*4d8d0*/  @P2 LOP3.LUT R5, R5, 0x400, RZ, 0xfc, !PT ;  /* 0x0000040005052812 */ /* 0x000fe200078efcff */
[----:B------:R-:W1:Y:S01]  /*4d8e0*/  I2F.F64 R54, R14 ;  /* 0x0000000e00367312 */ /* 0x000e620000201c00 */
[----:B0-----:R-:W-:Y:S01]  /*4d8f0*/  DFMA R50, R50, UR4, R56 ;  /* 0x0000000432327c2b */ /* 0x001fe20008000038 */
[----:B------:R-:W0:Y:S04]  /*4d900*/  LDCU.64 UR4, c[0x3][0xc8] ;  /* 0x00c01900ff0477ac */ /* 0x000e280008000a00 */
[----:B------:R-:W4:Y:S02]  /*4d910*/  LDC.64 R56, c[0x3][0x18] ;  /* 0x00c00600ff387b82 */ /* 0x000f240000000a00 */
[----:B------:R-:W4:Y:S01]  /*4d920*/  I2F.F64 R12, R13 ;  /* 0x0000000d000c7312 */ /* 0x000f220000201c00 */
[----:B--2---:R-:W-:-:S05]  /*4d930*/  DFMA R52, R16, UR6, R52 ;  /* 0x0000000610347c2b */ /* 0x004fca0008000034 */
[----:B------:R-:W5:Y:S02]  /*4d940*/  LDC.64 R58, c[0x3][0x20] ;  /* 0x00c00800ff3a7b82 */ /* 0x000f640000000a00 */
[----:B------:R-:W5:Y:S01]  /*4d950*/  I2F.F64 R10, R11 ;  /* 0x0000000b000a7312 */ /* 0x000f620000201c00 */
[----:B-1----:R-:W-:-:S05]  /*4d960*/  DFMA R54, R54, UR12, R60 ;  /* 0x0000000c36367c2b */ /* 0x002fca000800003c */
[----:B------:R-:W1:Y:S02]  /*4d970*/  LDC.64 R14, c[0x3][0x28] ;  /* 0x00c00a00ff0e7b82 */ /* 0x000e640000000a00 */
[----:B------:R-:W1:Y:S01]  /*4d980*/  I2F.F64 R16, R9 ;  /* 0x0000000900107312 */ /* 0x000e620000201c00 */
[----:B0-----:R-:W-:Y:S01]  /*4d990*/  DFMA R60, R50, UR4, RZ ;  /* 0x00000004323c7c2b */ /* 0x001fe200080000ff */
[----:B------:R-:W0:Y:S01]  /*4d9a0*/  LDCU.128 UR4, c[0x3][0x80] ;  /* 0x00c01000ff0477ac */ /* 0x000e220008000c00 */
[----:B----4-:R-:W-:Y:S01]  /*4d9b0*/  DFMA R12, R12, UR14, R56 ;  /* 0x0000000e0c0c7c2b */ /* 0x010fe20008000038 */
[----:B------:R-:W2:Y:S02]  /*4d9c0*/  LDCU.128 UR12, c[0x3][0xe0] ;  /* 0x00c01c00ff0c77ac */ /* 0x000ea40008000c00 */
[----:B------:R-:W4:Y:S03]  /*4d9d0*/  LDC.64 R56, c[0x3][0x30] ;  /* 0x00c00c00ff387b82 */ /* 0x000f260000000a00 */
[----:B---3--:R-:W-:-:S02]  /*4d9e0*/  DFMA R60, R52, UR20, R60 ;  /* 0x00000014343c7c2b */ /* 0x008fc4000800003c */
[----:B-----5:R-:W-:-:S03]  /*4d9f0*/  DFMA R58, R10, UR16, R58 ;  /* 0x000000100a3a7c2b */ /* 0x020fc6000800003a */
[----:B------:R-:W0:Y:S03]  /*4da00*/  LDC.64 R10, c[0x3][0x38] ;  /* 0x00c00e00ff0a7b82 */ /* 0x000e260000000a00 */
[----:B------:R-:W-:Y:S02]  /*4da10*/  DFMA R62, R54, UR22, R60 ;  /* 0x00000016363e7c2b */ /* 0x000fe4000800003c */
[----:B------:R-:W0:Y:S01]  /*4da20*/  I2F.F64 R60, R7 ;  /* 0x00000007003c7312 */ /* 0x000e220000201c00 */
[----:B-1----:R-:W-:Y:S01]  /*4da30*/  DFMA R14, R16, UR18, R14 ;  /* 0x00000012100e7c2b */ /* 0x002fe2000800000e */
[----:B------:R-:W1:Y:S04]  /*4da40*/  LDCU.128 UR16, c[0x3][0xf0] ;  /* 0x00c01e00ff1077ac */ /* 0x000e680008000c00 */
[----:B--2---:R-:W-:-:S02]  /*4da50*/  DFMA R62, R12, UR12, R62 ;  /* 0x0000000c0c3e7c2b */ /* 0x004fc4000800003e */
[----:B------:R2:W4:Y:S06]  /*4da60*/  I2F.F64 R16, R8 ;  /* 0x0000000800107312 */ /* 0x00052c0000201c00 */
[----:B------:R-:W-:Y:S01]  /*4da70*/  DFMA R62, R58, UR14, R62 ;  /* 0x0000000e3a3e7c2b */ /* 0x000fe2000800003e */
[----:B------:R-:W3:Y:S01]  /*4da80*/  LDCU.128 UR12, c[0x3][0x100] ;  /* 0x00c02000ff0c77ac */ /* 0x000ee20008000c00 */
[----:B--2---:R-:W2:Y:S01]  /*4da90*/  LDC.64 R8, c[0x3][0x48] ;  /* 0x00c01200ff087b82 */ /* 0x004ea20000000a00 */
[----:B0-----:R-:W-:Y:S02]  /*4daa0*/  DFMA R10, R60, UR6, R10 ;  /* 0x000000063c0a7c2b */ /* 0x001fe4000800000a */
[----:B----4-:R-:W-:Y:S01]  /*4dab0*/  DFMA R56, R16, UR4, R56 ;  /* 0x0000000410387c2b */ /* 0x010fe20008000038 */
[----:B------:R-:W0:Y:S04]  /*4dac0*/  LDCU.128 UR4, c[0x3][0x90] ;  /* 0x00c01200ff0477ac */ /* 0x000e280008000c00 */
[----:B------:R-:W0:Y:S01]  /*4dad0*/  LDC.64 R16, c[0x3][0x40] ;  /* 0x00c01000ff107b82 */ /* 0x000e220000000a00 */
[----:B------:R-:W0:Y:S01]  /*4dae0*/  I2F.F64 R60, R4 ;  /* 0x00000004003c7312 */ /* 0x000e220000201c00 */
[----:B-1----:R-:W-:-:S08]  /*4daf0*/  DFMA R62, R14, UR16, R62 ;  /* 0x000000100e3e7c2b */ /* 0x002fd0000800003e */
[----:B------:R-:W-:-:S08]  /*4db00*/  DFMA R62, R56, UR18, R62 ;  /* 0x00000012383e7c2b */ /* 0x000fd0000800003e */
[----:B---3--:R-:W-:Y:S01]  /*4db10*/  DFMA R62, R10, UR12, R62 ;  /* 0x0000000c0a3e7c2b */ /* 0x008fe2000800003e */
[----:B------:R-:W1:Y:S01]  /*4db20*/  LDCU.64 UR12, c[0x3][0x438] ;  /* 0x00c08700ff0c77ac */ /* 0x000e620008000a00 */
[----:B0-----:R-:W-:Y:S01]  /*4db30*/  DFMA R60, R60, UR4, R16 ;  /* 0x000000043c3c7c2b */ /* 0x001fe20008000010 */
[----:B------:R-:W0:Y:S01]  /*4db40*/  LDCU.64 UR4, c[0x3][0x110] ;  /* 0x00c02200ff0477ac */ /* 0x000e220008000a00 */
[----:B------:R-:W2:Y:S06]  /*4db50*/  I2F.F64 R16, R2 ;  /* 0x0000000200107312 */ /* 0x000eac0000201c00 */
[----:B------:R-:W-:-:S02]  /*4db60*/  DFMA R62, R60, UR14, R62 ;  /* 0x0000000e3c3e7c2b */ /* 0x000fc4000800003e */
[----:B--2---:R-:W-:Y:S01]  /*4db70*/  DFMA R8, R16, UR6, R8 ;  /* 0x0000000610087c2b */ /* 0x004fe20008000008 */
[----:B------:R-:W2:Y:S01]  /*4db80*/  LDCU.64 UR6, c[0x3][0x3e8] ;  /* 0x00c07d00ff0677ac */ /* 0x000ea20008000a00 */
[----:B------:R-:W-:-:S06]  /*4db90*/  IMAD.MOV.U32 R17, RZ, RZ, RZ ;  /* 0x000000ffff117224 */ /* 0x000fcc00078e00ff */
[----:B0-----:R-:W-:-:S08]  /*4dba0*/  DFMA R62, R8, UR4, R62 ;  /* 0x00000004083e7c2b */ /* 0x001fd0000800003e */
[----:B--2---:R-:W-:-:S08]  /*4dbb0*/  DADD R62, R62, -UR6 ;  /* 0x800000063e3e7e29 */ /* 0x004fd00008000000 */
[----:B-1----:R-:W-:-:S14]  /*4dbc0*/  DSETP.GT.AND P1, PT, |R62|, UR12, PT ;  /* 0x0000000c3e007e2a */ /* 0x002fdc000bf24200 */
        /* <DEDUP_REMOVED lines=192> */
[----:B------:R-:W-:Y:S02]  /*4e7d0*/  @!P1 PLOP3.LUT P0, PT, PT, PT, PT, 0x8, 0x80 ;  /* 0x000000000080981c */ /* 0x000fe40003f0e170 */
[----:B------:R-:W-:-:S09]  /*4e7e0*/  @!P1 MOV R17, 0x1 ;  /* 0x0000000100119802 */ /* 0x000fd20000000f00 */
[----:B------:R-:W-:-:S07]  /*4e7f0*/  @P2 LOP3.LUT R5, R5, 0x400, RZ, 0xfc, !PT ;  /* 0x0000040005052812 */ /* 0x000fce00078efcff */
.L_x_992:
[----:B------:R-:W-:Y:S05]  /*4e800*/  BSYNC.RECONVERGENT B1 ;  /* 0x0000000000017941 */ /* 0x000fea0003800200 */
.L_x_991:
[----:B------:R-:W-:Y:S01]  /*4e810*/  VIADD R7, R27, 0x7 ;  /* 0x000000071b077836 */ /* 0x000fe20000000000 */
[----:B------:R-:W-:Y:S01]  /*4e820*/  PLOP3.LUT P3, PT, PT, PT, PT, 0x80, 0x8 ;  /* 0x000000000008781c */ /* 0x000fe20003f6f070 */
[----:B------:R-:W-:Y:S01]  /*4e830*/  BSSY.RECONVERGENT B1, `(.L_x_1023) ;  /* 0x0000292000017945 */ /* 0x000fe20003800200 */
[----:B------:R-:W-:Y:S01]  /*4e840*/  LOP3.LUT R5, R5, 0xfffffdff, RZ, 0xc0, !PT ;  /* 0xfffffdff05057812 */ /* 0x000fe200078ec0ff */
[----:B------:R-:W-:Y:S01]  /*4e850*/  IMAD.MOV.U32 R16, RZ, RZ, 0x1 ;  /* 0x00000001ff107424 */ /* 0x000fe200078e00ff */
[----:B------:R-:W-:Y:S02]  /*4e860*/  ISETP.GE.AND P2, PT, R7, R6, PT ;  /* 0x000000060700720c */ /* 0x000fe40003f46270 */
[----:B------:R-:W-:-:S07]  /*4e870*/  PLOP3.LUT P1, PT, PT, PT, PT, 0x8, 0x80 ;  /* 0x000000000080781c */ /* 0x000fce0003f2e170 */
[----:B------:R-:W-:-:S04]  /*4e880*/  @P3 LOP3.LUT R5, R5, 0x200, RZ, 0xfc, !PT ;  /* 0x0000020005053812 */ /* 0x000fc800078efcff */
        /* <DEDUP_REMOVED lines=10> */
[----:B0-----:R-:W-:-:S06]  /*4e930*/  IADD3 R9, PT, PT, R4, 0xffffffe, RZ ;  /* 0x0ffffffe04097810 */ /* 0x001fcc0007ffe0ff */
[----:B------:R-:W0:Y:S02]  /*4e940*/  F2I.FTZ.U32.TRUNC.NTZ R9, R9 ;  /* 0x0000000900097305 */ /* 0x000e24000021f000 */
[----:B0-----:R-:W-:-:S04]  /*4e950*/  IMAD.MOV R2, RZ, RZ, -R9 ;  /* 0x000000ffff027224 */ /* 0x001fc800078e0a09 */
[----:B------:R-:W-:-:S04]  /*4e960*/  IMAD R7, R2, R11, RZ ;  /* 0x0000000b02077224 */ /* 0x000fc800078e02ff */
[----:B------:R-:W-:-:S04]  /*4e970*/  IMAD.HI.U32 R7, R9, R7, R8 ;  /* 0x0000000709077227 */ /* 0x000fc800078e0008 */
[----:B------:R-:W-:Y:S02]  /*4e980*/  IMAD.MOV.U32 R9, RZ, RZ, RZ ;  /* 0x000000ffff097224 */ /* 0x000fe400078e00ff */
        /* <DEDUP_REMOVED lines=11> */
[----:B------:R-:W-:Y:S01]  /*4ea40*/  IMAD R2, R11, R7, R34 ;  /* 0x000000070b027224 */ /* 0x000fe200078e0222 */
[----:B------:R-:W-:Y:S06]  /*4ea50*/  BRA `(.L_x_1027) ;  /* 0x00000000002c7947 */ /* 0x000fec0003800000 */
.L_x_1026:
[----:B------:R-:W0:Y:S01]  /*4ea60*/  LDCU UR4, c[0x3][0xc4] ;  /* 0x00c01880ff0477ac */ /* 0x000e220008000800 */
[----:B------:R-:W-:Y:S01]  /*4ea70*/  MOV R54, R34 ;  /* 0x0000002200367202 */ /* 0x000fe20000000f00 */
[----:B------:R-:W-:Y:S01]  /*4ea80*/  IMAD.MOV.U32 R55, RZ, RZ, R35 ;  /* 0x000000ffff377224 */ /* 0x000fe200078e0023 */
[----:B------:R-:W-:Y:S01]  /*4ea90*/  MOV R12, 0x4eac0 ;  /* 0x0004eac0000c7802 */ /* 0x000fe20000000f00 */
[----:B0-----:R-:W-:-:S07]  /*4eaa0*/  IMAD.U32 R10, RZ, RZ, UR4 ;  /* 0x00000004ff0a7e24 */ /* 0x001fce000f8e00ff */
[----:B-1-34-:R-:W-:Y:S05]  /*4eab0*/  CALL.REL.NOINC `($__internal_0_$__cuda_sm20_div_u64) ;  /* 0x000002bc00ac7944 */ /* 0x01afea0003c00000 */
[----:B------:R-:W0:Y:S01]  /*4eac0*/  LDCU UR4, c[0x3][0xc4] ;  /* 0x00c01880ff0477ac */ /* 0x000e220008000800 */
[----:B------:R-:W-:Y:S01]  /*4ead0*/  IADD3 R7, PT, PT, -R52, RZ, RZ ;  /* 0x000000ff34077210 */ /* 0x000fe20007ffe1ff */
[----:B------:R-:W-:Y:S02]  /*4eae0*/  IMAD.MOV.U32 R8, RZ, RZ, R52 ;  /* 0x000000ffff087224 */ /* 0x000fe400078e0034 */
[----:B------:R-:W-:Y:S02]  /*4eaf0*/  IMAD.MOV.U32 R9, RZ, RZ, R53 ;  /* 0x000000ffff097224 */ /* 0x000fe400078e0035 */
[----:B0-----:R-:W-:-:S07]  /*4eb00*/  IMAD R2, R7, UR4, R34 ;  /* 0x0000000407027c24 */ /* 0x001fce000f8e0222 */
.L_x_1027:
[----:B------:R-:W-:Y:S05]  /*4eb10*/  BSYNC.RECONVERGENT B2 ;  /* 0x0000000000027941 */ /* 0x000fea0003800200 */
.L_x_1025:
        /* <DEDUP_REMOVED lines=26> */
[----:B------:R-:W-:Y:S02]  /*4ecc0*/  HFMA2 R9, -RZ, RZ, 0, 0 ;  /* 0x00000000ff097431 */ /* 0x000fe400000001ff */
[----:B------:R-:W-:Y:S01]  /*4ecd0*/  IMAD.MOV.U32 R8, RZ, RZ, R7 ;  /* 0x000000ffff087224 */ /* 0x000fe200078e0007 */
[----:B------:R-:W-:Y:S06]  /*4ece0*/  BRA `(.L_x_1030) ;  /* 0x00000000002c7947 */ /* 0x000fec0003800000 */
.L_x_1029:
        /* <DEDUP_REMOVED lines=11> */
.L_x_1030:
[----:B------:R-:W-:Y:S05]  /*4eda0*/  BSYNC.RECONVERGENT B2 ;  /* 0x0000000000027941 */ /* 0x000fea0003800200 */
.L_x_1028:
        /* <DEDUP_REMOVED lines=9> */
[----:B0-----:R-:W-:Y:S02]  /*4ee40*/  VIADD R11, R9, 0xffffffe ;  /* 0x0ffffffe090b7836 */ /* 0x001fe40000000000 */
[----:B------:R-:W-:-:S04]  /*4ee50*/  IMAD.MOV.U32 R9, RZ, RZ, RZ ;  /* 0x000000ffff097224 */ /* 0x000fc800078e00ff */
        /* <DEDUP_REMOVED lines=18> */
.L_x_1032:
        /* <DEDUP_REMOVED lines=11> */
.L_x_1033:
[----:B------:R-:W-:Y:S05]  /*4f030*/  BSYNC.RECONVERGENT B2 ;  /* 0x0000000000027941 */ /* 0x000fea0003800200 */
.L_x_1031:
        /* <DEDUP_REMOVED lines=28> */
.L_x_1035:
[----:B------:R-:W0:Y:S01]  /*4f200*/  LDCU UR4, c[0x3][0xb8] ;  /* 0x00c01700ff0477ac */ /* 0x000e220008000800 */
[----:B------:R-:W-:Y:S01]  /*4f210*/  IMAD.MOV.U32 R54, RZ, RZ, R8 ;  /* 0x000000ffff367224 */ /* 0x000fe200078e0008 */
[----:B------:R-:W-:Y:S02]  /*4f220*/  MOV R55, R9 ;  /* 0x0000000900377202 */ /* 0x000fe40000000f00 */
        /* <DEDUP_REMOVED lines=8> */
.L_x_1036:
[----:B------:R-:W-:Y:S05]  /*4f2b0*/  BSYNC.RECONVERGENT B2 ;  /* 0x0000000000027941 */ /* 0x000fea0003800200 */
.L_x_1034:
[----:B------:R-:W0:Y:S01]  /*4f2c0*/  LDC R12, c[0x3][0xb4] ;  /* 0x00c02d00ff0c7b82 */ /* 0x000e220000000800 */
[----:B------:R-:W-:Y:S01]  /*4f2d0*/  BSSY.RECONVERGENT B2, `(.L_x_1037) ;  /* 0x0000027000027945 */ /* 0x000fe20003800200 */
[----:B0-----:R-:W-:-:S04]  /*4f2e0*/  SHF.R.S32.HI R19, RZ, 0x1f, R12 ;  /* 0x0000001fff137819 */ /* 0x001fc8000001140c */
[----:B------:R-:W-:-:S04]  /*4f2f0*/  LOP3.LUT R9, R15, R19, RZ, 0xfc, !PT ;  /* 0x000000130f097212 */ /* 0x000fc800078efcff */
[----:B------:R-:W-:-:S13]  /*4f300*/  ISETP.NE.U32.AND P1, PT, R9, RZ, PT ;  /* 0x000000ff0900720c */ /* 0x000fda0003f25070 */
[----:B------:R-:W-:Y:S05]  /*4f310*/  @P1 BRA `(.L_x_1038) ;  /* 0x00000000005c1947 */ /* 0x000fea0003800000 */
[----:B------:R-:W0:Y:S01]  /*4f320*/  I2F.U32.RP R13, R12 ;  /* 0x0000000c000d7306 */ /* 0x000e220000209000 */
[----:B------:R-:W-:Y:S02]  /*4f330*/  IMAD.MOV.U32 R10, RZ, RZ, RZ ;  /* 0x000000ffff0a7224 */ /* 0x000fe400078e00ff */
[----:B------:R-:W-:-:S05]  /*4f340*/  IMAD.MOV.U32 R15, RZ, RZ, RZ ;  /* 0x000000ffff0f7224 */ /* 0x000fca00078e00ff */
[----:B0-----:R-:W0:Y:S02]  /*4f350*/  MUFU.RCP R13, R13 ;  /* 0x0000000d000d7308 */ /* 0x001e240000001000 */
[----:B0-----:R-:W-:-:S06]  /*4f360*/  VIADD R11, R13, 0xffffffe ;  /* 0x0ffffffe0d0b7836 */ /* 0x001fcc0000000000 */
[----:B------:R-:W0:Y:S02]  /*4f370*/  F2I.FTZ.U32.TRUNC.NTZ R11, R11 ;  /* 0x0000000b000b7305 */ /* 0x000e24000021f000 */
[----:B0-----:R-:W-:-:S05]  /*4f380*/  IADD3 R9, PT, PT, RZ, -R11, RZ ;  /* 0x8000000bff097210 */ /* 0x001fca0007ffe0ff */
        /* <DEDUP_REMOVED lines=16> */
.L_x_1038:
        /* <DEDUP_REMOVED lines=11> */
.L_x_1039:
[----:B------:R-:W-:Y:S05]  /*4f540*/  BSYNC.RECONVERGENT B2 ;  /* 0x0000000000027941 */ /* 0x000fea0003800200 */
.L_x_1037:
        /* <DEDUP_REMOVED lines=9> */
[----:B0-----:R-:W-:-:S06]  /*4f5e0*/  IADD3 R15, PT, PT, R13, 0xffffffe, RZ ;  /* 0x0ffffffe0d0f7810 */ /* 0x001fcc0007ffe0ff */
[----:B------:R0:W1:Y:S02]  /*4f5f0*/  F2I.FTZ.U32.TRUNC.NTZ R11, R15 ;  /* 0x0000000f000b7305 */ /* 0x000064000021f000 */
[----:B0-----:R-:W-:Y:S02]  /*4f600*/  HFMA2 R15, -RZ, RZ, 0, 0 ;  /* 0x00000000ff0f7431 */ /* 0x001fe400000001ff */
        /* <DEDUP_REMOVED lines=17> */
.L_x_1041:
        /* <DEDUP_REMOVED lines=11> */
.L_x_1042:
[----:B------:R-:W-:Y:S05]  /*4f7d0*/  BSYNC.RECONVERGENT B2 ;  /* 0x0000000000027941 */ /* 0x000fea0003800200 */
.L_x_1040:
        /* <DEDUP_REMOVED lines=29> */
.L_x_1044:
        /* <DEDUP_REMOVED lines=12> */
.L_x_1045:
[----:B------:R-:W-:Y:S05]  /*4fa70*/  BSYNC.RECONVERGENT B2 ;  /* 0x0000000000027941 */ /* 0x000fea0003800200 */
.L_x_1043:
        /* <DEDUP_REMOVED lines=28> */
.L_x_1047:
[----:B------:R-:W0:Y:S01]  /*4fc40*/  LDCU UR4, c[0x3][0xa8] ;  /* 0x00c01500ff0477ac */ /* 0x000e220008000800 */
[----:B------:R-:W-:Y:S01]  /*4fc50*/  MOV R19, R23 ;  /* 0x0000001700137202 */ /* 0x000fe20000000f00 */
        /* <DEDUP_REMOVED lines=10> */
.L_x_1048:
[----:B------:R-:W-:Y:S05]  /*4fd00*/  BSYNC.RECONVERGENT B2 ;  /* 0x0000000000027941 */ /* 0x000fea0003800200 */
.L_x_1046:
        /* <DEDUP_REMOVED lines=28> */
.L_x_1050:
        /* <DEDUP_REMOVED lines=8> */
[----:B------:R-:W-:-:S04]  /*4ff50*/  IMAD.MOV R15, RZ, RZ, -R52 ;  /* 0x000000ffff0f7224 */ /* 0x000fc800078e0a34 */
[----:B0-----:R-:W-:-:S07]  /*4ff60*/  IMAD R15, R15, UR4, R50 ;  /* 0x000000040f0f7c24 */ /* 0x001fce000f8e0232 */
.L_x_1051:
[----:B------:R-:W-:Y:S05]  /*4ff70*/  BSYNC.RECONVERGENT B2 ;  /* 0x0000000000027941 */ /* 0x000fea0003800200 */
.L_x_1049:
        /* <DEDUP_REMOVED lines=22> */
[----:B------:R-:W-:Y:S01]  /*500e0*/  @!P1 LOP3.LUT R52, RZ, R23, RZ, 0x33, !PT ;  /* 0x00000017ff349212 */ /* 0x000fe200078e33ff */
[----:B------:R-:W-:Y:S06]  /*500f0*/  BRA `(.L_x_1054) ;  /* 0x0000000000147947 */ /* 0x000fec0003800000 */
.L_x_1053:
[----:B------:R-:W-:Y:S01]  /*50100*/  MOV R12, R52 ;  /* 0x00000034000c7202 */ /* 0x000fe20000000f00 */
[----:B------:R-:W-:Y:S01]  /*50110*/  IMAD.MOV.U32 R23, RZ, RZ, R53 ;  /* 0x000000ffff177224 */ /* 0x000fe200078e0035 */
[----:B------:R-:W-:-:S07]  /*50120*/  MOV R10, 0x50140 ;  /* 0x00050140000a7802 */ /* 0x000fce0000000f00 */
[----:B---34-:R-:W-:Y:S05]  /*50130*/  CALL.REL.NOINC `($__internal_1_$__cuda_sm20_rem_u64) ;  /* 0x000002ac002c7944 */ /* 0x018fea0003c00000 */
[----:B------:R-:W-:-:S07]  /*50140*/  IMAD.MOV.U32 R52, RZ, RZ, R12 ;  /* 0x000000ffff347224 */ /* 0x000fce00078e000c */
.L_x_1054:
[----:B------:R-:W-:Y:S05]  /*50150*/  BSYNC.RECONVERGENT B2 ;  /* 0x0000000000027941 */ /* 0x000fea0003800200 */
.L_x_1052:
[----:B------:R-:W0:Y:S01]  /*50160*/  LDC.64 R50, c[0x3][0x8] ;  /* 0x00c00200ff327b82 */ /* 0x000e220000000a00 */
[----:B------:R-:W0:Y:S01]  /*50170*/  LDCU.128 UR4, c[0x3][0x50] ;  /* 0x00c00a00ff0477ac */ /* 0x000e220008000c00 */
[----:B------:R-:W0:Y:S01]  /*50180*/  I2F.F64 R56, R15 ;  /* 0x0000000f00387312 */ /* 0x000e220000201c00 */
[----:B------:R-:W-:Y:S01]  /*50190*/  PLOP3.LUT P3, PT, PT, PT, PT, 0x8, 0x80 ;  /* 0x000000000080781c */ /* 0x000fe20003f6e170 */
[----:B------:R-:W1:Y:S01]  /*501a0*/  LDCU.128 UR12, c[0x3][0x70] ;  /* 0x00c00e00ff0c77ac */ /* 0x000e620008000c00 */
[----:B------:R-:W-:-:S03]  /*501b0*/  LOP3.LUT R5, R5, 0xfffffdff, RZ, 0xc0, !PT ;  /* 0xfffffdff05057812 */ /* 0x000fc600078ec0ff */
[----:B------:R-:W2:Y:S01]  /*501c0*/  LDC.64 R54, c[0x3][RZ] ;  /* 0x00c00000ff367b82 */ /* 0x000ea20000000a00 */
[----:B------:R-:W5:Y:S01]  /*501d0*/  LDCU.64 UR16, c[0x3][0xc8] ;  /* 0x00c01900ff1077ac */ /* 0x000f620008000a00 */
[----:B------:R-:W2:Y:S01]  /*501e0*/  I2F.F64 R52, R52 ;  /* 0x0000003400347312 */ /* 0x000ea20000201c00 */
[----:B------:R-:W-:Y:S02]  /*501f0*/  MOV R16, RZ ;  /* 0x000000ff00107202 */ /* 0x000fe40000000f00 */
[----:B------:R-:W-:-:S03]  /*50200*/  PLOP3.LUT P1, PT, PT, PT, PT, 0x80, 0x8 ;  /* 0x000000000008781c */ /* 0x000fc60003f2f070 */
[----:B------:R-:W1:Y:S01]  /*50210*/  LDC.64 R62, c[0x3][0x28] ;  /* 0x00c00a00ff3e7b82 */ /* 0x000e620000000a00 */
[----:B------:R-:W-:Y:S01]  /*50220*/  @P3 LOP3.LUT R5, R5, 0x200, RZ, 0xfc, !PT ;  /* 0x0000020005053812 */ /* 0x000fe200078efcff */
[----:B------:R-:W-:Y:S01]  /*50230*/  I2F.F64 R58, R14 ;  /* 0x0000000e003a7312 */ /* 0x000fe20000201c00 */
[----:B0-----:R-:W-:-:S05]  /*50240*/  DFMA R50, R56, UR6, R50 ;  /* 0x0000000638327c2b */ /* 0x001fca0008000032 */
[----:B------:R-:W0:Y:S02]  /*50250*/  LDC.64 R60, c[0x3][0x10] ;  /* 0x00c00400ff3c7b82 */ /* 0x000e240000000a00 */
[----:B------:R-:W-:Y:S01]  /*50260*/  I2F.F64 R10, R11 ;  /* 0x0000000b000a7312 */ /* 0x000fe20000201c00 */
[----:B--2---:R-:W-:-:S05]  /*50270*/  DFMA R52, R52, UR4, R54 ;  /* 0x0000000434347c2b */ /* 0x004fca0008000036 */
[----:B------:R-:W2:Y:S02]  /*50280*/  LDC.64 R56, c[0x3][0x20] ;  /* 0x00c00800ff387b82 */ /* 0x000ea40000000a00 */
[----:B------:R-:W1:Y:S01]  /*50290*/  I2F.F64 R14, R9 ;  /* 0x00000009000e7312 */ /* 0x000e620000201c00 */
[----:B------:R-:W0:Y:S05]  /*502a0*/  LDCU.128 UR4, c[0x3][0x60] ;  /* 0x00c00c00ff0477ac */ /* 0x000e2a0008000c00 */
[----:B------:R-:W3:Y:S02]  /*502b0*/  LDC.64 R54, c[0x3][0x18] ;  /* 0x00c00600ff367b82 */ /* 0x000ee40000000a00 */
[----:B------:R-:W3:Y:S01]  /*502c0*/  I2F.F64 R12, R13 ;  /* 0x0000000d000c7312 */ /* 0x000ee20000201c00 */
[----:B-1----:R-:W-:-:S07]  /*502d0*/  DFMA R14, R14, UR14, R62 ;  /* 0x0000000e0e0e7c2b */ /* 0x002fce000800003e */
[----:B------:R1:W4:Y:S01]  /*502e0*/  I2F.F64 R64, R8 ;  /* 0x0000000800407312 */ /* 0x0003220000201c00 */
[----:B0-----:R-:W-:Y:S01]  /*502f0*/  DFMA R58, R58, UR4, R60 ;  /* 0x000000043a3a7c2b */ /* 0x001fe2000800003c */
[----:B------:R-:W4:Y:S01]  /*50300*/  LDC.64 R60, c[0x3][0x30] ;  /* 0x00c00c00ff3c7b82 */ /* 0x000f220000000a00 */
[----:B--2---:R-:W-:Y:S01]  /*50310*/  DFMA R56, R10, UR12, R56 ;  /* 0x0000000c0a387c2b */ /* 0x004fe20008000038 */
[----:B------:R-:W0:Y:S04]  /*50320*/  LDCU.128 UR12, c[0x3][0xd0] ;  /* 0x00c01a00ff0c77ac */ /* 0x000e280008000c00 */
[----:B------:R-:W2:Y:S02]  /*50330*/  I2F.F64 R62, R7 ;  /* 0x00000007003e7312 */ /* 0x000ea40000201c00 */
[----:B------:R-:W2:Y:S01]  /*50340*/  LDC.64 R10, c[0x3][0x38] ;  /* 0x00c00e00ff0a7b82 */ /* 0x000ea20000000a00 */
[----:B---3--:R-:W-:Y:S01]  /*50350*/  DFMA R12, R12, UR6, R54 ;  /* 0x000000060c0c7c2b */ /* 0x008fe20008000036 */
[----:B------:R-:W4:Y:S01]  /*50360*/  LDCU.128 UR4, c[0x3][0x80] ;  /* 0x00c01000ff0477ac */ /* 0x000f220008000c00 */
[----:B-----5:R-:W-:Y:S01]  /*50370*/  DFMA R54, R52, UR16, RZ ;  /* 0x0000001034367c2b */ /* 0x020fe200080000ff */
[----:B------:R-:W3:Y:S04]  /*50380*/  LDCU.128 UR16, c[0x3][0xe0] ;  /* 0x00c01c00ff1077ac */ /* 0x000ee80008000c00 */
[----:B-1----:R-:W1:Y:S03]  /*50390*/  LDC.64 R8, c[0x3][0x40] ;  /* 0x00c01000ff087b82 */ /* 0x002e660000000a00 */
[----:B0-----:R-:W-:-:S08]  /*503a0*/  DFMA R54, R50, UR12, R54 ;  /* 0x0000000c32367c2b */ /* 0x001fd00008000036 */
[----:B------:R-:W-:Y:S01]  /*503b0*/  DFMA R54, R58, UR14, R54 ;  /* 0x0000000e3a367c2b */ /* 0x000fe20008000036 */
[----:B------:R-:W0:Y:S01]  /*503c0*/  LDCU.128 UR12, c[0x3][0xf0] ;  /* 0x00c01e00ff0c77ac */ /* 0x000e220008000c00 */
[----:B----4-:R-:W-:Y:S02]  /*503d0*/  DFMA R60, R64, UR4, R60 ;  /* 0x00000004403c7c2b */ /* 0x010fe4000800003c */
[----:B--2---:R-:W-:Y:S01]  /*503e0*/  DFMA R10, R62, UR6, R10 ;  /* 0x000000063e0a7c2b */ /* 0x004fe2000800000a */
[----:B------:R-:W1:Y:S03]  /*503f0*/  LDCU.128 UR4, c[0x3][0x90] ;  /* 0x00c01200ff0477ac */ /* 0x000e660008000c00 */
[----:B---3--:R-:W-:Y:S02]  /*50400*/  DFMA R62, R12, UR16, R54 ;  /* 0x000000100c3e7c2b */ /* 0x008fe40008000036 */
[----:B------:R-:W1:Y:S06]  /*50410*/  I2F.F64 R54, R4 ;  /* 0x0000000400367312 */ /* 0x000e6c0000201c00 */
[----:B------:R-:W-:Y:S01]  /*50420*/  DFMA R62, R56, UR18, R62 ;  /* 0x00000012383e7c2b */ /* 0x000fe2000800003e */
[----:B------:R-:W2:Y:S07]  /*50430*/  LDCU.128 UR16, c[0x3][0x100] ;  /* 0x00c02000ff1077ac */ /* 0x000eae0008000c00 */
[----:B0-----:R-:W-:Y:S01]  /*50440*/  DFMA R64, R14, UR12, R62 ;  /* 0x0000000c0e407c2b */ /* 0x001fe2000800003e */
[----:B------:R-:W0:Y:S01]  /*50450*/  LDCU.64 UR12, c[0x3][0x438] ;  /* 0x00c08700ff0c77ac */ /* 0x000e220008000a00 */
[----:B-1----:R-:W-:Y:S01]  /*50460*/  DFMA R8, R54, UR4, R8 ;  /* 0x0000000436087c2b */ /* 0x002fe20008000008 */
[----:B------:R-:W1:Y:S01]  /*50470*/  I2F.F64 R62, R2 ;  /* 0x00000002003e7312 */ /* 0x000e620000201c00 */
[----:B------:R-:W1:Y:S01]  /*50480*/  LDC.64 R54, c[0x3][0x48] ;  /* 0x00c01200ff367b82 */ /* 0x000e620000000a00 */
[----:B------:R-:W3:Y:S03]  /*50490*/  LDCU.64 UR4, c[0x3][0x110] ;  /* 0x00c02200ff0477ac */ /* 0x000ee60008000a00 */
[----:B------:R-:W-:-:S08]  /*504a0*/  DFMA R64, R60, UR14, R64 ;  /* 0x0000000e3c407c2b */ /* 0x000fd00008000040 */
[----:B--2---:R-:W-:-:S08]  /*504b0*/  DFMA R64, R10, UR16, R64 ;  /* 0x000000100a407c2b */ /* 0x004fd00008000040 */
[----:B------:R-:W-:Y:S02]  /*504c0*/  DFMA R64, R8, UR18, R64 ;  /* 0x0000001208407c2b */ /* 0x000fe40008000040 */
[----:B-1----:R-:W-:Y:S01]  /*504d0*/  DFMA R54, R62, UR6, R54 ;  /* 0x000000063e367c2b */ /* 0x002fe20008000036 */
[----:B------:R-:W1:Y:S07]  /*504e0*/  LDCU.64 UR6, c[0x3][0x3e8] ;  /* 0x00c07d00ff0677ac */ /* 0x000e6e0008000a00 */
[----:B---3--:R-:W-:-:S08]  /*504f0*/  DFMA R64, R54, UR4, R64 ;  /* 0x0000000436407c2b */ /* 0x008fd00008000040 */
[----:B-1----:R-:W-:-:S08]  /*50500*/  DADD R64, R64, -UR6 ;  /* 0x8000000640407e29 */ /* 0x002fd00008000000 */
        /* <DEDUP_REMOVED lines=195> */
[----:B------:R-:W-:-:S07]  /*51140*/  @P3 LOP3.LUT R5, R5, 0x200, RZ, 0xfc, !PT ;  /* 0x0000020005053812 */ /* 0x000fce00078efcff */
.L_x_1024:
[----:B------:R-:W-:Y:S05]  /*51150*/  BSYNC.RECONVERGENT B1 ;  /* 0x0000000000017941 */ /* 0x000fea0003800200 */
.L_x_1023:
[----:B------:R-:W-:Y:S01]  /*51160*/  VIADD R7, R27, 0x8 ;  /* 0x000000081b077836 */ /* 0x000fe20000000000 */
[----:B------:R-:W-:Y:S01]  /*51170*/  PLOP3.LUT P4, PT, PT, PT, PT, 0x80, 0x8 ;  /* 0x000000000008781c */ /* 0x000fe20003f8f070 */
[----:B------:R-:W-:Y:S01]  /*51180*/  BSSY.RECONVERGENT B1, `(.L_x_1055) ;  /* 0x0000292000017945 */ /* 0x000fe20003800200 */
[----:B------:R-:W-:Y:S02]  /*51190*/  LOP3.LUT R5, R5, 0xffffffbf, RZ, 0xc0, !PT ;  /* 0xffffffbf05057812 */ /* 0x000fe400078ec0ff */
[----:B------:R-:W-:Y:S02]  /*511a0*/  ISETP.GE.AND P3, PT, R7, R6, PT ;  /* 0x000000060700720c */ /* 0x000fe40003f66270 */
[----:B------:R-:W-:Y:S02]  /*511b0*/  MOV R15, 0x1 ;  /* 0x00000001000f7802 */ /* 0x000fe40000000f00 */
[----:B------:R-:W-:-:S05]  /*511c0*/  PLOP3.LUT P2, PT, PT, PT, PT, 0x8, 0x80 ;  /* 0x000000000080781c */ /* 0x000fca0003f4e170 */
        /* <DEDUP_REMOVED lines=30> */
.L_x_1058:
[----:B------:R-:W0:Y:S01]  /*513b0*/  LDCU UR4, c[0x3][0xc4] ;  /* 0x00c01880ff0477ac */ /* 0x000e220008000800 */
[----:B------:R-:W-:Y:S01]  /*513c0*/  IMAD.MOV.U32 R54, RZ, RZ, R32 ;  /* 0x000000ffff367224 */ /* 0x000fe200078e0020 */
[----:B------:R-:W-:Y:S01]  /*513d0*/  MOV R12, 0x51410 ;  /* 0x00051410000c7802 */ /* 0x000fe20000000f00 */
[----:B------:R-:W-:Y:S01]  /*513e0*/  IMAD.MOV.U32 R55, RZ, RZ, R33 ;  /* 0x000000ffff377224 */ /* 0x000fe200078e0021 */
[----:B0-----:R-:W-:-:S07]  /*513f0*/  MOV R10, UR4 ;  /* 0x00000004000a7c02 */ /* 0x001fce0008000f00 */
[----:B-1-34-:R-:W-:Y:S05]  /*51400*/  CALL.REL.NOINC `($__internal_0_$__cuda_sm20_div_u64) ;  /* 0x0000029400587944 */ /* 0x01afea0003c00000 */
[----:B------:R-:W0:Y:S01]  /*51410*/  LDCU UR4, c[0x3][0xc4] ;  /* 0x00c01880ff0477ac */ /* 0x000e220008000800 */
[--C-:B------:R-:W-:Y:S01]  /*51420*/  IMAD.MOV R7, RZ, RZ, -R52.reuse ;  /* 0x000000ffff077224 */ /* 0x100fe200078e0a34 */
[----:B------:R-:W-:Y:S01]  /*51430*/  MOV R9, R53 ;  /* 0x0000003500097202 */ /* 0x000fe20000000f00 */
[----:B------:R-:W-:Y:S02]  /*51440*/  IMAD.MOV.U32 R8, RZ, RZ, R52 ;  /* 0x000000ffff087224 */ /* 0x000fe400078e0034 */
[----:B0-----:R-:W-:-:S07]  /*51450*/  IMAD R2, R7, UR4, R32 ;  /* 0x0000000407027c24 */ /* 0x001fce000f8e0220 */
.L_x_1059:
[----:B------:R-:W-:Y:S05]  /*51460*/  BSYNC.RECONVERGENT B2 ;  /* 0x0000000000027941 */ /* 0x000fea0003800200 */
.L_x_1057:
        /* <DEDUP_REMOVED lines=27> */
[----:B------:R-:W-:Y:S01]  /*51620*/  IMAD.MOV.U32 R9, RZ, RZ, RZ ;  /* 0x000000ffff097224 */ /* 0x000fe200078e00ff */
[----:B------:R-:W-:Y:S06]  /*51630*/  BRA `(.L_x_1062) ;  /* 0x00000000002c7947 */ /* 0x000fec0003800000 */
.L_x_1061:
        /* <DEDUP_REMOVED lines=11> */
.L_x_1062:
[----:B------:R-:W-:Y:S05]  /*516f0*/  BSYNC.RECONVERGENT B2 ;  /* 0x0000000000027941 */ /* 0x000fea0003800200 */
.L_x_1060:
        /* <DEDUP_REMOVED lines=9> */
[----:B0-----:R-:W-:Y:S02]  /*51790*/  VIADD R11, R9, 0xffffffe ;  /* 0x0ffffffe090b7836 */ /* 0x001fe40000000000 */
[----:B------:R-:W-:-:S04]  /*517a0*/  IMAD.MOV.U32 R9, RZ, RZ, RZ ;  /* 0x000000ffff097224 */ /* 0x000fc800078e00ff */
        /* <DEDUP_REMOVED lines=18> */
.L_x_1064:
        /* <DEDUP_REMOVED lines=11> */
.L_x_1065:
[----:B------:R-:W-:Y:S05]  /*51980*/  BSYNC.RECONVERGENT B2 ;  /* 0x0000000000027941 */ /* 0x000fea0003800200 */
.L_x_1063:
        /* <DEDUP_REMOVED lines=28> */
.L_x_1067:
        /* <DEDUP_REMOVED lines=8> */
[----:B------:R-:W-:Y:S02]  /*51bd0*/  IMAD.MOV.U32 R14, RZ, RZ, R52 ;  /* 0x000000ffff0e7224 */ /* 0x000fe400078e0034 */
[----:B------:R-:W-:Y:S02]  /*51be0*/  IMAD.MOV.U32 R15, RZ, RZ, R53 ;  /* 0x000000ffff0f7224 */ /* 0x000fe400078e0035 */
[----:B0-----:R-:W-:-:S07]  /*51bf0*/  IMAD R8, R9, UR4, R8 ;  /* 0x0000000409087c24 */ /* 0x001fce000f8e0208 */
.L_x_1068:
[----:B------:R-:W-:Y:S05]  /*51c00*/  BSYNC.RECONVERGENT B2 ;  /* 0x0000000000027941 */ /* 0x000fea0003800200 */
.L_x_1066:
        /* <DEDUP_REMOVED lines=8> */
[----:B------:R-:W-:-:S05]  /*51c90*/  HFMA2 R15, -RZ, RZ, 0, 0 ;  /* 0x00000000ff0f7431 */ /* 0x000fca00000001ff */
[----:B0-----:R-:W0:Y:S02]  /*51ca0*/  MUFU.RCP R13, R13 ;  /* 0x0000000d000d7308 */ /* 0x001e240000001000 */
[----:B0-----:R-:W-:-:S06]  /*51cb0*/  IADD3 R11, PT, PT, R13, 0xffffffe, RZ ;  /* 0x0ffffffe0d0b7810 */ /* 0x001fcc0007ffe0ff */
        /* <DEDUP_REMOVED lines=18> */
.L_x_1070:
        /* <DEDUP_REMOVED lines=11> */
.L_x_1071:
[----:B------:R-:W-:Y:S05]  /*51e90*/  BSYNC.RECONVERGENT B2 ;  /* 0x0000000000027941 */ /* 0x000fea0003800200 */
.L_x_1069:
        /* <DEDUP_REMOVED lines=10> */
[----:B------:R0:W1:Y:S02]  /*51f40*/  F2I.FTZ.U32.TRUNC.NTZ R11, R15 ;  /* 0x0000000f000b7305 */ /* 0x000064000021f000 */
[----:B0-----:R-:W-:Y:S02]  /*51f50*/  IMAD.MOV.U32 R15, RZ, RZ, RZ ;  /* 0x000000ffff0f7224 */ /* 0x001fe400078e00ff */
        /* <DEDUP_REMOVED lines=17> */
.L_x_1073:
        /* <DEDUP_REMOVED lines=11> */
.L_x_1074:
[----:B------:R-:W-:Y:S05]  /*52120*/  BSYNC.RECONVERGENT B2 ;  /* 0x0000000000027941 */ /* 0x000fea0003800200 */
.L_x_1072:
        /* <DEDUP_REMOVED lines=29> */
.L_x_1076:
        /* <DEDUP_REMOVED lines=12> */
.L_x_1077:
[----:B------:R-:W-:Y:S05]  /*523c0*/  BSYNC.RECONVERGENT B2 ;  /* 0x0000000000027941 */ /* 0x000fea0003800200 */
.L_x_1075:
        /* <DEDUP_REMOVED lines=28> */
.L_x_1079:
        /* <DEDUP_REMOVED lines=12> */
.L_x_1080:
[----:B------:R-:W-:Y:S05]  /*52650*/  BSYNC.RECONVERGENT B2 ;  /* 0x0000000000027941 */ /* 0x000fea0003800200 */
.L_x_1078:
        /* <DEDUP_REMOVED lines=28> */
.L_x_1082:
        /* <DEDUP_REMOVED lines=10> */
.L_x_1083:
[----:B------:R-:W-:Y:S05]  /*528c0*/  BSYNC.RECONVERGENT B2 ;  /* 0x0000000000027941 */ /* 0x000fea0003800200 */
.L_x_1081:
        /* <DEDUP_REMOVED lines=25> */
.L_x_1085:
[----:B------:R-:W-:Y:S01]  /*52a60*/  IMAD.MOV.U32 R12, RZ, RZ, R52 ;  /* 0x000000ffff0c7224 */ /* 0x000fe200078e0034 */
[----:B------:R-:W-:Y:S02]  /*52a70*/  MOV R23, R53 ;  /* 0x0000003500177202 */ /* 0x000fe40000000f00 */
[----:B------:R-:W-:-:S07]  /*52a80*/  MOV R10, 0x52aa0 ;  /* 0x00052aa0000a7802 */ /* 0x000fce0000000f00 */
[----:B---34-:R-:W-:Y:S05]  /*52a90*/  CALL.REL.NOINC `($__internal_1_$__cuda_sm20_rem_u64) ;  /* 0x0000028000d47944 */ /* 0x018fea0003c00000 */
.L_x_1086:
[----:B------:R-:W-:Y:S05]  /*52aa0*/  BSYNC.RECONVERGENT B2 ;  /* 0x0000000000027941 */ /* 0x000fea0003800200 */
.L_x_1084:
[----:B------:R-:W0:Y:S01]  /*52ab0*/  LDC.64 R56, c[0x3][0x10] ;  /* 0x00c00400ff387b82 */ /* 0x000e220000000a00 */
[----:B------:R-:W0:Y:S01]  /*52ac0*/  LDCU.128 UR12, c[0x3][0x60] ;  /* 0x00c00c00ff0c77ac */ /* 0x000e220008000c00 */
[----:B------:R-:W0:Y:S01]  /*52ad0*/  I2F.F64 R62, R14 ;  /* 0x0000000e003e7312 */ /* 0x000e220000201c00 */
[----:B------:R-:W-:Y:S01]  /*52ae0*/  PLOP3.LUT P4, PT, PT, PT, PT, 0x8, 0x80 ;  /* 0x000000000080781c */ /* 0x000fe20003f8e170 */
[----:B------:R-:W1:Y:S01]  /*52af0*/  LDCU.128 UR4, c[0x3][0x50] ;  /* 0x00c00a00ff0477ac */ /* 0x000e620008000c00 */
[----:B------:R-:W-:-:S03]  /*52b00*/  LOP3.LUT R5, R5, 0xffffffbf, RZ, 0xc0, !PT ;  /* 0xffffffbf05057812 */ /* 0x000fc600078ec0ff */
[----:B------:R-:W1:Y:S01]  /*52b10*/  LDC.64 R52, c[0x3][RZ] ;  /* 0x00c00000ff347b82 */ /* 0x000e620000000a00 */
[----:B------:R-:W-:Y:S01]  /*52b20*/  PLOP3.LUT P2, PT, PT, PT, PT, 0x80, 0x8 ;  /* 0x000000000008781c */ /* 0x000fe20003f4f070 */
[----:B------:R-:W1:Y:S06]  /*52b30*/  I2F.F64 R50, R12 ;  /* 0x0000000c00327312 */ /* 0x000e6c0000201c00 */
[----:B------:R-:W2:Y:S01]  /*52b40*/  LDC.64 R54, c[0x3][0x8] ;  /* 0x00c00200ff367b82 */ /* 0x000ea20000000a00 */
[----:B------:R-:W-:Y:S01]  /*52b50*/  @P4 LOP3.LUT R5, R5, 0x40, RZ, 0xfc, !PT ;  /* 0x0000004005054812 */ /* 0x000fe200078efcff */
[----:B------:R-:W2:Y:S01]  /*52b60*/  I2F.F64 R60, R15 ;  /* 0x0000000f003c7312 */ /* 0x000ea20000201c00 */
[----:B0-----:R-:W-:-:S05]  /*52b70*/  DFMA R56, R62, UR12, R56 ;  /* 0x0000000c3e387c2b */ /* 0x001fca0008000038 */
[----:B------:R-:W0:Y:S02]  /*52b80*/  LDC.64 R58, c[0x3][0x18] ;  /* 0x00c00600ff3a7b82 */ /* 0x000e240000000a00 */
[----:B------:R-:W-:Y:S01]  /*52b90*/  I2F.F64 R10, R11 ;  /* 0x0000000b000a7312 */ /* 0x000fe20000201c00 */
[----:B-1----:R-:W-:-:S05]  /*52ba0*/  DFMA R50, R50, UR4, R52 ;  /* 0x0000000432327c2b */ /* 0x002fca0008000034 */
[----:B------:R-:W1:Y:S02]  /*52bb0*/  LDC.64 R62, c[0x3][0x20] ;  /* 0x00c00800ff3e7b82 */ /* 0x000e640000000a00 */
[----:B------:R-:W0:Y:S01]  /*52bc0*/  I2F.F64 R12, R13 ;  /* 0x0000000d000c7312 */ /* 0x000e220000201c00 */
[----:B--2---:R-:W-:Y:S01]  /*52bd0*/  DFMA R54, R60, UR6, R54 ;  /* 0x000000063c367c2b */ /* 0x004fe20008000036 */
[----:B------:R-:W1:Y:S04]  /*52be0*/  LDCU.128 UR4, c[0x3][0x70] ;  /* 0x00c00e00ff0477ac */ /* 0x000e680008000c00 */
[----:B------:R-:W2:Y:S02]  /*52bf0*/  LDC.64 R14, c[0x3][0x28] ;  /* 0x00c00a00ff0e7b82 */ /* 0x000ea40000000a00 */
[----:B------:R-:W2:Y:S01]  /*52c00*/  I2F.F64 R60, R9 ;  /* 0x00000009003c7312 */ /* 0x000ea20000201c00 */
[----:B0-----:R-:W-:-:S05]  /*52c10*/  DFMA R58, R12, UR14, R58 ;  /* 0x0000000e0c3a7c2b */ /* 0x001fca000800003a */
[----:B------:R-:W0:Y:S01]  /*52c20*/  LDC.64 R52, c[0x3][0x30] ;  /* 0x00c00c00ff347b82 */ /* 0x000e220000000a00 */
[----:B------:R-:W0:Y:S01]  /*52c30*/  LDCU.128 UR12, c[0x3][0x80] ;  /* 0x00c01000ff0c77ac */ /* 0x000e220008000c00 */
[----:B------:R-:W0:Y:S06]  /*52c40*/  I2F.F64 R12, R8 ;  /* 0x00000008000c7312 */ /* 0x000e2c0000201c00 */
[----:B------:R-:W5:Y:S01]  /*52c50*/  LDC.64 R64, c[0x3][0x38] ;  /* 0x00c00e00ff407b82 */ /* 0x000f620000000a00 */
[----:B-1----:R-:W-:Y:S01]  /*52c60*/  DFMA R10, R10, UR4, R62 ;  /* 0x000000040a0a7c2b */ /* 0x002fe2000800003e */
[----:B------:R-:W-:Y:S06]  /*52c70*/  I2F.F64 R8, R2 ;  /* 0x0000000200087312 */ /* 0x000fec0000201c00 */
[----:B------:R-:W1:Y:S01]  /*52c80*/  LDC.64 R62, c[0x3][0x40] ;  /* 0x00c01000ff3e7b82 */ /* 0x000e620000000a00 */
[----:B--2---:R-:W-:Y:S01]  /*52c90*/  DFMA R60, R60, UR6, R14 ;  /* 0x000000063c3c7c2b */ /* 0x004fe2000800000e */
[----:B------:R-:W1:Y:S01]  /*52ca0*/  LDCU.128 UR4, c[0x3][0x90] ;  /* 0x00c01200ff0477ac */ /* 0x000e620008000c00 */
[----:B------:R-:W1:Y:S01]  /*52cb0*/  I2F.F64 R14, R4 ;  /* 0x00000004000e7312 */ /* 0x000e620000201c00 */
[----:B0-----:R-:W-:-:S07]  /*52cc0*/  DFMA R12, R12, UR12, R52 ;  /* 0x0000000c0c0c7c2b */ /* 0x001fce0008000034 */
[----:B------:R-:W5:Y:S01]  /*52cd0*/  I2F.F64 R52, R7 ;  /* 0x0000000700347312 */ /* 0x000f620000201c00 */
[----:B-1----:R-:W-:Y:S01]  /*52ce0*/  DFMA R62, R14, UR4, R62 ;  /* 0x000000040e3e7c2b */ /* 0x002fe2000800003e */
[----:B------:R-:W0:Y:S01]  /*52cf0*/  LDCU.64 UR4, c[0x3][0xc8] ;  /* 0x00c01900ff0477ac */ /* 0x000e220008000a00 */
[----:B------:R-:W1:Y:S01]  /*52d00*/  LDC.64 R14, c[0x3][0x48] ;  /* 0x00c01200ff0e7b82 */ /* 0x000e620000000a00 */
[----:B-----5:R-:W-:Y:S01]  /*52d10*/  DFMA R52, R52, UR14, R64 ;  /* 0x0000000e34347c2b */ /* 0x020fe20008000040 */
[----:B------:R-:W2:Y:S01]  /*52d20*/  LDCU.128 UR12, c[0x3][0xd0] ;  /* 0x00c01a00ff0c77ac */ /* 0x000ea20008000c00 */
[----:B-1----:R-:W-:Y:S02]  /*52d30*/  DFMA R8, R8, UR6, R14 ;  /* 0x0000000608087c2b */ /* 0x002fe4000800000e */
[----:B0-----:R-:W-:Y:S01]  /*52d40*/  DFMA R14, R50, UR4, RZ ;  /* 0x00000004320e7c2b */ /* 0x001fe200080000ff */
[----:B------:R-:W0:Y:S07]  /*52d50*/  LDCU.128 UR4, c[0x3][0xe0] ;  /* 0x00c01c00ff0477ac */ /* 0x000e2e0008000c00 */
[----:B--2---:R-:W-:-:S08]  /*52d60*/  DFMA R14, R54, UR12, R14 ;  /* 0x0000000c360e7c2b */ /* 0x004fd0000800000e */
        /* <DEDUP_REMOVED lines=13> */
[----:B0-----:R-:W-:Y:S01]  /*52e40*/  DADD R64, R14, -UR4 ;  /* 0x800000040e407e29 */ /* 0x001fe20008000000 */
[----:B------:R-:W-:-:S07]  /*52e50*/  IMAD.MOV.U32 R15, RZ, RZ, RZ ;  /* 0x000000ffff0f7224 */ /* 0x000fce00078e00ff */
        /* <DEDUP_REMOVED lines=196> */
.L_x_1056:
[----:B------:R-:W-:Y:S05]  /*53aa0*/  BSYNC.RECONVERGENT B1 ;  /* 0x0000000000017941 */ /* 0x000fea0003800200 */
.L_x_1055:
        /* <DEDUP_REMOVED lines=37> */
.L_x_1090:
        /* <DEDUP_REMOVED lines=11> */
.L_x_1091:
[----:B------:R-:W-:Y:S05]  /*53db0*/  BSYNC.RECONVERGENT B2 ;  /* 0x0000000000027941 */ /* 0x000fea0003800200 */
.L_x_1089:
        /* <DEDUP_REMOVED lines=29> */
.L_x_1093:
        /* <DEDUP_REMOVED lines=11> */
.L_x_1094:
[----:B------:R-:W-:Y:S05]  /*54040*/  BSYNC.RECONVERGENT B2 ;  /* 0x0000000000027941 */ /* 0x000fea0003800200 */
.L_x_1092:
        /* <DEDUP_REMOVED lines=29> */
.L_x_1096:
        /* <DEDUP_REMOVED lines=11> */
.L_x_1097:
[----:B------:R-:W-:Y:S05]  /*542d0*/  BSYNC.RECONVERGENT B2 ;  /* 0x0000000000027941 */ /* 0x000fea0003800200 */
.L_x_1095:
        /* <DEDUP_REMOVED lines=29> */
.L_x_1099:
        /* <DEDUP_REMOVED lines=11> */
.L_x_1100:
[----:B------:R-:W-:Y:S05]  /*54560*/  BSYNC.RECONVERGENT B2 ;  /* 0x0000000000027941 */ /* 0x000fea0003800200 */
.L_x_1098:
        /* <DEDUP_REMOVED lines=29> */
.L_x_1102:
        /* <DEDUP_REMOVED lines=11> */
.L_x_1103:
[----:B------:R-:W-:Y:S05]  /*547f0*/  BSYNC.RECONVERGENT B2 ;  /* 0x0000000000027941 */ /* 0x000fea0003800200 */
.L_x_1101:
        /* <DEDUP_REMOVED lines=29> */
.L_x_1105:
        /* <DEDUP_REMOVED lines=11> */
.L_x_1106:
[----:B------:R-:W-:Y:S05]  /*54a80*/  BSYNC.RECONVERGENT B2 ;  /* 0x0000000000027941 */ /* 0x000fea0003800200 */
.L_x_1104:
        /* <DEDUP_REMOVED lines=13> */
[----:B------:R-:W-:-:S06]  /*54b60*/  IMAD.HI.U32 R51, R13, R51, R12 ;  /* 0x000000330d337227 */ /* 0x000fcc00078e000c */
[----:B------:R-:W-:-:S04]  /*54b70*/  IMAD.HI.U32 R10, R51, R50, RZ ;  /* 0x00000032330a7227 */ /* 0x000fc800078e00ff */
[----:B------:R-:W-:Y:S02]  /*54b80*/  IMAD.MOV R13, RZ, RZ, -R10 ;  /* 0x000000ffff0d7224 */ /* 0x000fe400078e0a0a */
[----:B------:R-:W-:Y:S02]  /*54b90*/  IMAD.MOV.U32 R51, RZ, RZ, RZ ;  /* 0x000000ffff337224 */ /* 0x000fe400078e00ff */
        /* <DEDUP_REMOVED lines=12> */
.L_x_1108:
        /* <DEDUP_REMOVED lines=12> */
.L_x_1109:
[----:B------:R-:W-:Y:S05]  /*54d20*/  BSYNC.RECONVERGENT B2 ;  /* 0x0000000000027941 */ /* 0x000fea0003800200 */
.L_x_1107:
        /* <DEDUP_REMOVED lines=29> */
.L_x_1111:
        /* <DEDUP_REMOVED lines=11> */
.L_x_1112:
[----:B------:R-:W-:Y:S05]  /*54fb0*/  BSYNC.RECONVERGENT B2 ;  /* 0x0000000000027941 */ /* 0x000fea0003800200 */
.L_x_1110:
        /* <DEDUP_REMOVED lines=28> */
.L_x_1114:
[----:B------:R-:W0:Y:S01]  /*55180*/  LDCU UR4, c[0x3][0xa4] ;  /* 0x00c01480ff0477ac */ /* 0x000e220008000800 */
[----:B------:R-:W-:Y:S01]  /*55190*/  IMAD.MOV.U32 R54, RZ, RZ, R50 ;  /* 0x000000ffff367224 */ /* 0x000fe200078e0032 */
[----:B------:R-:W-:Y:S01]  /*551a0*/  MOV R12, 0x551e0 ;  /* 0x000551e0000c7802 */ /* 0x000fe20000000f00 */
[----:B------:R-:W-:Y:S01]  /*551b0*/  IMAD.MOV.U32 R55, RZ, RZ, R51 ;  /* 0x000000ffff377224 */ /* 0x000fe200078e0033 */
[----:B0-----:R-:W-:-:S07]  /*551c0*/  MOV R10, UR4 ;  /* 0x00000004000a7c02 */ /* 0x001fce0008000f00 */
[----:B---34-:R-:W-:Y:S05]  /*551d0*/  CALL.REL.NOINC `($__internal_0_$__cuda_sm20_div_u64) ;  /* 0x0000025400e47944 */ /* 0x018fea0003c00000 */
[----:B------:R-:W0:Y:S01]  /*551e0*/  LDCU UR4, c[0x3][0xa4] ;  /* 0x00c01480ff0477ac */ /* 0x000e220008000800 */
[----:B------:R-:W-:-:S04]  /*551f0*/  IMAD.MOV R19, RZ, RZ, -R52 ;  /* 0x000000ffff137224 */ /* 0x000fc800078e0a34 */
[----:B0-----:R-:W-:-:S07]  /*55200*/  IMAD R50, R19, UR4, R50 ;  /* 0x0000000413327c24 */ /* 0x001fce000f8e0232 */
.L_x_1115:
[----:B------:R-:W-:Y:S05]  /*55210*/  BSYNC.RECONVERGENT B2 ;  /* 0x0000000000027941 */ /* 0x000fea0003800200 */
.L_x_1113:
        /* <DEDUP_REMOVED lines=18> */
[----:B------:R-:W-:-:S04]  /*55340*/  @P3 IADD3 R52, PT, PT, R52, -R23, RZ ;  /* 0x8000001734343210 */ /* 0x000fc80007ffe0ff */
[----:B------:R-:W-:-:S13]  /*55350*/  ISETP.GE.U32.AND P3, PT, R52, R23, PT ;  /* 0x000000173400720c */ /* 0x000fda0003f66070 */
[----:B------:R-:W-:Y:S01]  /*55360*/  @P3 IMAD.IADD R52, R52, 0x1, -R23 ;  /* 0x0000000134343824 */ /* 0x000fe200078e0a17 */
[----:B------:R-:W-:-:S13]  /*55370*/  ISETP.NE.U32.AND P3, PT, R23, RZ, PT ;  /* 0x000000ff1700720c */ /* 0x000fda0003f65070 */
[----:B------:R-:W-:-:S05]  /*55380*/  @!P3 LOP3.LUT R52, RZ, R23, RZ, 0x33, !PT ;  /* 0x00000017ff34b212 */ /* 0x000fca00078e33ff */
[----:B------:R-:W-:Y:S01]  /*55390*/  IMAD.MOV.U32 R58, RZ, RZ, R52 ;  /* 0x000000ffff3a7224 */ /* 0x000fe200078e0034 */
[----:B------:R-:W-:Y:S06]  /*553a0*/  BRA `(.L_x_1118) ;  /* 0x0000000000147947 */ /* 0x000fec0003800000 */
.L_x_1117:
[----:B------:R-:W-:Y:S01]  /*553b0*/  MOV R12, R52 ;  /* 0x00000034000c7202 */ /* 0x000fe20000000f00 */
[----:B------:R-:W-:Y:S01]  /*553c0*/  IMAD.MOV.U32 R23, RZ, RZ, R53 ;  /* 0x000000ffff177224 */ /* 0x000fe200078e0035 */
[----:B------:R-:W-:-:S07]  /*553d0*/  MOV R10, 0x553f0 ;  /* 0x000553f0000a7802 */ /* 0x000fce0000000f00 */
[----:B---34-:R-:W-:Y:S05]  /*553e0*/  CALL.REL.NOINC `($__internal_1_$__cuda_sm20_rem_u64) ;  /* 0x0000025800807944 */ /* 0x018fea0003c00000 */
[----:B------:R-:W-:-:S07]  /*553f0*/  IMAD.MOV.U32 R58, RZ, RZ, R12 ;  /* 0x000000ffff3a7224 */ /* 0x000fce00078e000c */
.L_x_1118:
[----:B------:R-:W-:Y:S05]  /*55400*/  BSYNC.RECONVERGENT B2 ;  /* 0x0000000000027941 */ /* 0x000fea0003800200 */
.L_x_1116:
        /* <DEDUP_REMOVED lines=17> */
[----:B------:R-:W-:Y:S01]  /*55520*/  I2F.F64 R62, R9 ;  /* 0x00000009003e7312 */ /* 0x000fe20000201c00 */
[----:B--2---:R-:W-:Y:S01]  /*55530*/  DFMA R54, R50, UR6, R54 ;  /* 0x0000000632367c2b */ /* 0x004fe20008000036 */
[----:B------:R-:W0:Y:S04]  /*55540*/  LDCU.128 UR4, c[0x3][0x70] ;  /* 0x00c00e00ff0477ac */ /* 0x000e280008000c00 */
[----:B------:R-:W2:Y:S02]  /*55550*/  LDC.64 R50, c[0x3][0x28] ;  /* 0x00c00a00ff327b82 */ /* 0x000ea40000000a00 */
[----:B------:R-:W1:Y:S08]  /*55560*/  I2F.F64 R12, R13 ;  /* 0x0000000d000c7312 */ /* 0x000e700000201c00 */
[----:B------:R-:W5:Y:S01]  /*55570*/  I2F.F64 R64, R4 ;  /* 0x0000000400407312 */ /* 0x000f620000201c00 */
[----:B-1----:R-:W-:-:S07]  /*55580*/  DFMA R58, R12, UR14, R58 ;  /* 0x0000000e0c3a7c2b */ /* 0x002fce000800003a */
[----:B------:R-:W-:Y:S01]  /*55590*/  I2F.F64 R8, R8 ;  /* 0x0000000800087312 */ /* 0x000fe20000201c00 */
[----:B0-----:R-:W-:Y:S01]  /*555a0*/  DFMA R60, R10, UR4, R60 ;  /* 0x000000040a3c7c2b */ /* 0x001fe2000800003c */
[----:B------:R-:W0:Y:S01]  /*555b0*/  LDCU.128 UR12, c[0x3][0xd0] ;  /* 0x00c01a00ff0c77ac */ /* 0x000e220008000c00 */
[----:B------:R-:W5:Y:S01]  /*555c0*/  LDC.64 R10, c[0x3][0x38] ;  /* 0x00c00e00ff0a7b82 */ /* 0x000f620000000a00 */
[----:B--2---:R-:W-:Y:S01]  /*555d0*/  DFMA R50, R62, UR6, R50 ;  /* 0x000000063e327c2b */ /* 0x004fe20008000032 */
[----:B------:R-:W5:Y:S03]  /*555e0*/  LDCU.128 UR4, c[0x3][0x80] ;  /* 0x00c01000ff0477ac */ /* 0x000f660008000c00 */
[----:B------:R1:W2:Y:S03]  /*555f0*/  I2F.F64 R12, R2 ;  /* 0x00000002000c7312 */ /* 0x0002a60000201c00 */
[----:B------:R-:W2:Y:S01]  /*55600*/  LDC.64 R62, c[0x3][0x30] ;  /* 0x00c00c00ff3e7b82 */ /* 0x000ea20000000a00 */
[----:B-1----:R-:W-:Y:S01]  /*55610*/  MOV R2, RZ ;  /* 0x000000ff00027202 */ /* 0x002fe20000000f00 */
[----:B-----5:R-:W-:-:S06]  /*55620*/  DFMA R10, R64, UR6, R10 ;  /* 0x00000006400a7c2b */ /* 0x020fcc000800000a */
[----:B------:R-:W1:Y:S01]  /*55630*/  LDC.64 R64, c[0x3][0x40] ;  /* 0x00c01000ff407b82 */ /* 0x000e620000000a00 */
[----:B--2---:R-:W-:Y:S01]  /*55640*/  DFMA R12, R12, UR4, R62 ;  /* 0x000000040c0c7c2b */ /* 0x004fe2000800003e */
[----:B------:R-:W1:Y:S01]  /*55650*/  LDCU.128 UR4, c[0x3][0x90] ;  /* 0x00c01200ff0477ac */ /* 0x000e620008000c00 */
[----:B------:R-:W1:Y:S02]  /*55660*/  I2F.F64 R62, R7 ;  /* 0x00000007003e7312 */ /* 0x000e640000201c00 */
[----:B-1----:R-:W-:Y:S01]  /*55670*/  DFMA R62, R62, UR4, R64 ;  /* 0x000000043e3e7c2b */ /* 0x002fe20008000040 */
[----:B------:R-:W1:Y:S02]  /*55680*/  LDCU.64 UR4, c[0x3][0xc8] ;  /* 0x00c01900ff0477ac */ /* 0x000e640008000a00 */
[----:B------:R-:W2:Y:S01]  /*55690*/  LDC.64 R64, c[0x3][0x48] ;  /* 0x00c01200ff407b82 */ /* 0x000ea20000000a00 */
[----:B-1----:R-:W-:Y:S02]  /*556a0*/  DFMA R66, R52, UR4, RZ ;  /* 0x0000000434427c2b */ /* 0x002fe400080000ff */
[----:B--2---:R-:W-:Y:S01]  /*556b0*/  DFMA R64, R8, UR6, R64 ;  /* 0x0000000608407c2b */ /* 0x004fe20008000040 */
[----:B------:R-:W1:Y:S05]  /*556c0*/  LDCU.128 UR4, c[0x3][0xe0] ;  /* 0x00c01c00ff0477ac */ /* 0x000e6a0008000c00 */
[----:B0-----:R-:W-:-:S08]  /*556d0*/  DFMA R66, R54, UR12, R66 ;  /* 0x0000000c36427c2b */ /* 0x001fd00008000042 */
[----:B------:R-:W-:Y:S01]  /*556e0*/  DFMA R66, R56, UR14, R66 ;  /* 0x0000000e38427c2b */ /* 0x000fe20008000042 */
[----:B------:R-:W0:Y:S07]  /*556f0*/  LDCU.128 UR12, c[0x3][0xf0] ;  /* 0x00c01e00ff0c77ac */ /* 0x000e2e0008000c00 */
[----:B-1----:R-:W-:-:S08]  /*55700*/  DFMA R66, R58, UR4, R66 ;  /* 0x000000043a427c2b */ /* 0x002fd00008000042 */
[----:B------:R-:W-:Y:S01]  /*55710*/  DFMA R66, R60, UR6, R66 ;  /* 0x000000063c427c2b */ /* 0x000fe20008000042 */
[----:B------:R-:W1:Y:S07]  /*55720*/  LDCU.128 UR4, c[0x3][0x100] ;  /* 0x00c02000ff0477ac */ /* 0x000e6e0008000c00 */
[----:B0-----:R-:W-:Y:S01]  /*55730*/  DFMA R66, R50, UR12, R66 ;  /* 0x0000000c32427c2b */ /* 0x001fe20008000042 */
[----:B------:R-:W0:Y:S07]  /*55740*/  LDCU.64 UR12, c[0x3][0x110] ;  /* 0x00c02200ff0c77ac */ /* 0x000e2e0008000a00 */
[----:B------:R-:W-:-:S08]  /*55750*/  DFMA R66, R12, UR14, R66 ;  /* 0x0000000e0c427c2b */ /* 0x000fd00008000042 */
[----:B-1----:R-:W-:Y:S01]  /*55760*/  DFMA R66, R10, UR4, R66 ;  /* 0x000000040a427c2b */ /* 0x002fe20008000042 */
[----:B------:R-:W1:Y:S07]  /*55770*/  LDCU.64 UR4, c[0x3][0x3e8] ;  /* 0x00c07d00ff0477ac */ /* 0x000e6e0008000a00 */
[----:B------:R-:W-:Y:S01]  /*55780*/  DFMA R66, R62, UR6, R66 ;  /* 0x000000063e427c2b */ /* 0x000fe20008000042 */
[----:B------:R-:W2:Y:S07]  /*55790*/  LDCU.64 UR6, c[0x3][0x438] ;  /* 0x00c08700ff0677ac */ /* 0x000eae0008000a00 */
[----:B0-----:R-:W-:-:S08]  /*557a0*/  DFMA R66, R64, UR12, R66 ;  /* 0x0000000c40427c2b */ /* 0x001fd00008000042 */
[----:B-1----:R-:W-:-:S08]  /*557b0*/  DADD R66, R66, -UR4 ;  /* 0x8000000442427e29 */ /* 0x002fd00008000000 */
        /* <DEDUP_REMOVED lines=196> */
.L_x_1088:
[----:B------:R-:W-:Y:S05]  /*56400*/  BSYNC.RECONVERGENT B1 ;  /* 0x0000000000017941 */ /* 0x000fea0003800200 */
.L_x_1087:
[----:B------:R-:W-:Y:S01]  /*56410*/  VIADD R27, R27, 0xa ;  /* 0x0000000a1b1b7836 */ /* 0x000fe20000000000 */
[----:B------:R-:W-:Y:S01]  /*56420*/  BSSY.RECONVERGENT B1, `(.L_x_1119) ;  /* 0x000028b000017945 */ /* 0x000fe20003800200 */
[----:B-1----:R-:W-:Y:S02]  /*56430*/  MOV R4, 0x1 ;  /* 0x0000000100047802 */ /* 0x002fe40000000f00 */
[----:B------:R-:W-:Y:S02]  /*56440*/  PLOP3.LUT P5, PT, PT, PT, PT, 0x8, 0x80 ;  /* 0x000000000080781c */ /* 0x000fe40003fae170 */
[----:B------:R-:W-:Y:S02]  /*56450*/  ISETP.GE.AND P6, PT, R27, R6, PT ;  /* 0x000000061b00720c */ /* 0x000fe40003fc6270 */
[----:B------:R-:W-:-:S11]  /*56460*/  PLOP3.LUT P3, PT, PT, PT, PT, 0x80, 0x8 ;  /* 0x000000000008781c */ /* 0x000fd60003f6f070 */
[----:B------:R-:W-:Y:S05]  /*56470*/  @P6 BRA `(.L_x_1120) ;  /* 0x0000002800146947 */ /* 0x000fea0003800000 */
[----:B------:R-:W1:Y:S01]  /*56480*/  LDC R11, c[0x3][0xc4] ;  /* 0x00c03100ff0b7b82 */ /* 0x000e620000000800 */
[----:B------:R-:W-:Y:S01]  /*56490*/  BSSY.RECONVERGENT B2, `(.L_x_1121) ;  /* 0x0000026000027945 */ /* 0x000fe20003800200 */
[----:B-1----:R-:W-:-:S04]  /*564a0*/  SHF.R.S32.HI R19, RZ, 0x1f, R11 ;  /* 0x0000001fff137819 */ /* 0x002fc8000001140b */
[----:B0-----:R-:W-:-:S04]  /*564b0*/  LOP3.LUT R4, R29, R19, RZ, 0xfc, !PT ;  /* 0x000000131d047212 */ /* 0x001fc800078efcff */
        /* <DEDUP_REMOVED lines=24> */
.L_x_1122:
        /* <DEDUP_REMOVED lines=11> */
.L_x_1123:
[----:B------:R-:W-:Y:S05]  /*566f0*/  BSYNC.RECONVERGENT B2 ;  /* 0x0000000000027941 */ /* 0x000fea0003800200 */
.L_x_1121:
        /* <DEDUP_REMOVED lines=29> */
.L_x_1125:
        /* <DEDUP_REMOVED lines=11> */
.L_x_1126:
[----:B------:R-:W-:Y:S05]  /*56980*/  BSYNC.RECONVERGENT B2 ;  /* 0x0000000000027941 */ /* 0x000fea0003800200 */
.L_x_1124:
        /* <DEDUP_REMOVED lines=28> */
.L_x_1128:
        /* <DEDUP_REMOVED lines=11> */
.L_x_1129:
[----:B------:R-:W-:Y:S05]  /*56c00*/  BSYNC.RECONVERGENT B2 ;  /* 0x0000000000027941 */ /* 0x000fea0003800200 */
.L_x_1127:
        /* <DEDUP_REMOVED lines=29> */
.L_x_1131:
        /* <DEDUP_REMOVED lines=11> */
.L_x_1132:
[----:B------:R-:W-:Y:S05]  /*56e90*/  BSYNC.RECONVERGENT B2 ;  /* 0x0000000000027941 */ /* 0x000fea0003800200 */
.L_x_1130:
        /* <DEDUP_REMOVED lines=29> */
.L_x_1134:
        /* <DEDUP_REMOVED lines=11> */
.L_x_1135:
[----:B------:R-:W-:Y:S05]  /*57120*/  BSYNC.RECONVERGENT B2 ;  /* 0x0000000000027941 */ /* 0x000fea0003800200 */
.L_x_1133:
        /* <DEDUP_REMOVED lines=29> */
.L_x_1137:
        /* <DEDUP_REMOVED lines=12> */
.L_x_1138:
[----:B------:R-:W-:Y:S05]  /*573c0*/  BSYNC.RECONVERGENT B2 ;  /* 0x0000000000027941 */ /* 0x000fea0003800200 */
.L_x_1136:
        /* <DEDUP_REMOVED lines=29> */
.L_x_1140:
        /* <DEDUP_REMOVED lines=11> */
.L_x_1141:
[----:B------:R-:W-:Y:S05]  /*57650*/  BSYNC.RECONVERGENT B2 ;  /* 0x0000000000027941 */ /* 0x000fea0003800200 */
.L_x_1139:
        /* <DEDUP_REMOVED lines=29> */
.L_x_1143:
        /* <DEDUP_REMOVED lines=11> */
.L_x_1144:
[----:B------:R-:W-:Y:S05]  /*578e0*/  BSYNC.RECONVERGENT B2 ;  /* 0x0000000000027941 */ /* 0x000fea0003800200 */
.L_x_1142:
        /* <DEDUP_REMOVED lines=28> */
.L_x_1146:
        /* <DEDUP_REMOVED lines=9> */
.L_x_1147:
[----:B------:R-:W-:Y:S05]  /*57b40*/  BSYNC.RECONVERGENT B2 ;  /* 0x0000000000027941 */ /* 0x000fea0003800200 */
.L_x_1145:
        /* <DEDUP_REMOVED lines=25> */
.L_x_1149:
[----:B------:R-:W-:Y:S01]  /*57ce0*/  IMAD.MOV.U32 R12, RZ, RZ, R52 ;  /* 0x000000ffff0c7224 */ /* 0x000fe200078e0034 */
[----:B------:R-:W-:Y:S01]  /*57cf0*/  MOV R10, 0x57d20 ;  /* 0x00057d20000a7802 */ /* 0x000fe20000000f00 */
[----:B------:R-:W-:-:S07]  /*57d00*/  IMAD.MOV.U32 R23, RZ, RZ, R53 ;  /* 0x000000ffff177224 */ /* 0x000fce00078e0035 */
[----:B---34-:R-:W-:Y:S05]  /*57d10*/  CALL.REL.NOINC `($__internal_1_$__cuda_sm20_rem_u64) ;  /* 0x0000023000347944 */ /* 0x018fea0003c00000 */
.L_x_1150:
[----:B------:R-:W-:Y:S05]  /*57d20*/  BSYNC.RECONVERGENT B2 ;  /* 0x0000000000027941 */ /* 0x000fea0003800200 */
.L_x_1148:
[----:B------:R-:W0:Y:S01]  /*57d30*/  LDC.64 R54, c[0x3][0x8] ;  /* 0x00c00200ff367b82 */ /* 0x000e220000000a00 */
[----:B------:R-:W0:Y:S01]  /*57d40*/  LDCU.128 UR4, c[0x3][0x50] ;  /* 0x00c00a00ff0477ac */ /* 0x000e220008000c00 */
[----:B------:R-:W0:Y:S01]  /*57d50*/  I2F.F64 R50, R50 ;  /* 0x0000003200327312 */ /* 0x000e220000201c00 */
[----:B------:R-:W-:Y:S01]  /*57d60*/  PLOP3.LUT P5, PT, PT, PT, PT, 0x80, 0x8 ;  /* 0x000000000008781c */ /* 0x000fe20003faf070 */
[----:B------:R-:W1:Y:S01]  /*57d70*/  LDCU.128 UR12, c[0x3][0x60] ;  /* 0x00c00c00ff0c77ac */ /* 0x000e620008000c00 */
[----:B------:R-:W-:-:S03]  /*57d80*/  PLOP3.LUT P3, PT, PT, PT, PT, 0x8, 0x80 ;  /* 0x000000000080781c */ /* 0x000fc60003f6e170 */
[----:B------:R-:W1:Y:S02]  /*57d90*/  LDC.64 R56, c[0x3][0x10] ;  /* 0x00c00400ff387b82 */ /* 0x000e640000000a00 */
[----:B------:R-:W1:Y:S06]  /*57da0*/  I2F.F64 R60, R27 ;  /* 0x0000001b003c7312 */ /* 0x000e6c0000201c00 */
[----:B------:R-:W2:Y:S02]  /*57db0*/  LDC.64 R52, c[0x3][RZ] ;  /* 0x00c00000ff347b82 */ /* 0x000ea40000000a00 */
[----:B------:R-:W2:Y:S01]  /*57dc0*/  I2F.F64 R58, R12 ;  /* 0x0000000c003a7312 */ /* 0x000ea20000201c00 */
[----:B0-----:R-:W-:-:S05]  /*57dd0*/  DFMA R54, R50, UR6, R54 ;  /* 0x0000000632367c2b */ /* 0x001fca0008000036 */
[----:B------:R-:W0:Y:S02]  /*57de0*/  LDC.64 R64, c[0x3][0x30] ;  /* 0x00c00c00ff407b82 */ /* 0x000e240000000a00 */
[----:B------:R-:W-:Y:S01]  /*57df0*/  I2F.F64 R12, R13 ;  /* 0x0000000d000c7312 */ /* 0x000fe20000201c00 */
[----:B-1----:R-:W-:-:S05]  /*57e00*/  DFMA R56, R60, UR12, R56 ;  /* 0x0000000c3c387c2b */ /* 0x002fca0008000038 */
[----:B------:R-:W1:Y:S02]  /*57e10*/  LDC.64 R50, c[0x3][0x28] ;  /* 0x00c00a00ff327b82 */ /* 0x000e640000000a00 */
[----:B------:R-:W1:Y:S01]  /*57e20*/  I2F.F64 R10, R11 ;  /* 0x0000000b000a7312 */ /* 0x000e620000201c00 */
[----:B--2---:R-:W-:-:S05]  /*57e30*/  DFMA R52, R58, UR4, R52 ;  /* 0x000000043a347c2b */ /* 0x004fca0008000034 */
[----:B------:R-:W2:Y:S01]  /*57e40*/  LDC.64 R60, c[0x3][0x20] ;  /* 0x00c00800ff3c7b82 */ /* 0x000ea20000000a00 */
[----:B------:R-:W1:Y:S01]  /*57e50*/  LDCU.128 UR4, c[0x3][0x70] ;  /* 0x00c00e00ff0477ac */ /* 0x000e620008000c00 */
[----:B------:R-:W5:Y:S06]  /*57e60*/  I2F.F64 R62, R14 ;  /* 0x0000000e003e7312 */ /* 0x000f6c0000201c00 */
[----:B------:R-:W5:Y:S02]  /*57e70*/  LDC.64 R58, c[0x3][0x18] ;  /* 0x00c00600ff3a7b82 */ /* 0x000f640000000a00 */
[----:B------:R-:W-:Y:S01]  /*57e80*/  I2F.F64 R66, R8 ;  /* 0x0000000800427312 */ /* 0x000fe20000201c00 */
[----:B-1----:R-:W-:-:S07]  /*57e90*/  DFMA R50, R10, UR6, R50 ;  /* 0x000000060a327c2b */ /* 0x002fce0008000032 */
[----:B------:R-:W-:Y:S01]  /*57ea0*/  I2F.F64 R10, R7 ;  /* 0x00000007000a7312 */ /* 0x000fe20000201c00 */
[----:B--2---:R-:W-:Y:S01]  /*57eb0*/  DFMA R60, R12, UR4, R60 ;  /* 0x000000040c3c7c2b */ /* 0x004fe2000800003c */
[----:B------:R-:W0:Y:S01]  /*57ec0*/  LDCU.128 UR4, c[0x3][0x80] ;  /* 0x00c01000ff0477ac */ /* 0x000e220008000c00 */
[----:B------:R-:W1:Y:S01]  /*57ed0*/  LDC.64 R12, c[0x3][0x38] ;  /* 0x00c00e00ff0c7b82 */ /* 0x000e620000000a00 */
[----:B-----5:R-:W-:Y:S01]  /*57ee0*/  DFMA R58, R62, UR14, R58 ;  /* 0x0000000e3e3a7c2b */ /* 0x020fe2000800003a */
[----:B------:R-:W2:Y:S03]  /*57ef0*/  LDCU.128 UR12, c[0x3][0xd0] ;  /* 0x00c01a00ff0c77ac */ /* 0x000ea60008000c00 */
[----:B------:R-:W0:Y:S02]  /*57f00*/  I2F.F64 R62, R9 ;  /* 0x00000009003e7312 */ /* 0x000e240000201c00 */
[----:B0-----:R-:W-:Y:S01]  /*57f10*/  DFMA R62, R62, UR4, R64 ;  /* 0x000000043e3e7c2b */ /* 0x001fe20008000040 */
[----:B------:R-:W0:Y:S01]  /*57f20*/  LDC.64 R64, c[0x3][0x40] ;  /* 0x00c01000ff407b82 */ /* 0x000e220000000a00 */
[----:B-1----:R-:W-:Y:S01]  /*57f30*/  DFMA R12, R66, UR6, R12 ;  /* 0x00000006420c7c2b */ /* 0x002fe2000800000c */
[----:B------:R-:W0:Y:S06]  /*57f40*/  LDCU.128 UR4, c[0x3][0x90] ;  /* 0x00c01200ff0477ac */ /* 0x000e2c0008000c00 */
[----:B------:R-:W1:Y:S01]  /*57f50*/  LDC.64 R66, c[0x3][0x48] ;  /* 0x00c01200ff427b82 */ /* 0x000e620000000a00 */
[----:B0-----:R-:W-:Y:S01]  /*57f60*/  DFMA R10, R10, UR4, R64 ;  /* 0x000000040a0a7c2b */ /* 0x001fe20008000040 */
[----:B------:R-:W0:Y:S01]  /*57f70*/  LDCU.64 UR4, c[0x3][0xc8] ;  /* 0x00c01900ff0477ac */ /* 0x000e220008000a00 */
[----:B------:R5:W1:Y:S02]  /*57f80*/  I2F.F64 R64, R4 ;  /* 0x0000000400407312 */ /* 0x000a640000201c00 */
[----:B-----5:R-:W-:Y:S01]  /*57f90*/  MOV R4, RZ ;  /* 0x000000ff00047202 */ /* 0x020fe20000000f00 */
[----:B-1----:R-:W-:-:S02]  /*57fa0*/  DFMA R8, R64, UR6, R66 ;  /* 0x0000000640087c2b */ /* 0x002fc40008000042 */
        /* <DEDUP_REMOVED lines=209> */
[----:B------:R-:W-:-:S13]  /*58cc0*/  @!P6 PLOP3.LUT P3, PT, PT, PT, PT, 0x80, 0x8 ;  /* 0x000000000008e81c */ /* 0x000fda0003f6f070 */
.L_x_1120:
[----:B------:R-:W-:Y:S05]  /*58cd0*/  BSYNC.RECONVERGENT B1 ;  /* 0x0000000000017941 */ /* 0x000fea0003800200 */
.L_x_1119:
[----:B------:R-:W-:Y:S01]  /*58ce0*/  IMAD.IADD R7, R24, 0x1, R25 ;  /* 0x0000000118077824 */ /* 0x000fe200078e0219 */
[----:B------:R-:W1:Y:S08]  /*58cf0*/  S2UR UR5, SR_CgaCtaId ;  /* 0x00000000000579c3 */ /* 0x000e700000008800 */
[----:B------:R-:W-:Y:S01]  /*58d00*/  BAR.SYNC.DEFER_BLOCKING 0x0 ;  /* 0x0000000000007b1d */ /* 0x000fe20000010000 */
[----:B------:R-:W-:-:S05]  /*58d10*/  IADD3 R22, PT, PT, R7, R22, RZ ;  /* 0x0000001607167210 */ /* 0x000fca0007ffe0ff */
[----:B------:R-:W-:Y:S01]  /*58d20*/  UMOV UR4, 0x400 ;  /* 0x0000040000047882 */ /* 0x000fe20000000000 */
[----:B------:R-:W-:Y:S01]  /*58d30*/  BSSY.RECONVERGENT B1, `(.L_x_1151) ;  /* 0x0000184000017945 */ /* 0x000fe20003800200 */
[----:B------:R-:W-:-:S04]  /*58d40*/  IMAD.IADD R21, R22, 0x1, R21 ;  /* 0x0000000116157824 */ /* 0x000fc800078e0215 */
[----:B------:R-:W-:-:S05]  /*58d50*/  IMAD.IADD R23, R21, 0x1, R20 ;  /* 0x0000000115177824 */ /* 0x000fca00078e0214 */
[----:B------:R-:W-:-:S05]  /*58d60*/  IADD3 R20, PT, PT, R23, R18, RZ ;  /* 0x0000001217147210 */ /* 0x000fca0007ffe0ff */
[----:B------:R-:W-:Y:S01]  /*58d70*/  IMAD.IADD R27, R20, 0x1, R17 ;  /* 0x00000001141b7824 */ /* 0x000fe200078e0211 */
[----:B-1----:R-:W-:-:S03]  /*58d80*/  ULEA UR4, UR5, UR4, 0x18 ;  /* 0x0000000405047291 */ /* 0x002fc6000f8ec0ff */
[----:B------:R-:W-:-:S05]  /*58d90*/  IMAD.IADD R50, R27, 0x1, R16 ;  /* 0x000000011b327824 */ /* 0x000fca00078e0210 */
[----:B------:R-:W-:-:S05]  /*58da0*/  IADD3 R51, PT, PT, R50, R15, RZ ;  /* 0x0000000f32337210 */ /* 0x000fca0007ffe0ff */
[----:B------:R-:W-:-:S04]  /*58db0*/  IMAD.IADD R53, R51, 0x1, R2 ;  /* 0x0000000133357824 */ /* 0x000fc800078e0202 */
[----:B------:R-:W-:-:S05]  /*58dc0*/  IMAD.IADD R13, R53, 0x1, R4 ;  /* 0x00000001350d7824 */ /* 0x000fca00078e0204 */
[----:B------:R-:W1:Y:S02]  /*58dd0*/  SHFL.UP P6, R2, R13, 0x1, RZ ;  /* 0x042000000d027989 */ /* 0x000e6400000c00ff */
[----:B-1----:R-:W-:-:S05]  /*58de0*/  @P6 IADD3 R2, PT, PT, R13, R2, RZ ;  /* 0x000000020d026210 */ /* 0x002fca0007ffe0ff */
[----:B------:R-:W1:Y:S02]  /*58df0*/  SHFL.UP P6, R9, R2, 0x2, RZ ;  /* 0x0440000002097989 */ /* 0x000e6400000c00ff */
[----:B-1----:R-:W-:-:S05]  /*58e00*/  @P6 IMAD.IADD R9, R2, 0x1, R9 ;  /* 0x0000000102096824 */ /* 0x002fca00078e0209 */
[----:B------:R-:W1:Y:S02]  /*58e10*/  SHFL.UP P6, R4, R9, 0x4, RZ ;  /* 0x0480000009047989 */ /* 0x000e6400000c00ff */
[----:B-1----:R-:W-:-:S05]  /*58e20*/  @P6 IMAD.IADD R4, R9, 0x1, R4 ;  /* 0x0000000109046824 */ /* 0x002fca00078e0204 */
[----:B------:R-:W1:Y:S02]  /*58e30*/  SHFL.UP P6, R11, R4, 0x8, RZ ;  /* 0x05000000040b7989 */ /* 0x000e6400000c00ff */
[----:B-1----:R-:W-:-:S05]  /*58e40*/  @P6 IADD3 R11, PT, PT, R4, R11, RZ ;  /* 0x0000000b040b6210 */ /* 0x002fca0007ffe0ff */
[----:B------:R-:W1:Y:S02]  /*58e50*/  SHFL.UP P6, R12, R11, 0x10, RZ ;  /* 0x060000000b0c7989 */ /* 0x000e6400000c00ff */
[----:B-1----:R-:W-:Y:S01]  /*58e60*/  @P6 IMAD.IADD R12, R11, 0x1, R12 ;  /* 0x000000010b0c6824 */ /* 0x002fe200078e020c */
        /* <DEDUP_REMOVED lines=8> */
[----:B------:R-:W1:Y:S02]  /*58ef0*/  LDS.128 R8, [UR4] ;  /* 0x00000004ff087984 */ /* 0x000e640008000c00 */
[----:B-1----:R-:W-:-:S04]  /*58f00*/  IADD3 R13, PT, PT, R8, R9, RZ ;  /* 0x00000009080d7210 */ /* 0x002fc80007ffe0ff */
[----:B------:R-:W-:Y:S01]  /*58f10*/  SEL R0, R13, R8, !P6 ;  /* 0x000000080d007207 */ /* 0x000fe20007000000 */
[----:B------:R-:W-:Y:S01]  /*58f20*/  IMAD.IADD R13, R10, 0x1, R13 ;  /* 0x000000010a0d7824 */ /* 0x000fe200078e020d */
[----:B------:R-:W-:-:S03]  /*58f30*/  ISETP.NE.AND P6, PT, R3, 0x3, PT ;  /* 0x000000030300780c */ /* 0x000fc60003fc5270 */
[----:B------:R-:W-:Y:S01]  /*58f40*/  IMAD.IADD R17, R11, 0x1, R13 ;  /* 0x000000010b117824 */ /* 0x000fe200078e020d */
[----:B------:R-:W-:Y:S02]  /*58f50*/  SEL R0, R13, R0, !P6 ;  /* 0x000000000d007207 */ /* 0x000fe40007000000 */
[----:B------:R-:W1:Y:S01]  /*58f60*/  LDS.128 R12, [UR4+0x10] ;  /* 0x00001004ff0c7984 */ /* 0x000e620008000c00 */
[----:B------:R-:W-:-:S04]  /*58f70*/  ISETP.NE.AND P6, PT, R3, 0x4, PT ;  /* 0x000000040300780c */ /* 0x000fc80003fc5270 */
[----:B------:R-:W-:Y:S02]  /*58f80*/  SEL R0, R17, R0, !P6 ;  /* 0x0000000011007207 */ /* 0x000fe40007000000 */
[----:B------:R-:W-:Y:S02]  /*58f90*/  ISETP.NE.AND P6, PT, R3, 0x5, PT ;  /* 0x000000050300780c */ /* 0x000fe40003fc5270 */
[----:B-1----:R-:W-:-:S04]  /*58fa0*/  IADD3 R17, PT, PT, R17, R12, RZ ;  /* 0x0000000c11117210 */ /* 0x002fc80007ffe0ff */
[----:B------:R-:W-:Y:S01]  /*58fb0*/  SEL R0, R17, R0, !P6 ;  /* 0x0000000011007207 */ /* 0x000fe20007000000 */
[----:B------:R-:W-:Y:S01]  /*58fc0*/  IMAD.IADD R17, R13, 0x1, R17 ;  /* 0x000000010d117824 */ /* 0x000fe200078e0211 */
[----:B------:R-:W-:-:S04]  /*58fd0*/  ISETP.NE.AND P6, PT, R3, 0x6, PT ;  /* 0x000000060300780c */ /* 0x000fc80003fc5270 */
[----:B------:R-:W-:Y:S01]  /*58fe0*/  SEL R0, R17, R0, !P6 ;  /* 0x0000000011007207 */ /* 0x000fe20007000000 */
[----:B------:R-:W-:Y:S01]  /*58ff0*/  IMAD.IADD R17, R14, 0x1, R17 ;  /* 0x000000010e117824 */ /* 0x000fe200078e0211 */
[----:B------:R-:W-:-:S04]  /*59000*/  ISETP.NE.AND P6, PT, R3, 0x7, PT ;  /* 0x000000070300780c */ /* 0x000fc80003fc5270 */
[----:B------:R-:W-:Y:S02]  /*59010*/  SEL R0, R17, R0, !P6 ;  /* 0x0000000011007207 */ /* 0x000fe40007000000 */
[----:B------:R-:W-:Y:S02]  /*59020*/  IADD3 R55, PT, PT, R15, R17, RZ ;  /* 0x000000110f377210 */ /* 0x000fe40007ffe0ff */
[----:B------:R-:W1:Y:S01]  /*59030*/  LDS.128 R16, [UR4+0x20] ;  /* 0x00002004ff107984 */ /* 0x000e620008000c00 */
[----:B------:R-:W-:-:S04]  /*59040*/  ISETP.NE.AND P6, PT, R3, 0x8, PT ;  /* 0x000000080300780c */ /* 0x000fc80003fc5270 */
[----:B------:R-:W-:Y:S02]  /*59050*/  SEL R0, R55, R0, !P6 ;  /* 0x0000000037007207 */ /* 0x000fe40007000000 */
[----:B------:R-:W-:Y:S01]  /*59060*/  ISETP.NE.AND P6, PT, R3, 0x9, PT ;  /* 0x000000090300780c */ /* 0x000fe20003fc5270 */
[----:B-1----:R-:W-:-:S05]  /*59070*/  IMAD.IADD R55, R55, 0x1, R16 ;  /* 0x0000000137377824 */ /* 0x002fca00078e0210 */
[----:B------:R-:W-:Y:S01]  /*59080*/  SEL R0, R55, R0, !P6 ;  /* 0x0000000037007207 */ /* 0x000fe20007000000 */
[----:B------:R-:W-:Y:S01]  /*59090*/  IMAD.IADD R55, R17, 0x1, R55 ;  /* 0x0000000111377824 */ /* 0x000fe200078e0237 */
[----:B------:R-:W-:-:S04]  /*590a0*/  ISETP.NE.AND P6, PT, R3, 0xa, PT ;  /* 0x0000000a0300780c */ /* 0x000fc80003fc5270 */
[----:B------:R-:W-:Y:S02]  /*590b0*/  SEL R0, R55, R0, !P6 ;  /* 0x0000000037007207 */ /* 0x000fe40007000000 */
[----:B------:R-:W-:Y:S02]  /*590c0*/  IADD3 R55, PT, PT, R18, R55, RZ ;  /* 0x0000003712377210 */ /* 0x000fe40007ffe0ff */
[----:B------:R-:W-:Y:S02]  /*590d0*/  ISETP.NE.AND P6, PT, R3, 0xb, PT ;  /* 0x0000000b0300780c */ /* 0x000fe40003fc5270 */
[C---:B------:R-:W-:Y:S02]  /*590e0*/  IADD3 R3, PT, PT, R55.reuse, R6, R19 ;  /* 0x0000000637037210 */ /* 0x040fe40007ffe013 */
[----:B------:R-:W-:Y:S02]  /*590f0*/  SEL R0, R55, R0, !P6 ;  /* 0x0000000037007207 */ /* 0x000fe40007000000 */
[----:B------:R-:W-:Y:S01]  /*59100*/  ISETP.GE.U32.AND P6, PT, R26, 0x20, PT ;  /* 0x000000201a00780c */ /* 0x000fe20003fc6070 */
[----:B------:R-:W-:-:S03]  /*59110*/  VIADD R3, R3, 0xffffef80 ;  /* 0xffffef8003037836 */ /* 0x000fc60000000000 */
[----:B------:R-:W-:Y:S02]  /*59120*/  SEL R0, R0, RZ, P6 ;  /* 0x000000ff00007207 */ /* 0x000fe40003000000 */
[----:B------:R-:W-:-:S03]  /*59130*/  ISETP.GT.AND P6, PT, R3, 0x180, PT ;  /* 0x000001800300780c */ /* 0x000fc60003fc4270 */
[----:B------:R-:W-:-:S04]  /*59140*/  IMAD.IADD R56, R0, 0x1, R57 ;  /* 0x0000000100387824 */ /* 0x000fc800078e0239 */
[--C-:B------:R-:W-:Y:S01]  /*59150*/  IMAD.IADD R52, R22, 0x1, R56.reuse ;  /* 0x0000000116347824 */ /* 0x100fe200078e0238 */
[----:B------:R-:W-:Y:S01]  /*59160*/  IADD3 R25, PT, PT, R56, R25, RZ ;  /* 0x0000001938197210 */ /* 0x000fe20007ffe0ff */
[--C-:B------:R-:W-:Y:S01]  /*59170*/  IMAD.IADD R54, R7, 0x1, R56.reuse ;  /* 0x0000000107367824 */ /* 0x100fe200078e0238 */
[-C--:B------:R-:W-:Y:S01]  /*59180*/  IADD3 R24, PT, PT, R21, R56.reuse, RZ ;  /* 0x0000003815187210 */ /* 0x080fe20007ffe0ff */
[--C-:B------:R-:W-:Y:S01]  /*59190*/  IMAD.IADD R22, R23, 0x1, R56.reuse ;  /* 0x0000000117167824 */ /* 0x100fe200078e0238 */
[-C--:B------:R-:W-:Y:S01]  /*591a0*/  IADD3 R6, PT, PT, R27, R56.reuse, RZ ;  /* 0x000000381b067210 */ /* 0x080fe20007ffe0ff */
[--C-:B------:R-:W-:Y:S01]  /*591b0*/  IMAD.IADD R20, R20, 0x1, R56.reuse ;  /* 0x0000000114147824 */ /* 0x100fe200078e0238 */
[----:B------:R-:W-:Y:S01]  /*591c0*/  IADD3 R0, PT, PT, R53, R56, RZ ;  /* 0x0000003835007210 */ /* 0x000fe20007ffe0ff */
[--C-:B------:R-:W-:Y:S02]  /*591d0*/  IMAD.IADD R2, R50, 0x1, R56.reuse ;  /* 0x0000000132027824 */ /* 0x100fe400078e0238 */
[----:B------:R-:W-:Y:S01]  /*591e0*/  IMAD.IADD R4, R51, 0x1, R56 ;  /* 0x0000000133047824 */ /* 0x000fe200078e0238 */
[----:B------:R-:W-:Y:S06]  /*591f0*/  @P6 BRA `(.L_x_1152) ;  /* 0x0000000800bc6947 */ /* 0x000fec0003800000 */
[----:B------:R-:W-:Y:S01]  /*59200*/  LOP3.LUT P6, RZ, R5, 0x1000, RZ, 0xc0, !PT ;  /* 0x0000100005ff7812 */ /* 0x000fe200078cc0ff */
[----:B------:R-:W1:Y:S01]  /*59210*/  LDCU.U8 UR5, c[0x0][0x3b8] ;  /* 0x00007700ff0577ac */ /* 0x000e620008000000 */
[----:B------:R-:W-:Y:S02]  /*59220*/  BSSY.RECONVERGENT B2, `(.L_x_1153) ;  /* 0x000000e000027945 */ /* 0x000fe40003800200 */
[----:B------:R-:W-:-:S13]  /*59230*/  ISETP.LT.AND P0, PT, R56, R3, P6 ;  /* 0x000000033800720c */ /* 0x000fda0003701270 */
[----:B------:R-:W-:Y:S05]  /*59240*/  @!P0 BRA `(.L_x_1154) ;  /* 0x00000000002c8947 */ /* 0x000fea0003800000 */
[----:B-1----:R-:W-:Y:S01]  /*59250*/  UISETP.NE.AND UP0, UPT, UR5, URZ, UPT ;  /* 0x000000ff0500728c */ /* 0x002fe2000bf05270 */
[----:B------:R-:W-:-:S08]  /*59260*/  CS2R R8, SRZ ;  /* 0x0000000000087805 */ /* 0x000fd0000001ff00 */
[----:B------:R-:W-:Y:S05]  /*59270*/  BRA.U UP0, `(.L_x_1155) ;  /* 0x0000000100087547 */ /* 0x000fea000b800000 */
[----:B------:R-:W1:Y:S02]  /*59280*/  LDC.64 R8, c[0x0][0x3d0] ;  /* 0x0000f400ff087b82 */ /* 0x000e640000000a00 */
[----:B-1----:R-:W5:Y:S02]  /*59290*/  LDG.E.64 R8, desc[UR8][R8.64] ;  /* 0x0000000808087981 */ /* 0x002f64000c1e1b00 */
.L_x_1155:
[----:B------:R-:W1:Y:S01]  /*592a0*/  LDCU.64 UR6, c[0x0][0x390] ;  /* 0x00007200ff0677ac */ /* 0x000e620008000a00 */
[----:B-----5:R-:W-:-:S04]  /*592b0*/  IADD3 R7, P0, PT, R56, R8, RZ ;  /* 0x0000000838077210 */ /* 0x020fc80007f1e0ff */
[----:B------:R-:W-:Y:S02]  /*592c0*/  LEA.HI.X.SX32 R10, R56, R9, 0x1, P0 ;  /* 0x00000009380a7211 */ /* 0x000fe400000f0eff */
[----:B-1----:R-:W-:-:S04]  /*592d0*/  LEA R8, P0, R7, UR6, 0x3 ;  /* 0x0000000607087c11 */ /* 0x002fc8000f8018ff */
[----:B------:R-:W-:-:S05]  /*592e0*/  LEA.HI.X R9, R7, UR7, R10, 0x3, P0 ;  /* 0x0000000707097c11 */ /* 0x000fca00080f1c0a */
[----:B------:R2:W-:Y:S04]  /*592f0*/  STG.E.64 desc[UR8][R8.64], R48 ;  /* 0x0000003008007986 */ /* 0x0005e8000c101b08 */
.L_x_1154:
[----:B-1----:R-:W-:Y:S05]  /*59300*/  BSYNC.RECONVERGENT B2 ;  /* 0x0000000000027941 */ /* 0x002fea0003800200 */
.L_x_1153:
[----:B------:R-:W-:Y:S01]  /*59310*/  LOP3.LUT P0, RZ, R5, 0x2000, RZ, 0xc0, !PT ;  /* 0x0000200005ff7812 */ /* 0x000fe2000780c0ff */
[----:B------:R-:W-:Y:S03]  /*59320*/  BSSY.RECONVERGENT B2, `(.L_x_1156) ;  /* 0x000000e000027945 */ /* 0x000fe60003800200 */
[----:B------:R-:W-:-:S13]  /*59330*/  ISETP.GE.OR P0, PT, R25, R3, !P0 ;  /* 0x000000031900720c */ /* 0x000fda0004706670 */
[----:B------:R-:W-:Y:S05]  /*59340*/  @P0 BRA `(.L_x_1157) ;  /* 0x00000000002c0947 */ /* 0x000fea0003800000 */
[----:B------:R-:W-:Y:S01]  /*59350*/  UISETP.NE.AND UP0, UPT, UR5, URZ, UPT ;  /* 0x000000ff0500728c */ /* 0x000fe2000bf05270 */
[----:B--2---:R-:W-:-:S08]  /*59360*/  CS2R R8, SRZ ;  /* 0x0000000000087805 */ /* 0x004fd0000001ff00 */
[----:B------:R-:W-:Y:S05]  /*59370*/  BRA.U UP0, `(.L_x_1158) ;  /* 0x0000000100087547 */ /* 0x000fea000b800000 */
[----:B------:R-:W1:Y:S02]  /*59380*/  LDC.64 R8, c[0x0][0x3d0] ;  /* 0x0000f400ff087b82 */ /* 0x000e640000000a00 */
[----:B-1----:R-:W5:Y:S02]  /*59390*/  LDG.E.64 R8, desc[UR8][R8.64] ;  /* 0x0000000808087981 */ /* 0x002f64000c1e1b00 */
.L_x_1158:
[----:B------:R-:W1:Y:S01]  /*593a0*/  LDCU.64 UR6, c[0x0][0x390] ;  /* 0x00007200ff0677ac */ /* 0x000e620008000a00 */
[----:B-----5:R-:W-:-:S04]  /*593b0*/  IADD3 R7, P0, PT, R25, R8, RZ ;  /* 0x0000000819077210 */ /* 0x020fc80007f1e0ff */
[----:B------:R-:W-:Y:S02]  /*593c0*/  LEA.HI.X.SX32 R10, R25, R9, 0x1, P0 ;  /* 0x00000009190a7211 */ /* 0x000fe400000f0eff */
[----:B-1----:R-:W-:-:S04]  /*593d0*/  LEA R8, P0, R7, UR6, 0x3 ;  /* 0x0000000607087c11 */ /* 0x002fc8000f8018ff */
[----:B------:R-:W-:-:S05]  /*593e0*/  LEA.HI.X R9, R7, UR7, R10, 0x3, P0 ;  /* 0x0000000707097c11 */ /* 0x000fca00080f1c0a */
[----:B0-----:R1:W-:Y:S04]  /*593f0*/  STG.E.64 desc[UR8][R8.64], R46 ;  /* 0x0000002e08007986 */ /* 0x0013e8000c101b08 */
.L_x_1157:
[----:B------:R-:W-:Y:S05]  /*59400*/  BSYNC.RECONVERGENT B2 ;  /* 0x0000000000027941 */ /* 0x000fea0003800200 */
.L_x_1156:
[----:B------:R-:W-:Y:S01]  /*59410*/  LOP3.LUT P0, RZ, R5, 0x8000, RZ, 0xc0, !PT ;  /* 0x0000800005ff7812 */ /* 0x000fe2000780c0ff */
[----:B------:R-:W-:Y:S03]  /*59420*/  BSSY.RECONVERGENT B2, `(.L_x_1159) ;  /* 0x000000e000027945 */ /* 0x000fe60003800200 */
[----:B------:R-:W-:-:S13]  /*59430*/  ISETP.GE.OR P0, PT, R54, R3, !P0 ;  /* 0x000000033600720c */ /* 0x000fda0004706670 */
[----:B------:R-:W-:Y:S05]  /*59440*/  @P0 BRA `(.L_x_1160) ;  /* 0x00000000002c0947 */ /* 0x000fea0003800000 */
[----:B------:R-:W-:Y:S01]  /*59450*/  UISETP.NE.AND UP0, UPT, UR5, URZ, UPT ;  /* 0x000000ff0500728c */ /* 0x000fe2000bf05270 */
[----:B-12---:R-:W-:-:S08]  /*59460*/  CS2R R8, SRZ ;  /* 0x0000000000087805 */ /* 0x006fd0000001ff00 */
[----:B------:R-:W-:Y:S05]  /*59470*/  BRA.U UP0, `(.L_x_1161) ;  /* 0x0000000100087547 */ /* 0x000fea000b800000 */
[----:B------:R-:W1:Y:S02]  /*59480*/  LDC.64 R8, c[0x0][0x3d0] ;  /* 0x0000f400ff087b82 */ /* 0x000e640000000a00 */
[----:B-1----:R-:W5:Y:S02]  /*59490*/  LDG.E.64 R8, desc[UR8][R8.64] ;  /* 0x0000000808087981 */ /* 0x002f64000c1e1b00 */
.L_x_1161:
[----:B------:R-:W1:Y:S01]  /*594a0*/  LDCU.64 UR6, c[0x0][0x390] ;  /* 0x00007200ff0677ac */ /* 0x000e620008000a00 */
[----:B-----5:R-:W-:-:S04]  /*594b0*/  IADD3 R7, P0, PT, R54, R8, RZ ;  /* 0x0000000836077210 */ /* 0x020fc80007f1e0ff */
[----:B------:R-:W-:Y:S02]  /*594c0*/  LEA.HI.X.SX32 R54, R54, R9, 0x1, P0 ;  /* 0x0000000936367211 */ /* 0x000fe400000f0eff */
[----:B-1----:R-:W-:-:S04]  /*594d0*/  LEA R8, P0, R7, UR6, 0x3 ;  /* 0x0000000607087c11 */ /* 0x002fc8000f8018ff */
[----:B------:R-:W-:-:S05]  /*594e0*/  LEA.HI.X R9, R7, UR7, R54, 0x3, P0 ;  /* 0x0000000707097c11 */ /* 0x000fca00080f1c36 */
[----:B---3--:R1:W-:Y:S04]  /*594f0*/  STG.E.64 desc[UR8][R8.64], R44 ;  /* 0x0000002c08007986 */ /* 0x0083e8000c101b08 */
.L_x_1160:
[----:B------:R-:W-:Y:S05]  /*59500*/  BSYNC.RECONVERGENT B2 ;  /* 0x0000000000027941 */ /* 0x000fea0003800200 */
.L_x_1159:
        /* <DEDUP_REMOVED lines=9> */
.L_x_1164:
[----:B------:R-:W1:Y:S01]  /*595a0*/  LDCU.64 UR6, c[0x0][0x390] ;  /* 0x00007200ff0677ac */ /* 0x000e620008000a00 */
[----:B-----5:R-:W-:-:S04]  /*595b0*/  IADD3 R7, P0, PT, R52, R8, RZ ;  /* 0x0000000834077210 */ /* 0x020fc80007f1e0ff */
[----:B------:R-:W-:Y:S02]  /*595c0*/  LEA.HI.X.SX32 R52, R52, R9, 0x1, P0 ;  /* 0x0000000934347211 */ /* 0x000fe400000f0eff */
[----:B-1----:R-:W-:-:S04]  /*595d0*/  LEA R8, P0, R7, UR6, 0x3 ;  /* 0x0000000607087c11 */ /* 0x002fc8000f8018ff */
[----:B------:R-:W-:-:S05]  /*595e0*/  LEA.HI.X R9, R7, UR7, R52, 0x3, P0 ;  /* 0x0000000707097c11 */ /* 0x000fca00080f1c34 */
[----:B----4-:R1:W-:Y:S04]  /*595f0*/  STG.E.64 desc[UR8][R8.64], R42 ;  /* 0x0000002a08007986 */ /* 0x0103e8000c101b08 */
.L_x_1163:
[----:B------:R-:W-:Y:S05]  /*59600*/  BSYNC.RECONVERGENT B2 ;  /* 0x0000000000027941 */ /* 0x000fea0003800200 */
.L_x_1162:
[----:B------:R-:W-:Y:S01]  /*59610*/  LOP3.LUT P0, RZ, R5, 0x4000, RZ, 0xc0, !PT ;  /* 0x0000400005ff7812 */ /* 0x000fe2000780c0ff */
[----:B------:R-:W-:Y:S03]  /*59620*/  BSSY.RECONVERGENT B2, `(.L_x_1165) ;  /* 0x000000e000027945 */ /* 0x000fe60003800200 */
[----:B------:R-:W-:-:S13]  /*59630*/  ISETP.GE.OR P0, PT, R24, R3, !P0 ;  /* 0x000000031800720c */ /* 0x000fda0004706670 */
[----:B------:R-:W-:Y:S05]  /*59640*/  @P0 BRA `(.L_x_1166) ;  /* 0x00000000002c0947 */ /* 0x000fea0003800000 */
[----:B------:R-:W-:Y:S01]  /*59650*/  UISETP.NE.AND UP0, UPT, UR5, URZ, UPT ;  /* 0x000000ff0500728c */ /* 0x000fe2000bf05270 */
[----:B-12---:R-:W-:Y:S01]  /*59660*/  CS2R R8, SRZ ;  /* 0x0000000000087805 */ /* 0x006fe2000001ff00 */
[----:B------:R-:W1:Y:S07]  /*59670*/  LDCU.64 UR6, c[0x0][0x390] ;  /* 0x00007200ff0677ac */ /* 0x000e6e0008000a00 */
[----:B------:R-:W-:Y:S05]  /*59680*/  BRA.U UP0, `(.L_x_1167) ;  /* 0x0000000100087547 */ /* 0x000fea000b800000 */
[----:B------:R-:W2:Y:S02]  /*59690*/  LDC.64 R8, c[0x0][0x3d0] ;  /* 0x0000f400ff087b82 */ /* 0x000ea40000000a00 */
[----:B--2---:R-:W5:Y:S02]  /*596a0*/  LDG.E.64 R8, desc[UR8][R8.64] ;  /* 0x0000000808087981 */ /* 0x004f64000c1e1b00 */
.L_x_1167:
[----:B-----5:R-:W-:-:S04]  /*596b0*/  IADD3 R7, P0, PT, R24, R8, RZ ;  /* 0x0000000818077210 */ /* 0x020fc80007f1e0ff */
[----:B------:R-:W-:Y:S02]  /*596c0*/  LEA.HI.X.SX32 R24, R24, R9, 0x1, P0 ;  /* 0x0000000918187211 */ /* 0x000fe400000f0eff */
[----:B-1----:R-:W-:-:S04]  /*596d0*/  LEA R8, P0, R7, UR6, 0x3 ;  /* 0x0000000607087c11 */ /* 0x002fc8000f8018ff */
[----:B------:R-:W-:-:S05]  /*596e0*/  LEA.HI.X R9, R7, UR7, R24, 0x3, P0 ;  /* 0x0000000707097c11 */ /* 0x000fca00080f1c18 */
[----:B0-----:R0:W-:Y:S04]  /*596f0*/  STG.E.64 desc[UR8][R8.64], R40 ;  /* 0x0000002808007986 */ /* 0x0011e8000c101b08 */
.L_x_1166:
[----:B------:R-:W-:Y:S05]  /*59700*/  BSYNC.RECONVERGENT B2 ;  /* 0x0000000000027941 */ /* 0x000fea0003800200 */
.L_x_1165:
[----:B------:R-:W-:Y:S01]  /*59710*/  LOP3.LUT P0, RZ, R5, 0x800, RZ, 0xc0, !PT ;  /* 0x0000080005ff7812 */ /* 0x000fe2000780c0ff */
[----:B------:R-:W-:Y:S03]  /*59720*/  BSSY.RECONVERGENT B2, `(.L_x_1168) ;  /* 0x000000e000027945 */ /* 0x000fe60003800200 */
[----:B------:R-:W-:-:S13]  /*59730*/  ISETP.GE.OR P0, PT, R22, R3, !P0 ;  /* 0x000000031600720c */ /* 0x000fda0004706670 */
[----:B------:R-:W-:Y:S05]  /*59740*/  @P0 BRA `(.L_x_1169) ;  /* 0x00000000002c0947 */ /* 0x000fea0003800000 */
[----:B------:R-:W-:Y:S01]  /*59750*/  UISETP.NE.AND UP0, UPT, UR5, URZ, UPT ;  /* 0x000000ff0500728c */ /* 0x000fe2000bf05270 */
[----:B012---:R-:W-:Y:S01]  /*59760*/  CS2R R8, SRZ ;  /* 0x0000000000087805 */ /* 0x007fe2000001ff00 */
[----:B------:R-:W0:Y:S07]  /*59770*/  LDCU.64 UR6, c[0x0][0x390] ;  /* 0x00007200ff0677ac */ /* 0x000e2e0008000a00 */
[----:B------:R-:W-:Y:S05]  /*59780*/  BRA.U UP0, `(.L_x_1170) ;  /* 0x0000000100087547 */ /* 0x000fea000b800000 */
[----:B------:R-:W1:Y:S02]  /*59790*/  LDC.64 R8, c[0x0][0x3d0] ;  /* 0x0000f400ff087b82 */ /* 0x000e640000000a00 */
[----:B-1----:R-:W5:Y:S02]  /*597a0*/  LDG.E.64 R8, desc[UR8][R8.64] ;  /* 0x0000000808087981 */ /* 0x002f64000c1e1b00 */
.L_x_1170:
[----:B-----5:R-:W-:-:S04]  /*597b0*/  IADD3 R7, P0, PT, R22, R8, RZ ;  /* 0x0000000816077210 */ /* 0x020fc80007f1e0ff */
[----:B------:R-:W-:Y:S02]  /*597c0*/  LEA.HI.X.SX32 R22, R22, R9, 0x1, P0 ;  /* 0x0000000916167211 */ /* 0x000fe400000f0eff */
[----:B0-----:R-:W-:-:S04]  /*597d0*/  LEA R8, P0, R7, UR6, 0x3 ;  /* 0x0000000607087c11 */ /* 0x001fc8000f8018ff */
[----:B------:R-:W-:-:S05]  /*597e0*/  LEA.HI.X R9, R7, UR7, R22, 0x3, P0 ;  /* 0x0000000707097c11 */ /* 0x000fca00080f1c16 */
[----:B------:R0:W-:Y:S04]  /*597f0*/  STG.E.64 desc[UR8][R8.64], R38 ;  /* 0x0000002608007986 */ /* 0x0001e8000c101b08 */
.L_x_1169:
[----:B------:R-:W-:Y:S05]  /*59800*/  BSYNC.RECONVERGENT B2 ;  /* 0x0000000000027941 */ /* 0x000fea0003800200 */
.L_x_1168:
        /* <DEDUP_REMOVED lines=10> */
.L_x_1173:
[----:B-----5:R-:W-:-:S04]  /*598b0*/  IADD3 R7, P0, PT, R20, R8, RZ ;  /* 0x0000000814077210 */ /* 0x020fc80007f1e0ff */
[----:B------:R-:W-:Y:S02]  /*598c0*/  LEA.HI.X.SX32 R20, R20, R9, 0x1, P0 ;  /* 0x0000000914147211 */ /* 0x000fe400000f0eff */
[----:B0-----:R-:W-:-:S04]  /*598d0*/  LEA R8, P0, R7, UR6, 0x3 ;  /* 0x0000000607087c11 */ /* 0x001fc8000f8018ff */
[----:B------:R-:W-:-:S05]  /*598e0*/  LEA.HI.X R9, R7, UR7, R20, 0x3, P0 ;  /* 0x0000000707097c11 */ /* 0x000fca00080f1c14 */
[----:B------:R0:W-:Y:S04]  /*598f0*/  STG.E.64 desc[UR8][R8.64], R36 ;  /* 0x0000002408007986 */ /* 0x0001e8000c101b08 */
.L_x_1172:
[----:B------:R-:W-:Y:S05]  /*59900*/  BSYNC.RECONVERGENT B2 ;  /* 0x0000000000027941 */ /* 0x000fea0003800200 */
.L_x_1171:
        /* <DEDUP_REMOVED lines=10> */
.L_x_1176:
[----:B-----5:R-:W-:-:S04]  /*599b0*/  IADD3 R7, P0, PT, R6, R8, RZ ;  /* 0x0000000806077210 */ /* 0x020fc80007f1e0ff */
[----:B------:R-:W-:Y:S02]  /*599c0*/  LEA.HI.X.SX32 R8, R6, R9, 0x1, P0 ;  /* 0x0000000906087211 */ /* 0x000fe400000f0eff */
[----:B0-----:R-:W-:-:S04]  /*599d0*/  LEA R6, P0, R7, UR6, 0x3 ;  /* 0x0000000607067c11 */ /* 0x001fc8000f8018ff */
[----:B------:R-:W-:-:S05]  /*599e0*/  LEA.HI.X R7, R7, UR7, R8, 0x3, P0 ;  /* 0x0000000707077c11 */ /* 0x000fca00080f1c08 */
[----:B------:R0:W-:Y:S04]  /*599f0*/  STG.E.64 desc[UR8][R6.64], R34 ;  /* 0x0000002206007986 */ /* 0x0001e8000c101b08 */
.L_x_1175:
[----:B------:R-:W-:Y:S05]  /*59a00*/  BSYNC.RECONVERGENT B2 ;  /* 0x0000000000027941 */ /* 0x000fea0003800200 */
.L_x_1174:
[----:B------:R-:W-:Y:S01]  /*59a10*/  LOP3.LUT P0, RZ, R5, 0x40, RZ, 0xc0, !PT ;  /* 0x0000004005ff7812 */ /* 0x000fe2000780c0ff */
[----:B------:R-:W-:Y:S03]  /*59a20*/  BSSY.RECONVERGENT B2, `(.L_x_1177) ;  /* 0x000000e000027945 */ /* 0x000fe60003800200 */
[----:B------:R-:W-:-:S13]  /*59a30*/  ISETP.GE.OR P0, PT, R2, R3, !P0 ;  /* 0x000000030200720c */ /* 0x000fda0004706670 */
[----:B------:R-:W-:Y:S05]  /*59a40*/  @P0 BRA `(.L_x_1178) ;  /* 0x00000000002c0947 */ /* 0x000fea0003800000 */
[----:B------:R-:W-:Y:S01]  /*59a50*/  UISETP.NE.AND UP0, UPT, UR5, URZ, UPT ;  /* 0x000000ff0500728c */ /* 0x000fe2000bf05270 */
[----:B0-----:R-:W-:Y:S01]  /*59a60*/  CS2R R6, SRZ ;  /* 0x0000000000067805 */ /* 0x001fe2000001ff00 */
[----:B------:R-:W0:Y:S07]  /*59a70*/  LDCU.64 UR6, c[0x0][0x390] ;  /* 0x00007200ff0677ac */ /* 0x000e2e0008000a00 */
[----:B------:R-:W-:Y:S05]  /*59a80*/  BRA.U UP0, `(.L_x_1179) ;  /* 0x0000000100087547 */ /* 0x000fea000b800000 */
[----:B------:R-:W1:Y:S02]  /*59a90*/  LDC.64 R6, c[0x0][0x3d0] ;  /* 0x0000f400ff067b82 */ /* 0x000e640000000a00 */
[----:B-1----:R-:W5:Y:S02]  /*59aa0*/  LDG.E.64 R6, desc[UR8][R6.64] ;  /* 0x0000000806067981 */ /* 0x002f64000c1e1b00 */
.L_x_1179:
[----:B-12--5:R-:W-:-:S04]  /*59ab0*/  IADD3 R8, P0, PT, R2, R6, RZ ;  /* 0x0000000602087210 */ /* 0x026fc80007f1e0ff */
[----:B------:R-:W-:Y:S02]  /*59ac0*/  LEA.HI.X.SX32 R7, R2, R7, 0x1, P0 ;  /* 0x0000000702077211 */ /* 0x000fe400000f0eff */
[----:B0-----:R-:W-:-:S04]  /*59ad0*/  LEA R6, P0, R8, UR6, 0x3 ;  /* 0x0000000608067c11 */ /* 0x001fc8000f8018ff */
[----:B------:R-:W-:-:S05]  /*59ae0*/  LEA.HI.X R7, R8, UR7, R7, 0x3, P0 ;  /* 0x0000000708077c11 */ /* 0x000fca00080f1c07 */
[----:B------:R0:W-:Y:S04]  /*59af0*/  STG.E.64 desc[UR8][R6.64], R32 ;  /* 0x0000002006007986 */ /* 0x0001e8000c101b08 */
.L_x_1178:
[----:B------:R-:W-:Y:S05]  /*59b00*/  BSYNC.RECONVERGENT B2 ;  /* 0x0000000000027941 */ /* 0x000fea0003800200 */
.L_x_1177:
        /* <DEDUP_REMOVED lines=10> */
.L_x_1182:
[----:B-----5:R-:W-:-:S04]  /*59bb0*/  IADD3 R2, P0, PT, R4, R6, RZ ;  /* 0x0000000604027210 */ /* 0x020fc80007f1e0ff */
[----:B------:R-:W-:Y:S02]  /*59bc0*/  LEA.HI.X.SX32 R7, R4, R7, 0x1, P0 ;  /* 0x0000000704077211 */ /* 0x000fe400000f0eff */
[----:B0-----:R-:W-:-:S04]  /*59bd0*/  LEA R4, P0, R2, UR6, 0x3 ;  /* 0x0000000602047c11 */ /* 0x001fc8000f8018ff */
[----:B------:R-:W-:-:S05]  /*59be0*/  LEA.HI.X R5, R2, UR7, R7, 0x3, P0 ;  /* 0x0000000702057c11 */ /* 0x000fca00080f1c07 */
[----:B------:R0:W-:Y:S04]  /*59bf0*/  STG.E.64 desc[UR8][R4.64], R30 ;  /* 0x0000001e04007986 */ /* 0x0001e8000c101b08 */
.L_x_1181:
[----:B------:R-:W-:Y:S05]  /*59c00*/  BSYNC.RECONVERGENT B2 ;  /* 0x0000000000027941 */ /* 0x000fea0003800200 */
.L_x_1180:
        /* <DEDUP_REMOVED lines=8> */
.L_x_1184:
[----:B-----5:R-:W-:-:S04]  /*59c90*/  IADD3 R2, P0, PT, R0, R4, RZ ;  /* 0x0000000400027210 */ /* 0x020fc80007f1e0ff */
[----:B------:R-:W-:Y:S02]  /*59ca0*/  LEA.HI.X.SX32 R5, R0, R5, 0x1, P0 ;  /* 0x0000000500057211 */ /* 0x000fe400000f0eff */
[----:B0-----:R-:W-:-:S04]  /*59cb0*/  LEA R4, P0, R2, UR6, 0x3 ;  /* 0x0000000602047c11 */ /* 0x001fc8000f8018ff */
[----:B------:R-:W-:-:S05]  /*59cc0*/  LEA.HI.X R5, R2, UR7, R5, 0x3, P0 ;  /* 0x0000000702057c11 */ /* 0x000fca00080f1c05 */
[----:B------:R0:W-:Y:S01]  /*59cd0*/  STG.E.64 desc[UR8][R4.64], R28 ;  /* 0x0000001c04007986 */ /* 0x0001e2000c101b08 */
[----:B------:R-:W-:Y:S05]  /*59ce0*/  BRA `(.L_x_1183) ;  /* 0x0000000800207947 */ /* 0x000fea0003800000 */
.L_x_1152:
[----:B------:R-:W-:Y:S01]  /*59cf0*/  BAR.SYNC.DEFER_BLOCKING 0x0 ;  /* 0x0000000000007b1d */ /* 0x000fe20000010000 */
[----:B------:R-:W-:Y:S02]  /*59d00*/  P2R R7, PR, RZ, 0x2 ;  /* 0x00000002ff077803 */ /* 0x000fe40000000000 */
[C---:B------:R-:W-:Y:S02]  /*59d10*/  LOP3.LUT P1, RZ, R5.reuse, 0x100, RZ, 0xc0, !PT ;  /* 0x0000010005ff7812 */ /* 0x040fe4000782c0ff */
[----:B------:R-:W-:Y:S01]  /*59d20*/  P2R R21, PR, RZ, 0x4 ;  /* 0x00000004ff157803 */ /* 0x000fe20000000000 */
[----:B------:R-:W1:Y:S01]  /*59d30*/  LDCU.64 UR10, c[0x0][0x390] ;  /* 0x00007200ff0a77ac */ /* 0x000e620008000a00 */
[----:B------:R-:W-:Y:S02]  /*59d40*/  LOP3.LUT P2, RZ, R5, 0x80, RZ, 0xc0, !PT ;  /* 0x0000008005ff7812 */ /* 0x000fe4000784c0ff */
[----:B------:R-:W-:Y:S02]  /*59d50*/  P2R R23, PR, RZ, 0x10 ;  /* 0x00000010ff177803 */ /* 0x000fe40000000000 */
[----:B------:R-:W-:-:S02]  /*59d60*/  P2R R27, PR, RZ, 0x20 ;  /* 0x00000020ff1b7803 */ /* 0x000fc40000000000 */
[C---:B------:R-:W-:Y:S02]  /*59d70*/  LOP3.LUT P4, RZ, R5.reuse, 0x20, RZ, 0xc0, !PT ;  /* 0x0000002005ff7812 */ /* 0x040fe4000788c0ff */
[C---:B------:R-:W-:Y:S02]  /*59d80*/  LOP3.LUT P5, RZ, R5.reuse, 0x8, RZ, 0xc0, !PT ;  /* 0x0000000805ff7812 */ /* 0x040fe400078ac0ff */
[C---:B------:R-:W-:Y:S02]  /*59d90*/  LOP3.LUT P6, RZ, R5.reuse, 0x4, RZ, 0xc0, !PT ;  /* 0x0000000405ff7812 */ /* 0x040fe400078cc0ff */
[----:B------:R-:W-:Y:S02]  /*59da0*/  LOP3.LUT P3, RZ, R5, 0x2, RZ, 0xc0, !PT ;  /* 0x0000000205ff7812 */ /* 0x000fe4000786c0ff */
[----:B------:R-:W-:Y:S02]  /*59db0*/  @!P1 LEA R5, R56, UR4, 0x3 ;  /* 0x0000000438059c11 */ /* 0x000fe4000f8e18ff */
[----:B------:R-:W-:-:S03]  /*59dc0*/  @!P0 LEA R51, R20, UR4, 0x3 ;  /* 0x0000000414338c11 */ /* 0x000fc6000f8e18ff */
[----:B------:R2:W-:Y:S01]  /*59dd0*/  @!P1 STS.64 [R5], R48 ;  /* 0x0000003005009388 */ /* 0x0005e20000000a00 */
[----:B------:R-:W-:Y:S02]  /*59de0*/  ISETP.NE.AND P1, PT, R7, RZ, PT ;  /* 0x000000ff0700720c */ /* 0x000fe40003f25270 */
[----:B------:R-:W-:Y:S02]  /*59df0*/  @!P2 LEA R7, R25, UR4, 0x3 ;  /* 0x000000041907ac11 */ /* 0x000fe4000f8e18ff */
[----:B------:R-:W-:-:S03]  /*59e00*/  @!P6 LEA R25, R24, UR4, 0x3 ;  /* 0x000000041819ec11 */ /* 0x000fc6000f8e18ff */
[----:B0-----:R0:W-:Y:S01]  /*59e10*/  @!P2 STS.64 [R7], R46 ;  /* 0x0000002e0700a388 */ /* 0x0011e20000000a00 */
[----:B------:R-:W-:Y:S02]  /*59e20*/  ISETP.NE.AND P2, PT, R21, RZ, PT ;  /* 0x000000ff1500720c */ /* 0x000fe40003f45270 */
[----:B------:R-:W-:-:S03]  /*59e30*/  @!P4 LEA R21, R54, UR4, 0x3 ;  /* 0x000000043615cc11 */ /* 0x000fc6000f8e18ff */
[----:B--2---:R-:W-:Y:S02]  /*59e40*/  @!P1 LEA R5, R6, UR4, 0x3 ;  /* 0x0000000406059c11 */ /* 0x004fe4000f8e18ff */
[----:B---3--:R2:W-:Y:S01]  /*59e50*/  @!P4 STS.64 [R21], R44 ;  /* 0x0000002c1500c388 */ /* 0x0085e20000000a00 */
[----:B------:R-:W-:Y:S02]  /*59e60*/  ISETP.NE.AND P4, PT, R23, RZ, PT ;  /* 0x000000ff1700720c */ /* 0x000fe40003f85270 */
[----:B------:R-:W-:-:S03]  /*59e70*/  @!P5 LEA R23, R52, UR4, 0x3 ;  /* 0x000000043417dc11 */ /* 0x000fc6000f8e18ff */
[----:B0-----:R-:W-:Y:S02]  /*59e80*/  @!P2 LEA R7, R2, UR4, 0x3 ;  /* 0x000000040207ac11 */ /* 0x001fe4000f8e18ff */
[----:B----4-:R0:W-:Y:S01]  /*59e90*/  @!P5 STS.64 [R23], R42 ;  /* 0x0000002a1700d388 */ /* 0x0101e20000000a00 */
[----:B------:R-:W-:Y:S02]  /*59ea0*/  ISETP.NE.AND P5, PT, R27, RZ, PT ;  /* 0x000000ff1b00720c */ /* 0x000fe40003fa5270 */
[----:B------:R-:W-:Y:S01]  /*59eb0*/  @!P3 LEA R27, R22, UR4, 0x3 ;  /* 0x00000004161bbc11 */ /* 0x000fe2000f8e18ff */
[----:B------:R0:W-:Y:S02]  /*59ec0*/  @!P6 STS.64 [R25], R40 ;  /* 0x000000281900e388 */ /* 0x0001e40000000a00 */
[----:B------:R-:W-:Y:S02]  /*59ed0*/  @!P4 LEA R47, R4, UR4, 0x3 ;  /* 0x00000004042fcc11 */ /* 0x000fe4000f8e18ff */
[----:B------:R0:W-:Y:S04]  /*59ee0*/  @!P3 STS.64 [R27], R38 ;  /* 0x000000261b00b388 */ /* 0x0001e80000000a00 */
[----:B------:R0:W-:Y:S01]  /*59ef0*/  @!P0 STS.64 [R51], R36 ;  /* 0x0000002433008388 */ /* 0x0001e20000000a00 */
[----:B------:R-:W-:-:S02]  /*59f00*/  ISETP.GE.U32.AND P0, PT, R26, R3, PT ;  /* 0x000000031a00720c */ /* 0x000fc40003f06070 */
[----:B--2---:R-:W-:Y:S01]  /*59f10*/  @!P5 LEA R21, R0, UR4, 0x3 ;  /* 0x000000040015dc11 */ /* 0x004fe2000f8e18ff */
[----:B------:R0:W-:Y:S04]  /*59f20*/  @!P1 STS.64 [R5], R34 ;  /* 0x0000002205009388 */ /* 0x0001e80000000a00 */
[----:B------:R0:W-:Y:S04]  /*59f30*/  @!P2 STS.64 [R7], R32 ;  /* 0x000000200700a388 */ /* 0x0001e80000000a00 */
[----:B------:R0:W-:Y:S04]  /*59f40*/  @!P4 STS.64 [R47], R30 ;  /* 0x0000001e2f00c388 */ /* 0x0001e80000000a00 */
[----:B------:R0:W-:Y:S01]  /*59f50*/  @!P5 STS.64 [R21], R28 ;  /* 0x0000001c1500d388 */ /* 0x0001e20000000a00 */
[----:B------:R-:W-:Y:S06]  /*59f60*/  BAR.SYNC.DEFER_BLOCKING 0x0 ;  /* 0x0000000000007b1d */ /* 0x000fec0000010000 */
[----:B-1----:R-:W-:Y:S05]  /*59f70*/  @P0 BRA `(.L_x_1183) ;  /* 0x00000004007c0947 */ /* 0x002fea0003800000 */
[----:B------:R-:W-:Y:S01]  /*59f80*/  IADD3 R9, PT, PT, R11, R9, R10 ;  /* 0x000000090b097210 */ /* 0x000fe20007ffe00a */
[----:B------:R-:W1:Y:S01]  /*59f90*/  LDCU UR5, c[0x0][0x3ac] ;  /* 0x00007580ff0577ac */ /* 0x000e620008000800 */
[----:B------:R-:W-:Y:S02]  /*59fa0*/  BSSY.RECONVERGENT B2, `(.L_x_1185) ;  /* 0x0000024000027945 */ /* 0x000fe40003800200 */
[----:B------:R-:W-:Y:S02]  /*59fb0*/  IADD3 R9, PT, PT, R13, R9, R12 ;  /* 0x000000090d097210 */ /* 0x000fe40007ffe00c */
[----:B------:R-:W2:Y:S02]  /*59fc0*/  LDC.U8 R13, c[0x0][0x3b8] ;  /* 0x0000ee00ff0d7b82 */ /* 0x000ea40000000000 */
[----:B------:R-:W-:-:S04]  /*59fd0*/  IADD3 R9, PT, PT, R15, R9, R14 ;  /* 0x000000090f097210 */ /* 0x000fc80007ffe00e */
[----:B------:R-:W-:-:S04]  /*59fe0*/  IADD3 R9, PT, PT, R17, R9, R16 ;  /* 0x0000000911097210 */ /* 0x000fc80007ffe010 */
[----:B------:R-:W-:-:S04]  /*59ff0*/  IADD3 R9, PT, PT, R19, R9, R18 ;  /* 0x0000000913097210 */ /* 0x000fc80007ffe012 */
[----:B-1----:R-:W-:-:S04]  /*5a000*/  IADD3 R9, PT, PT, R9, UR5, R8 ;  /* 0x0000000509097c10 */ /* 0x002fc8000fffe008 */
[----:B------:R-:W-:-:S05]  /*5a010*/  IADD3 R12, PT, PT, R9, -0x1081, -R26 ;  /* 0xffffef7f090c7810 */ /* 0x000fca0007ffe81a */
[----:B------:R-:W-:-:S05]  /*5a020*/  IMAD.HI.U32 R0, R12, -0x55555555, RZ ;  /* 0xaaaaaaab0c007827 */ /* 0x000fca00078e00ff */
[----:B------:R-:W-:-:S04]  /*5a030*/  SHF.R.U32.HI R0, RZ, 0x8, R0 ;  /* 0x00000008ff007819 */ /* 0x000fc80000011600 */
[----:B------:R-:W-:-:S04]  /*5a040*/  LOP3.LUT R2, R0, 0x3, RZ, 0xc0, !PT ;  /* 0x0000000300027812 */ /* 0x000fc800078ec0ff */
[----:B------:R-:W-:-:S13]  /*5a050*/  ISETP.NE.AND P0, PT, R2, 0x3, PT ;  /* 0x000000030200780c */ /* 0x000fda0003f05270 */
[----:B--2---:R-:W-:Y:S05]  /*5a060*/  @!P0 BRA `(.L_x_1186) ;  /* 0x00000000005c8947 */ /* 0x004fea0003800000 */
[----:B------:R-:W-:Y:S01]  /*5a070*/  VIADD R0, R0, 0x1 ;  /* 0x0000000100007836 */ /* 0x000fe20000000000 */
[----:B------:R-:W-:Y:S01]  /*5a080*/  BSSY.RECONVERGENT B3, `(.L_x_1186) ;  /* 0x0000015000037945 */ /* 0x000fe20003800200 */
[----:B------:R-:W-:Y:S01]  /*5a090*/  ISETP.NE.AND P2, PT, R13, RZ, PT ;  /* 0x000000ff0d00720c */ /* 0x000fe20003f45270 */
[----:B------:R-:W-:Y:S01]  /*5a0a0*/  IMAD.MOV.U32 R11, RZ, RZ, RZ ;  /* 0x000000ffff0b7224 */ /* 0x000fe200078e00ff */
[----:B------:R-:W-:Y:S02]  /*5a0b0*/  LEA R2, R26, UR4, 0x3 ;  /* 0x000000041a027c11 */ /* 0x000fe4000f8e18ff */
[----:B------:R-:W-:-:S04]  /*5a0c0*/  LOP3.LUT R0, R0, 0x3, RZ, 0xc0, !PT ;  /* 0x0000000300007812 */ /* 0x000fc800078ec0ff */
[----:B------:R-:W-:-:S07]  /*5a0d0*/  IADD3 R0, PT, PT, -R0, RZ, RZ ;  /* 0x000000ff00007210 */ /* 0x000fce0007ffe1ff */
.L_x_1187:
[----:B-1----:R-:W1:Y:S01]  /*5a0e0*/  @!P2 LDC.64 R8, c[0x0][0x3d0] ;  /* 0x0000f400ff08ab82 */ /* 0x002e620000000a00 */
[----:B0-----:R-:W-:Y:S01]  /*5a0f0*/  CS2R R4, SRZ ;  /* 0x0000000000047805 */ /* 0x001fe2000001ff00 */
[----:B------:R0:W2:Y:S05]  /*5a100*/  LDS.64 R6, [R2] ;  /* 0x0000000002067984 */ /* 0x0000aa0000000a00 */
[----:B-1----:R-:W3:Y:S01]  /*5a110*/  @!P2 LDG.E.64 R4, desc[UR8][R8.64] ;  /* 0x000000080804a981 */ /* 0x002ee2000c1e1b00 */
[----:B------:R-:W-:Y:S01]  /*5a120*/  VIADD R0, R0, 0x1 ;  /* 0x0000000100007836 */ /* 0x000fe20000000000 */
[----:B0-----:R-:W-:Y:S02]  /*5a130*/  IADD3 R2, PT, PT, R2, 0xc00, RZ ;  /* 0x00000c0002027810 */ /* 0x001fe40007ffe0ff */
[----:B---3--:R-:W-:-:S02]  /*5a140*/  IADD3 R10, P0, PT, R26, R4, RZ ;  /* 0x000000041a0a7210 */ /* 0x008fc40007f1e0ff */
[----:B------:R-:W-:-:S03]  /*5a150*/  IADD3 R26, P1, PT, R26, 0x180, RZ ;  /* 0x000001801a1a7810 */ /* 0x000fc60007f3e0ff */
[----:B------:R-:W-:Y:S01]  /*5a160*/  IMAD.X R5, R11, 0x1, R5, P0 ;  /* 0x000000010b057824 */ /* 0x000fe200000e0605 */
[----:B------:R-:W-:Y:S01]  /*5a170*/  LEA R4, P0, R10, UR10, 0x3 ;  /* 0x0000000a0a047c11 */ /* 0x000fe2000f8018ff */
[----:B------:R-:W-:-:S03]  /*5a180*/  IMAD.X R11, RZ, RZ, R11, P1 ;  /* 0x000000ffff0b7224 */ /* 0x000fc600008e060b */
[----:B------:R-:W-:Y:S02]  /*5a190*/  LEA.HI.X R5, R10, UR11, R5, 0x3, P0 ;  /* 0x0000000b0a057c11 */ /* 0x000fe400080f1c05 */
[----:B------:R-:W-:-:S03]  /*5a1a0*/  ISETP.NE.AND P0, PT, R0, RZ, PT ;  /* 0x000000ff0000720c */ /* 0x000fc60003f05270 */
[----:B--2---:R1:W-:Y:S10]  /*5a1b0*/  STG.E.64 desc[UR8][R4.64], R6 ;  /* 0x0000000604007986 */ /* 0x0043f4000c101b08 */
[----:B------:R-:W-:Y:S05]  /*5a1c0*/  @P0 BRA `(.L_x_1187) ;  /* 0xfffffffc00c40947 */ /* 0x000fea000383ffff */
[----:B------:R-:W-:Y:S05]  /*5a1d0*/  BSYNC.RECONVERGENT B3 ;  /* 0x0000000000037941 */ /* 0x000fea0003800200 */
.L_x_1186:
[----:B------:R-:W-:Y:S05]  /*5a1e0*/  BSYNC.RECONVERGENT B2 ;  /* 0x0000000000027941 */ /* 0x000fea0003800200 */
.L_x_1185:
[----:B------:R-:W-:-:S13]  /*5a1f0*/  ISETP.GE.U32.AND P0, PT, R12, 0x480, PT ;  /* 0x000004800c00780c */ /* 0x000fda0003f06070 */
[----:B------:R-:W-:Y:S05]  /*5a200*/  @!P0 BRA `(.L_x_1183) ;  /* 0x0000000000d88947 */ /* 0x000fea0003800000 */
[----:B------:R-:W2:Y:S01]  /*5a210*/  S2UR UR6, SR_CgaCtaId ;  /* 0x00000000000679c3 */ /* 0x000ea20000008800 */
[----:B------:R-:W-:Y:S01]  /*5a220*/  UMOV UR5, 0x400 ;  /* 0x0000040000057882 */ /* 0x000fe20000000000 */
[----:B0-----:R-:W-:Y:S01]  /*5a230*/  HFMA2 R23, -RZ, RZ, 0, 0 ;  /* 0x00000000ff177431 */ /* 0x001fe200000001ff */
[C---:B------:R-:W-:Y:S01]  /*5a240*/  ISETP.NE.AND P0, PT, R13.reuse, RZ, PT ;  /* 0x000000ff0d00720c */ /* 0x040fe20003f05270 */
[----:B------:R-:W-:Y:S01]  /*5a250*/  IMAD.MOV.U32 R21, RZ, RZ, RZ ;  /* 0x000000ffff157224 */ /* 0x000fe200078e00ff */
[----:B------:R-:W-:-:S03]  /*5a260*/  ISETP.NE.AND P1, PT, R13, RZ, PT ;  /* 0x000000ff0d00720c */ /* 0x000fc60003f25270 */
[----:B------:R-:W0:Y:S01]  /*5a270*/  LDC.64 R14, c[0x0][0x390] ;  /* 0x0000e400ff0e7b82 */ /* 0x000e220000000a00 */
[----:B--2---:R-:W-:-:S06]  /*5a280*/  ULEA UR5, UR6, UR5, 0x18 ;  /* 0x0000000506057291 */ /* 0x004fcc000f8ec0ff */
[C---:B------:R-:W-:Y:S01]  /*5a290*/  LEA R0, R26.reuse, UR5, 0x3 ;  /* 0x000000051a007c11 */ /* 0x040fe2000f8e18ff */
[----:B0-----:R-:W-:-:S04]  /*5a2a0*/  IMAD.WIDE.U32 R14, R26, 0x8, R14 ;  /* 0x000000081a0e7825 */ /* 0x001fc800078e000e */
[----:B------:R-:W-:-:S07]  /*5a2b0*/  VIADD R0, R0, 0x1800 ;  /* 0x0000180000007836 */ /* 0x000fce0000000000 */
.L_x_1188:
[----:B-1----:R-:W0:Y:S01]  /*5a2c0*/  @!P0 LDC.64 R8, c[0x0][0x3d0] ;  /* 0x0000f400ff088b82 */ /* 0x002e220000000a00 */
[----:B-1----:R-:W-:Y:S01]  /*5a2d0*/  CS2R R4, SRZ ;  /* 0x0000000000047805 */ /* 0x002fe2000001ff00 */
[----:B------:R-:W1:Y:S05]  /*5a2e0*/  LDS.64 R6, [R0+-0x1800] ;  /* 0xffe8000000067984 */ /* 0x000e6a0000000a00 */
[----:B0-----:R0:W2:Y:S01]  /*5a2f0*/  @!P0 LDG.E.64 R4, desc[UR8][R8.64] ;  /* 0x0000000808048981 */ /* 0x0010a2000c1e1b00 */
[----:B------:R-:W-:-:S03]  /*5a300*/  PLOP3.LUT P0, PT, P1, PT, PT, 0x80, 0x8 ;  /* 0x000000000008781c */ /* 0x000fc60000f0f070 */
        /* <DEDUP_REMOVED lines=13> */
[----:B------:R-:W-:-:S04]  /*5a3e0*/  IADD3 R12, P2, PT, R14, R13, RZ ;  /* 0x0000000d0e0c7210 */ /* 0x000fc80007f5e0ff */
[----:B------:R-:W-:Y:S02]  /*5a3f0*/  IADD3.X R13, PT, PT, R15, R5, RZ, P2, !PT ;  /* 0x000000050f0d7210 */ /* 0x000fe400017fe4ff */
[----:B------:R-:W-:-:S03]  /*5a400*/  CS2R R4, SRZ ;  /* 0x0000000000047805 */ /* 0x000fc6000001ff00 */
[----:B0-----:R-:W-:Y:S04]  /*5a410*/  STG.E.64 desc[UR8][R12.64+0xc00], R8 ;  /* 0x000c00080c007986 */ /* 0x001fe8000c101b08 */
[----:B---3--:R-:W1:Y:S01]  /*5a420*/  @!P0 LDG.E.64 R4, desc[UR8][R18.64] ;  /* 0x0000000812048981 */ /* 0x008e62000c1e1b00 */
[----:B------:R-:W0:Y:S03]  /*5a430*/  @!P0 LDC.64 R16, c[0x0][0x3d0] ;  /* 0x0000f400ff108b82 */ /* 0x000e260000000a00 */
[----:B------:R2:W3:Y:S01]  /*5a440*/  LDS.64 R8, [R0+0xc00] ;  /* 0x000c000000087984 */ /* 0x0004e20000000a00 */
[----:B-1----:R-:W-:-:S04]  /*5a450*/  LEA R11, P2, R4, R21, 0x3 ;  /* 0x00000015040b7211 */ /* 0x002fc800078418ff */
[----:B------:R-:W-:Y:S02]  /*5a460*/  LEA.HI.X R5, R4, R23, R5, 0x3, P2 ;  /* 0x0000001704057211 */ /* 0x000fe400010f1c05 */
[----:B------:R-:W-:-:S05]  /*5a470*/  IADD3 R10, P2, PT, R14, R11, RZ ;  /* 0x0000000b0e0a7210 */ /* 0x000fca0007f5e0ff */
[----:B------:R-:W-:Y:S01]  /*5a480*/  IMAD.X R11, R15, 0x1, R5, P2 ;  /* 0x000000010f0b7824 */ /* 0x000fe200010e0605 */
[----:B------:R-:W-:-:S04]  /*5a490*/  CS2R R4, SRZ ;  /* 0x0000000000047805 */ /* 0x000fc8000001ff00 */
[----:B----4-:R1:W-:Y:S04]  /*5a4a0*/  STG.E.64 desc[UR8][R10.64+0x1800], R6 ;  /* 0x001800060a007986 */ /* 0x0103e8000c101b08 */
[----:B0-----:R-:W4:Y:S01]  /*5a4b0*/  @!P0 LDG.E.64 R4, desc[UR8][R16.64] ;  /* 0x0000000810048981 */ /* 0x001f22000c1e1b00 */
[----:B------:R-:W-:Y:S01]  /*5a4c0*/  IADD3 R26, PT, PT, R26, 0x600, RZ ;  /* 0x000006001a1a7810 */ /* 0x000fe20007ffe0ff */
[----:B--2---:R-:W-:Y:S01]  /*5a4d0*/  VIADD R0, R0, 0x3000 ;  /* 0x0000300000007836 */ /* 0x004fe20000000000 */
[C---:B----4-:R-:W-:Y:S02]  /*5a4e0*/  LEA R13, P2, R4.reuse, R21, 0x3 ;  /* 0x00000015040d7211 */ /* 0x050fe400078418ff */
[----:B------:R-:W-:Y:S02]  /*5a4f0*/  IADD3 R21, P3, PT, R21, 0x3000, RZ ;  /* 0x0000300015157810 */ /* 0x000fe40007f7e0ff */
[----:B------:R-:W-:-:S02]  /*5a500*/  LEA.HI.X R5, R4, R23, R5, 0x3, P2 ;  /* 0x0000001704057211 */ /* 0x000fc400010f1c05 */
[----:B------:R-:W-:Y:S01]  /*5a510*/  IADD3 R4, P2, PT, R14, R13, RZ ;  /* 0x0000000d0e047210 */ /* 0x000fe20007f5e0ff */
[----:B------:R-:W-:-:S04]  /*5a520*/  IMAD.X R23, RZ, RZ, R23, P3 ;  /* 0x000000ffff177224 */ /* 0x000fc800018e0617 */
[----:B------:R-:W-:Y:S01]  /*5a530*/  IMAD.X R5, R15, 0x1, R5, P2 ;  /* 0x000000010f057824 */ /* 0x000fe200010e0605 */
[----:B------:R-:W-:-:S04]  /*5a540*/  ISETP.GE.AND P2, PT, R26, R3, PT ;  /* 0x000000031a00720c */ /* 0x000fc80003f46270 */
[----:B---3--:R1:W-:Y:S09]  /*5a550*/  STG.E.64 desc[UR8][R4.64+0x2400], R8 ;  /* 0x0024000804007986 */ /* 0x0083f2000c101b08 */
[----:B------:R-:W-:Y:S05]  /*5a560*/  @!P2 BRA `(.L_x_1188) ;  /* 0xfffffffc0054a947 */ /* 0x000fea000383ffff */
.L_x_1183:
[----:B------:R-:W-:Y:S05]  /*5a570*/  BSYNC.RECONVERGENT B1 ;  /* 0x0000000000017941 */ /* 0x000fea0003800200 */
.L_x_1151:
[----:B------:R-:W-:Y:S05]  /*5a580*/  BRA `(.L_x_1189) ;  /* 0x000001ec00a87947 */ /* 0x000fea0003800000 */
.L_x_798:
[----:B------:R-:W0:Y:S01]  /*5a590*/  S2R R9, SR_TID.X ;  /* 0x0000000000097919 */ /* 0x000e220000002100 */
[----:B------:R-:W1:Y:S01]  /*5a5a0*/  LDCU.U8 UR6, c[0x0][0x3b8] ;  /* 0x00007700ff0677ac */ /* 0x000e620008000000 */
[----:B------:R-:W2:Y:S01]  /*5a5b0*/  LDC.64 R12, c[0x0][0x380] ;  /* 0x0000e000ff0c7b82 */ /* 0x000ea20000000a00 */
[----:B------:R-:W-:Y:S01]  /*5a5c0*/  LOP3.LUT R5, R5, 0xffffff7f, RZ, 0xc0, !PT ;  /* 0xffffff7f05057812 */ /* 0x000fe200078ec0ff */
[----:B------:R-:W3:Y:S01]  /*5a5d0*/  S2R R4, SR_LANEID ;  /* 0x0000000000047919 */ /* 0x000ee20000000000 */
[----:B------:R-:W4:Y:S01]  /*5a5e0*/  LDCU.64 UR4, c[0x0][0x3c8] ;  /* 0x00007900ff0477ac */ /* 0x000f220008000a00 */
[----:B------:R-:W-:Y:S04]  /*5a5f0*/  BSSY.RECONVERGENT B1, `(.L_x_1190) ;  /* 0x00002e0000017945 */ /* 0x000fe80003800200 */
[----:B------:R-:W5:Y:S01]  /*5a600*/  S2UR UR7, SR_CgaCtaId ;  /* 0x00000000000779c3 */ /* 0x000f620000008800 */
[----:B-1----:R-:W-:-:S03]  /*5a610*/  UISETP.NE.AND UP0, UPT, UR6, URZ, UPT ;  /* 0x000000ff0600728c */ /* 0x002fc6000bf05270 */
[----:B------:R-:W-:Y:S01]  /*5a620*/  UMOV UR6, 0x400 ;  /* 0x0000040000067882 */ /* 0x000fe20000000000 */
[----:B----4-:R-:W-:Y:S02]  /*5a630*/  USEL UR4, UR4, URZ, !UP0 ;  /* 0x000000ff04047287 */ /* 0x010fe4000c000000 */
[----:B------:R-:W-:-:S04]  /*5a640*/  USEL UR5, UR5, URZ, !UP0 ;  /* 0x000000ff05057287 */ /* 0x000fc8000c000000 */
[----:B--2---:R-:W-:Y:S02]  /*5a650*/  IADD3 R46, P0, P1, R12, UR4, R7 ;  /* 0x000000040c2e7c10 */ /* 0x004fe4000f91e007 */
[C---:B0-----:R-:W-:Y:S02]  /*5a660*/  LOP3.LUT R0, R9.reuse, 0x1f, RZ, 0xc0, !PT ;  /* 0x0000001f09007812 */ /* 0x041fe400078ec0ff */
[----:B------:R-:W-:Y:S01]  /*5a670*/  LOP3.LUT R11, R9, 0x3e0, RZ, 0xc0, !PT ;  /* 0x000003e0090b7812 */ /* 0x000fe200078ec0ff */
[----:B-----5:R-:W-:Y:S01]  /*5a680*/  ULEA UR6, UR7, UR6, 0x18 ;  /* 0x0000000607067291 */ /* 0x020fe2000f8ec0ff */
[----:B------:R-:W-:-:S03]  /*5a690*/  SHF.R.U32.HI R3, RZ, 0x5, R9 ;  /* 0x00000005ff037819 */ /* 0x000fc60000011609 */
[----:B------:R-:W-:Y:S01]  /*5a6a0*/  IMAD R11, R11, 0xb, R0 ;  /* 0x0000000b0b0b7824 */ /* 0x000fe200078e0200 */
[----:B------:R-:W-:Y:S01]  /*5a6b0*/  SHF.R.S32.HI R0, RZ, 0x1f, R7 ;  /* 0x0000001fff007819 */ /* 0x000fe20000011407 */
[----:B---3--:R-:W-:Y:S02]  /*5a6c0*/  IMAD R2, R3, 0x160, R4 ;  /* 0x0000016003027824 */ /* 0x008fe400078e0204 */
[----:B------:R-:W-:Y:S01]  /*5a6d0*/  VIADD R17, R11, 0x60 ;  /* 0x000000600b117836 */ /* 0x000fe20000000000 */
        /* <DEDUP_REMOVED lines=9> */
[----:B------:R-:W-:Y:S01]  /*5a770*/  VIADD R29, R11, 0x120 ;  /* 0x000001200b1d7836 */ /* 0x000fe20000000000 */
[----:B------:R-:W-:Y:S01]  /*5a780*/  IADD3 R16, P1, PT, R17, R46, RZ ;  /* 0x0000002e11107210 */ /* 0x000fe20007f3e0ff */
[----:B------:R-:W-:Y:S01]  /*5a790*/  IMAD.X R13, RZ, RZ, R0, P6 ;  /* 0x000000ffff0d7224 */ /* 0x000fe200030e0600 */
[----:B------:R-:W-:-:S02]  /*5a7a0*/  IADD3 R19, PT, PT, R11, 0x80, RZ ;  /* 0x000000800b137810 */ /* 0x000fc40007ffe0ff */
[C---:B------:R-:W-:Y:S01]  /*5a7b0*/  IADD3 R25, PT, PT, R11.reuse, 0xe0, RZ ;  /* 0x000000e00b197810 */ /* 0x040fe20007ffe0ff */
[--C-:B------:R-:W-:Y:S01]  /*5a7c0*/  IMAD.X R17, RZ, RZ, R0.reuse, P1 ;  /* 0x000000ffff117224 */ /* 0x100fe200008e0600 */
[----:B------:R-:W-:Y:S01]  /*5a7d0*/  IADD3 R47, PT, PT, R11, 0x140, RZ ;  /* 0x000001400b2f7810 */ /* 0x000fe20007ffe0ff */
[--C-:B------:R-:W-:Y:S01]  /*5a7e0*/  IMAD.X R11, RZ, RZ, R0.reuse, P5 ;  /* 0x000000ffff0b7224 */ /* 0x100fe200028e0600 */
[----:B------:R-:W-:Y:S02]  /*5a7f0*/  IADD3.X R15, PT, PT, RZ, R0, RZ, P0, !PT ;  /* 0x00000000ff0f7210 */ /* 0x000fe400007fe4ff */
[-C--:B------:R-:W-:Y:S02]  /*5a800*/  IADD3 R18, P2, PT, R19, R46.reuse, RZ ;  /* 0x0000002e13127210 */ /* 0x080fe40007f5e0ff */
[-C--:B------:R-:W-:Y:S02]  /*5a810*/  IADD3 R20, P3, PT, R21, R46.reuse, RZ ;  /* 0x0000002e15147210 */ /* 0x080fe40007f7e0ff */
[-C--:B------:R-:W-:Y:S01]  /*5a820*/  IADD3 R22, P4, PT, R23, R46.reuse, RZ ;  /* 0x0000002e17167210 */ /* 0x080fe20007f9e0ff */
[----:B------:R-:W-:Y:S01]  /*5a830*/  IMAD.X R19, RZ, RZ, R0, P2 ;  /* 0x000000ffff137224 */ /* 0x000fe200010e0600 */
[----:B------:R-:W-:-:S02]  /*5a840*/  IADD3 R24, P5, PT, R25, R46, RZ ;  /* 0x0000002e19187210 */ /* 0x000fc40007fbe0ff */
[-C--:B------:R-:W-:Y:S01]  /*5a850*/  IADD3 R26, P6, PT, R27, R46.reuse, RZ ;  /* 0x0000002e1b1a7210 */ /* 0x080fe20007fde0ff */
[--C-:B------:R-:W-:Y:S01]  /*5a860*/  IMAD.X R23, RZ, RZ, R0.reuse, P4 ;  /* 0x000000ffff177224 */ /* 0x100fe200020e0600 */
[-C--:B------:R-:W-:Y:S01]  /*5a870*/  IADD3 R28, P0, PT, R29, R46.reuse, RZ ;  /* 0x0000002e1d1c7210 */ /* 0x080fe20007f1e0ff */
[--C-:B------:R-:W-:Y:S01]  /*5a880*/  IMAD.X R25, RZ, RZ, R0.reuse, P5 ;  /* 0x000000ffff197224 */ /* 0x100fe200028e0600 */
[----:B------:R-:W-:Y:S02]  /*5a890*/  IADD3 R46, P1, PT, R47, R46, RZ ;  /* 0x0000002e2f2e7210 */ /* 0x000fe40007f3e0ff */
[----:B------:R-:W-:Y:S01]  /*5a8a0*/  LEA R49, R2, UR6, 0x3 ;  /* 0x0000000602317c11 */ /* 0x000fe2000f8e18ff */
[--C-:B------:R-:W-:Y:S01]  /*5a8b0*/  IMAD.X R29, RZ, RZ, R0.reuse, P0 ;  /* 0x000000ffff1d7224 */ /* 0x100fe200000e0600 */
[-C--:B------:R-:W-:Y:S01]  /*5a8c0*/  IADD3.X R21, PT, PT, RZ, R0.reuse, RZ, P3, !PT ;  /* 0x00000000ff157210 */ /* 0x080fe20001ffe4ff */
[----:B------:R-:W-:Y:S01]  /*5a8d0*/  IMAD.X R47, RZ, RZ, R0, P1 ;  /* 0x000000ffff2f7224 */ /* 0x000fe200008e0600 */
[----:B------:R-:W-:Y:S01]  /*5a8e0*/  IADD3.X R27, PT, PT, RZ, R0, RZ, P6, !PT ;  /* 0x00000000ff1b7210 */ /* 0x000fe200037fe4ff */
[----:B------:R0:W-:Y:S01]  /*5a8f0*/  STS.64 [R49], R10 ;  /* 0x0000000a31007388 */ /* 0x0001e20000000a00 */
[----:B------:R-:W-:Y:S01]  /*5a900*/  PLOP3.LUT P2, PT, PT, PT, PT, 0x8, 0x80 ;  /* 0x000000000080781c */ /* 0x000fe20003f4e170 */
[----:B------:R-:W-:Y:S01]  /*5a910*/  HFMA2 R2, -RZ, RZ, 0, 5.9604644775390625e-08 ;  /* 0x00000001ff027431 */ /* 0x000fe200000001ff */
[----:B------:R-:W-:Y:S01]  /*5a920*/  PLOP3.LUT P1, PT, PT, PT, PT, 0x80, 0x8 ;  /* 0x000000000008781c */ /* 0x000fe20003f2f070 */
[----:B------:R-:W-:Y:S01]  /*5a930*/  STS.64 [R49+0x100], R12 ;  /* 0x0001000c31007388 */ /* 0x000fe20000000a00 */
[----:B------:R-:W-:-:S03]  /*5a940*/  IMAD.MOV.U32 R0, RZ, RZ, R9 ;  /* 0x000000ffff007224 */ /* 0x000fc600078e0009 */
[----:B------:R-:W-:Y:S01]  /*5a950*/  STS.64 [R49+0x200], R14 ;  /* 0x0002000e31007388 */ /* 0x000fe20000000a00 */
[----:B0-----:R-:W-:-:S03]  /*5a960*/  IMAD R10, R4, 0x50, R49 ;  /* 0x00000050040a7824 */ /* 0x001fc600078e0231 */
[----:B------:R-:W-:Y:S02]  /*5a970*/  STS.64 [R49+0x300], R16 ;  /* 0x0003001031007388 */ /* 0x000fe40000000a00 */
[----:B------:R-:W-:Y:S02]  /*5a980*/  @P2 LOP3.LUT R5, R5, 0x80, RZ, 0xfc, !PT ;  /* 0x0000008005052812 */ /* 0x000fe400078efcff */
[----:B------:R-:W-:Y:S02]  /*5a990*/  STS.64 [R49+0x400], R18 ;  /* 0x0004001231007388 */ /* 0x000fe40000000a00 */
[----:B------:R-:W-:Y:S02]  /*5a9a0*/  LOP3.LUT R5, R5, 0xffffefff, RZ, 0xc0, !PT ;  /* 0xffffefff05057812 */ /* 0x000fe400078ec0ff */
[----:B------:R0:W-:Y:S02]  /*5a9b0*/  STS.64 [R49+0x500], R20 ;  /* 0x0005001431007388 */ /* 0x0001e40000000a00 */
[----:B------:R-:W-:-:S02]  /*5a9c0*/  @P1 LOP3.LUT R5, R5, 0x1000, RZ, 0xfc, !PT ;  /* 0x0000100005051812 */ /* 0x000fc400078efcff */
[----:B------:R1:W-:Y:S04]  /*5a9d0*/  STS.64 [R49+0x600], R22 ;  /* 0x0006001631007388 */ /* 0x0003e80000000a00 */
[----:B------:R1:W-:Y:S04]  /*5a9e0*/  STS.64 [R49+0x700], R24 ;  /* 0x0007001831007388 */ /* 0x0003e80000000a00 */
[----:B------:R1:W-:Y:S01]  /*5a9f0*/  STS.64 [R49+0x800], R26 ;  /* 0x0008001a31007388 */ /* 0x0003e20000000a00 */
[----:B0-----:R-:W-:-:S03]  /*5aa00*/  IMAD R21, R9, 0xb, RZ ;  /* 0x0000000b09157824 */ /* 0x001fc600078e02ff */
[----:B------:R1:W-:Y:S02]  /*5aa10*/  STS.64 [R49+0x900], R28 ;  /* 0x0009001c31007388 */ /* 0x0003e40000000a00 */
[----:B------:R-:W-:Y:S02]  /*5aa20*/  ISETP.GE.AND P0, PT, R21, R6, PT ;  /* 0x000000061500720c */ /* 0x000fe40003f06270 */
[----:B------:R1:W-:Y:S01]  /*5aa30*/  STS.64 [R49+0xa00], R46 ;  /* 0x000a002e31007388 */ /* 0x0003e20000000a00 */
[----:B------:R-:W-:-:S03]  /*5aa40*/  NOP ;  /* 0x0000000000007918 */ /* 0x000fc60000000000 */
[----:B------:R1:W0:Y:S04]  /*5aa50*/  LDS.64 R44, [R10] ;  /* 0x000000000a2c7984 */ /* 0x0002280000000a00 */
[----:B------:R1:W2:Y:S04]  /*5aa60*/  LDS.64 R42, [R10+0x8] ;  /* 0x000008000a2a7984 */ /* 0x0002a80000000a00 */
        /* <DEDUP_REMOVED lines=9> */
[----:B------:R-:W-:Y:S05]  /*5ab00*/  @P0 BRA `(.L_x_1191) ;  /* 0x0000002800380947 */ /* 0x000fea0003800000 */
[----:B------:R-:W5:Y:S01]  /*5ab10*/  LDC R13, c[0x3][0xc4] ;  /* 0x00c03100ff0d7b82 */ /* 0x000f620000000800 */
[----:B------:R-:W-:Y:S01]  /*5ab20*/  BSSY.RECONVERGENT B2, `(.L_x_1192) ;  /* 0x0000026000027945 */ /* 0x000fe20003800200 */
[----:B-----5:R-:W-:-:S04]  /*5ab30*/  SHF.R.S32.HI R19, RZ, 0x1f, R13 ;  /* 0x0000001fff137819 */ /* 0x020fc8000001140d */
[----:B0-----:R-:W-:-:S04]  /*5ab40*/  LOP3.LUT R2, R45, R19, RZ, 0xfc, !PT ;  /* 0x000000132d027212 */ /* 0x001fc800078efcff */
[----:B------:R-:W-:-:S13]  /*5ab50*/  ISETP.NE.U32.AND P0, PT, R2, RZ, PT ;  /* 0x000000ff0200720c */ /* 0x000fda0003f05070 */
[----:B------:R-:W-:Y:S05]  /*5ab60*/  @P0 BRA `(.L_x_1193) ;  /* 0x0000000000580947 */ /* 0x000fea0003800000 */
[----:B------:R-:W0:Y:S01]  /*5ab70*/  I2F.U32.RP R12, R13 ;  /* 0x0000000d000c7306 */ /* 0x000e220000209000 */
[----:B------:R-:W-:Y:S01]  /*5ab80*/  ISETP.NE.U32.AND P2, PT, R13, RZ, PT ;  /* 0x000000ff0d00720c */ /* 0x000fe20003f45070 */
[----:B------:R-:W-:-:S06]  /*5ab90*/  IMAD.MOV.U32 R15, RZ, RZ, RZ ;  /* 0x000000ffff0f7224 */ /* 0x000fcc00078e00ff */
[----:B0-----:R-:W1:Y:S02]  /*5aba0*/  MUFU.RCP R12, R12 ;  /* 0x0000000c000c7308 */ /* 0x001e640000001000 */
[----:B-1----:R-:W-:-:S06]  /*5abb0*/  VIADD R10, R12, 0xffffffe ;  /* 0x0ffffffe0c0a7836 */ /* 0x002fcc0000000000 */
        /* <DEDUP_REMOVED lines=17> */
.L_x_1193:
[----:B------:R-:W1:Y:S01]  /*5acd0*/  LDCU UR4, c[0x3][0xc4] ;  /* 0x00c01880ff0477ac */ /* 0x000e620008000800 */
[----:B------:R-:W-:Y:S01]  /*5ace0*/  IMAD.MOV.U32 R54, RZ, RZ, R44 ;  /* 0x000000ffff367224 */ /* 0x000fe200078e002c */
[----:B------:R-:W-:Y:S02]  /*5acf0*/  MOV R55, R45 ;  /* 0x0000002d00377202 */ /* 0x000fe40000000f00 */
[----:B------:R-:W-:Y:S01]  /*5ad00*/  MOV R12, 0x5ad30 ;  /* 0x0005ad30000c7802 */ /* 0x000fe20000000f00 */
[----:B-1----:R-:W-:-:S07]  /*5ad10*/  IMAD.U32 R10, RZ, RZ, UR4 ;  /* 0x00000004ff0a7e24 */ /* 0x002fce000f8e00ff */
[----:B--234-:R-:W-:Y:S05]  /*5ad20*/  CALL.REL.NOINC `($__internal_0_$__cuda_sm20_div_u64) ;  /* 0x000001fc00107944 */ /* 0x01cfea0003c00000 */
[----:B------:R-:W0:Y:S01]  /*5ad30*/  LDCU UR4, c[0x3][0xc4] ;  /* 0x00c01880ff0477ac */ /* 0x000e220008000800 */
[----:B------:R-:W-:Y:S01]  /*5ad40*/  IMAD.MOV R9, RZ, RZ, -R52 ;  /* 0x000000ffff097224 */ /* 0x000fe200078e0a34 */
[----:B------:R-:W-:Y:S01]  /*5ad50*/  MOV R14, R52 ;  /* 0x00000034000e7202 */ /* 0x000fe20000000f00 */
[----:B------:R-:W-:Y:S02]  /*5ad60*/  IMAD.MOV.U32 R15, RZ, RZ, R53 ;  /* 0x000000ffff0f7224 */ /* 0x000fe400078e0035 */
[----:B0-----:R-:W-:-:S07]  /*5ad70*/  IMAD R2, R9, UR4, R44 ;  /* 0x0000000409027c24 */ /* 0x001fce000f8e022c */
.L_x_1194:
[----:B------:R-:W-:Y:S05]  /*5ad80*/  BSYNC.RECONVERGENT B2 ;  /* 0x0000000000027941 */ /* 0x000fea0003800200 */
.L_x_1192:
        /* <DEDUP_REMOVED lines=8> */
[----:B------:R-:W-:Y:S01]  /*5ae10*/  ISETP.NE.U32.AND P2, PT, R12, RZ, PT ;  /* 0x000000ff0c00720c */ /* 0x000fe20003f45070 */
        /* <DEDUP_REMOVED lines=20> */
.L_x_1196:
[----:B------:R-:W0:Y:S01]  /*5af60*/  LDCU UR4, c[0x3][0xc0] ;  /* 0x00c01800ff0477ac */ /* 0x000e220008000800 */
[----:B------:R-:W-:Y:S01]  /*5af70*/  MOV R54, R14 ;  /* 0x0000000e00367202 */ /* 0x000fe20000000f00 */
[----:B------:R-:W-:Y:S01]  /*5af80*/  IMAD.MOV.U32 R55, RZ, RZ, R15 ;  /* 0x000000ffff377224 */ /* 0x000fe200078e000f */
[----:B------:R-:W-:Y:S01]  /*5af90*/  MOV R12, 0x5afc0 ;  /* 0x0005afc0000c7802 */ /* 0x000fe20000000f00 */
[----:B0-----:R-:W-:-:S07]  /*5afa0*/  IMAD.U32 R10, RZ, RZ, UR4 ;  /* 0x00000004ff0a7e24 */ /* 0x001fce000f8e00ff */
[----:B--234-:R-:W-:Y:S05]  /*5afb0*/  CALL.REL.NOINC `($__internal_0_$__cuda_sm20_div_u64) ;  /* 0x000001f8006c7944 */ /* 0x01cfea0003c00000 */
[----:B------:R-:W0:Y:S01]  /*5afc0*/  LDCU UR4, c[0x3][0xc0] ;  /* 0x00c01800ff0477ac */ /* 0x000e220008000800 */
[----:B------:R-:W-:Y:S01]  /*5afd0*/  IADD3 R9, PT, PT, -R52, RZ, RZ ;  /* 0x000000ff34097210 */ /* 0x000fe20007ffe1ff */
[----:B------:R-:W-:-:S04]  /*5afe0*/  IMAD.MOV.U32 R15, RZ, RZ, R53 ;  /* 0x000000ffff0f7224 */ /* 0x000fc800078e0035 */
[----:B0-----:R-:W-:Y:S02]  /*5aff0*/  IMAD R9, R9, UR4, R14 ;  /* 0x0000000409097c24 */ /* 0x001fe4000f8e020e */
[----:B------:R-:W-:-:S07]  /*5b000*/  IMAD.MOV.U32 R14, RZ, RZ, R52 ;  /* 0x000000ffff0e7224 */ /* 0x000fce00078e0034 */
.L_x_1197:
[----:B------:R-:W-:Y:S05]  /*5b010*/  BSYNC.RECONVERGENT B2 ;  /* 0x0000000000027941 */ /* 0x000fea0003800200 */
.L_x_1195:
        /* <DEDUP_REMOVED lines=29> */
.L_x_1199:
[----:B------:R-:W0:Y:S01]  /*5b1f0*/  LDCU UR4, c[0x3][0xbc] ;  /* 0x00c01780ff0477ac */ /* 0x000e220008000800 */
[----:B------:R-:W-:Y:S01]  /*5b200*/  IMAD.MOV.U32 R54, RZ, RZ, R14 ;  /* 0x000000ffff367224 */ /* 0x000fe200078e000e */
[----:B------:R-:W-:Y:S01]  /*5b210*/  MOV R12, 0x5b250 ;  /* 0x0005b250000c7802 */ /* 0x000fe20000000f00 */
[----:B------:R-:W-:Y:S01]  /*5b220*/  IMAD.MOV.U32 R55, RZ, RZ, R15 ;  /* 0x000000ffff377224 */ /* 0x000fe200078e000f */
[----:B0-----:R-:W-:-:S07]  /*5b230*/  MOV R10, UR4 ;  /* 0x00000004000a7c02 */ /* 0x001fce0008000f00 */
[----:B--234-:R-:W-:Y:S05]  /*5b240*/  CALL.REL.NOINC `($__internal_0_$__cuda_sm20_div_u64) ;  /* 0x000001f400c87944 */ /* 0x01cfea0003c00000 */
[----:B------:R-:W0:Y:S01]  /*5b250*/  LDCU UR4, c[0x3][0xbc] ;  /* 0x00c01780ff0477ac */ /* 0x000e220008000800 */
[----:B------:R-:W-:Y:S01]  /*5b260*/  IMAD.MOV R11, RZ, RZ, -R52 ;  /* 0x000000ffff0b7224 */ /* 0x000fe200078e0a34 */
[----:B------:R-:W-:-:S03]  /*5b270*/  MOV R15, R53 ;  /* 0x00000035000f7202 */ /* 0x000fc60000000f00 */
[----:B0-----:R-:W-:Y:S02]  /*5b280*/  IMAD R11, R11, UR4, R14 ;  /* 0x000000040b0b7c24 */ /* 0x001fe4000f8e020e */
[----:B------:R-:W-:-:S07]  /*5b290*/  IMAD.MOV.U32 R14, RZ, RZ, R52 ;  /* 0x000000ffff0e7224 */ /* 0x000fce00078e0034 */
.L_x_1200:
[----:B------:R-:W-:Y:S05]  /*5b2a0*/  BSYNC.RECONVERGENT B2 ;  /* 0x0000000000027941 */ /* 0x000fea0003800200 */
.L_x_1198:
        /* <DEDUP_REMOVED lines=29> */
.L_x_1202:
[----:B------:R-:W0:Y:S01]  /*5b480*/  LDCU UR4, c[0x3][0xb8] ;  /* 0x00c01700ff0477ac */ /* 0x000e220008000800 */
[----:B------:R-:W-:Y:S01]  /*5b490*/  IMAD.MOV.U32 R54, RZ, RZ, R14 ;  /* 0x000000ffff367224 */ /* 0x000fe200078e000e */
[----:B------:R-:W-:Y:S02]  /*5b4a0*/  MOV R55, R15 ;  /* 0x0000000f00377202 */ /* 0x000fe40000000f00 */
[----:B------:R-:W-:Y:S01]  /*5b4b0*/  MOV R12, 0x5b4e0 ;  /* 0x0005b4e0000c7802 */ /* 0x000fe20000000f00 */
[----:B0-----:R-:W-:-:S07]  /*5b4c0*/  IMAD.U32 R10, RZ, RZ, UR4 ;  /* 0x00000004ff0a7e24 */ /* 0x001fce000f8e00ff */
[----:B--234-:R-:W-:Y:S05]  /*5b4d0*/  CALL.REL.NOINC `($__internal_0_$__cuda_sm20_div_u64) ;  /* 0x000001f400247944 */ /* 0x01cfea0003c00000 */
[----:B------:R-:W0:Y:S01]  /*5b4e0*/  LDCU UR4, c[0x3][0xb8] ;  /* 0x00c01700ff0477ac */ /* 0x000e220008000800 */
[----:B------:R-:W-:Y:S02]  /*5b4f0*/  IMAD.MOV R13, RZ, RZ, -R52 ;  /* 0x000000ffff0d7224 */ /* 0x000fe400078e0a34 */
[----:B------:R-:W-:Y:S02]  /*5b500*/  IMAD.MOV.U32 R15, RZ, RZ, R53 ;  /* 0x000000ffff0f7224 */ /* 0x000fe400078e0035 */
[----:B0-----:R-:W-:Y:S01]  /*5b510*/  IMAD R13, R13, UR4, R14 ;  /* 0x000000040d0d7c24 */ /* 0x001fe2000f8e020e */
[----:B------:R-:W-:-:S07]  /*5b520*/  MOV R14, R52 ;  /* 0x00000034000e7202 */ /* 0x000fce0000000f00 */
.L_x_1203:
[----:B------:R-:W-:Y:S05]  /*5b530*/  BSYNC.RECONVERGENT B2 ;  /* 0x0000000000027941 */ /* 0x000fea0003800200 */
.L_x_1201:
        /* <DEDUP_REMOVED lines=28> */
.L_x_1205:
[----:B------:R-:W0:Y:S01]  /*5b700*/  LDCU UR4, c[0x3][0xb4] ;  /* 0x00c01680ff0477ac */ /* 0x000e220008000800 */
[----:B------:R-:W-:Y:S01]  /*5b710*/  IMAD.MOV.U32 R19, RZ, RZ, R17 ;  /* 0x000000ffff137224 */ /* 0x000fe200078e0011 */
[----:B------:R-:W-:Y:S01]  /*5b720*/  MOV R54, R14 ;  /* 0x0000000e00367202 */ /* 0x000fe20000000f00 */
[----:B------:R-:W-:Y:S01]  /*5b730*/  IMAD.MOV.U32 R55, RZ, RZ, R15 ;  /* 0x000000ffff377224 */ /* 0x000fe200078e000f */
[----:B------:R-:W-:Y:S01]  /*5b740*/  MOV R12, 0x5b770 ;  /* 0x0005b770000c7802 */ /* 0x000fe20000000f00 */
[----:B0-----:R-:W-:-:S07]  /*5b750*/  IMAD.U32 R10, RZ, RZ, UR4 ;  /* 0x00000004ff0a7e24 */ /* 0x001fce000f8e00ff */
[----:B--234-:R-:W-:Y:S05]  /*5b760*/  CALL.REL.NOINC `($__internal_0_$__cuda_sm20_div_u64) ;  /* 0x000001f000807944 */ /* 0x01cfea0003c00000 */
[----:B------:R-:W0:Y:S01]  /*5b770*/  LDCU UR4, c[0x3][0xb4] ;  /* 0x00c01680ff0477ac */ /* 0x000e220008000800 */
[----:B------:R-:W-:Y:S01]  /*5b780*/  IADD3 R15, PT, PT, -R52, RZ, RZ ;  /* 0x000000ff340f7210 */ /* 0x000fe20007ffe1ff */
[----:B------:R-:W-:Y:S02]  /*5b790*/  IMAD.MOV.U32 R16, RZ, RZ, R52 ;  /* 0x000000ffff107224 */ /* 0x000fe400078e0034 */
[----:B------:R-:W-:Y:S02]  /*5b7a0*/  IMAD.MOV.U32 R17, RZ, RZ, R53 ;  /* 0x000000ffff117224 */ /* 0x000fe400078e0035 */
[----:B0-----:R-:W-:-:S07]  /*5b7b0*/  IMAD R14, R15, UR4, R14 ;  /* 0x000000040f0e7c24 */ /* 0x001fce000f8e020e */
.L_x_1206:
[----:B------:R-:W-:Y:S05]  /*5b7c0*/  BSYNC.RECONVERGENT B2 ;  /* 0x0000000000027941 */ /* 0x000fea0003800200 */
.L_x_1204:
        /* <DEDUP_REMOVED lines=9> */
[----:B0-----:R-:W-:Y:S01]  /*5b860*/  IADD3 R18, PT, PT, R17, 0xffffffe, RZ ;  /* 0x0ffffffe11127810 */ /* 0x001fe20007ffe0ff */
[----:B------:R-:W-:-:S05]  /*5b870*/  HFMA2 R17, -RZ, RZ, 0, 0 ;  /* 0x00000000ff117431 */ /* 0x000fca00000001ff */
        /* <DEDUP_REMOVED lines=18> */
.L_x_1208:
        /* <DEDUP_REMOVED lines=11> */
.L_x_1209:
[----:B------:R-:W-:Y:S05]  /*5ba50*/  BSYNC.RECONVERGENT B2 ;  /* 0x0000000000027941 */ /* 0x000fea0003800200 */
.L_x_1207:
        /* <DEDUP_REMOVED lines=28> */
.L_x_1211:
[----:B------:R-:W0:Y:S01]  /*5bc20*/  LDCU UR4, c[0x3][0xac] ;  /* 0x00c01580ff0477ac */ /* 0x000e220008000800 */
[----:B------:R-:W-:Y:S01]  /*5bc30*/  IMAD.MOV.U32 R54, RZ, RZ, R16 ;  /* 0x000000ffff367224 */ /* 0x000fe200078e0010 */
[----:B------:R-:W-:Y:S01]  /*5bc40*/  MOV R12, 0x5bc80 ;  /* 0x0005bc80000c7802 */ /* 0x000fe20000000f00 */
[----:B------:R-:W-:Y:S01]  /*5bc50*/  IMAD.MOV.U32 R55, RZ, RZ, R17 ;  /* 0x000000ffff377224 */ /* 0x000fe200078e0011 */
[----:B0-----:R-:W-:-:S07]  /*5bc60*/  MOV R10, UR4 ;  /* 0x00000004000a7c02 */ /* 0x001fce0008000f00 */
[----:B--234-:R-:W-:Y:S05]  /*5bc70*/  CALL.REL.NOINC `($__internal_0_$__cuda_sm20_div_u64) ;  /* 0x000001ec003c7944 */ /* 0x01cfea0003c00000 */
[----:B------:R-:W0:Y:S01]  /*5bc80*/  LDCU UR4, c[0x3][0xac] ;  /* 0x00c01580ff0477ac */ /* 0x000e220008000800 */
[--C-:B------:R-:W-:Y:S01]  /*5bc90*/  IMAD.MOV R17, RZ, RZ, -R52.reuse ;  /* 0x000000ffff117224 */ /* 0x100fe200078e0a34 */
[----:B------:R-:W-:Y:S01]  /*5bca0*/  MOV R47, R53 ;  /* 0x00000035002f7202 */ /* 0x000fe20000000f00 */
[----:B------:R-:W-:Y:S02]  /*5bcb0*/  IMAD.MOV.U32 R46, RZ, RZ, R52 ;  /* 0x000000ffff2e7224 */ /* 0x000fe400078e0034 */
[----:B0-----:R-:W-:-:S07]  /*5bcc0*/  IMAD R16, R17, UR4, R16 ;  /* 0x0000000411107c24 */ /* 0x001fce000f8e0210 */
.L_x_1212:
[----:B------:R-:W-:Y:S05]  /*5bcd0*/  BSYNC.RECONVERGENT B2 ;  /* 0x0000000000027941 */ /* 0x000fea0003800200 */
.L_x_1210:
        /* <DEDUP_REMOVED lines=29> */
.L_x_1214:
        /* <DEDUP_REMOVED lines=11> */
.L_x_1215:
[----:B------:R-:W-:Y:S05]  /*5bf60*/  BSYNC.RECONVERGENT B2 ;  /* 0x0000000000027941 */ /* 0x000fea0003800200 */
.L_x_1213:
        /* <DEDUP_REMOVED lines=28> */
.L_x_1217:
[----:B------:R-:W0:Y:S01]  /*5c130*/  LDCU UR4, c[0x3][0xa4] ;  /* 0x00c01480ff0477ac */ /* 0x000e220008000800 */
[----:B------:R-:W-:Y:S01]  /*5c140*/  IMAD.MOV.U32 R54, RZ, RZ, R46 ;  /* 0x000000ffff367224 */ /* 0x000fe200078e002e */
[----:B------:R-:W-:Y:S02]  /*5c150*/  MOV R55, R47 ;  /* 0x0000002f00377202 */ /* 0x000fe40000000f00 */
[----:B------:R-:W-:Y:S01]  /*5c160*/  MOV R12, 0x5c190 ;  /* 0x0005c190000c7802 */ /* 0x000fe20000000f00 */
[----:B0-----:R-:W-:-:S07]  /*5c170*/  IMAD.U32 R10, RZ, RZ, UR4 ;  /* 0x00000004ff0a7e24 */ /* 0x001fce000f8e00ff */
[----:B--234-:R-:W-:Y:S05]  /*5c180*/  CALL.REL.NOINC `($__internal_0_$__cuda_sm20_div_u64) ;  /* 0x000001e400f87944 */ /* 0x01cfea0003c00000 */
[----:B------:R-:W0:Y:S01]  /*5c190*/  LDCU UR4, c[0x3][0xa4] ;  /* 0x00c01480ff0477ac */ /* 0x000e220008000800 */
[----:B------:R-:W-:-:S04]  /*5c1a0*/  IMAD.MOV R19, RZ, RZ, -R52 ;  /* 0x000000ffff137224 */ /* 0x000fc800078e0a34 */
[----:B0-----:R-:W-:-:S07]  /*5c1b0*/  IMAD R18, R19, UR4, R46 ;  /* 0x0000000413127c24 */ /* 0x001fce000f8e022e */
.L_x_1218:
[----:B------:R-:W-:Y:S05]  /*5c1c0*/  BSYNC.RECONVERGENT B2 ;  /* 0x0000000000027941 */ /* 0x000fea0003800200 */
.L_x_1216:
        /* <DEDUP_REMOVED lines=25> */
.L_x_1220:
[----:B------:R-:W-:Y:S01]  /*5c360*/  IMAD.MOV.U32 R12, RZ, RZ, R52 ;  /* 0x000000ffff0c7224 */ /* 0x000fe200078e0034 */
[----:B------:R-:W-:Y:S01]  /*5c370*/  MOV R10, 0x5c3a0 ;  /* 0x0005c3a0000a7802 */ /* 0x000fe20000000f00 */
[----:B------:R-:W-:-:S07]  /*5c380*/  IMAD.MOV.U32 R23, RZ, RZ, R53 ;  /* 0x000000ffff177224 */ /* 0x000fce00078e0035 */
[----:B--234-:R-:W-:Y:S05]  /*5c390*/  CALL.REL.NOINC `($__internal_1_$__cuda_sm20_rem_u64) ;  /* 0x000001e800947944 */ /* 0x01cfea0003c00000 */
.L_x_1221:
[----:B------:R-:W-:Y:S05]  /*5c3a0*/  BSYNC.RECONVERGENT B2 ;  /* 0x0000000000027941 */ /* 0x000fea0003800200 */
.L_x_1219:
[----:B------:R-:W0:Y:S01]  /*5c3b0*/  LDC.64 R46, c[0x3][RZ] ;  /* 0x00c00000ff2e7b82 */ /* 0x000e220000000a00 */
[----:B------:R-:W0:Y:S01]  /*5c3c0*/  LDCU.128 UR4, c[0x3][0x50] ;  /* 0x00c00a00ff0477ac */ /* 0x000e220008000c00 */
[----:B------:R-:W0:Y:S01]  /*5c3d0*/  I2F.F64 R22, R12 ;  /* 0x0000000c00167312 */ /* 0x000e220000201c00 */
[----:B------:R-:W-:Y:S01]  /*5c3e0*/  PLOP3.LUT P2, PT, PT, PT, PT, 0x80, 0x8 ;  /* 0x000000000008781c */ /* 0x000fe20003f4f070 */
[----:B------:R-:W1:Y:S01]  /*5c3f0*/  LDCU.64 UR16, c[0x3][0xc8] ;  /* 0x00c01900ff1077ac */ /* 0x000e620008000a00 */
[----:B------:R-:W-:-:S03]  /*5c400*/  PLOP3.LUT P1, PT, PT, PT, PT, 0x8, 0x80 ;  /* 0x000000000080781c */ /* 0x000fc60003f2e170 */
[----:B------:R-:W5:Y:S01]  /*5c410*/  LDC.64 R52, c[0x3][0x8] ;  /* 0x00c00200ff347b82 */ /* 0x000f620000000a00 */
[----:B------:R-:W2:Y:S01]  /*5c420*/  LDCU.128 UR12, c[0x3][0x60] ;  /* 0x00c00c00ff0c77ac */ /* 0x000ea20008000c00 */
[----:B------:R-:W5:Y:S01]  /*5c430*/  I2F.F64 R18, R18 ;  /* 0x0000001200127312 */ /* 0x000f620000201c00 */
[----:B------:R-:W-:Y:S01]  /*5c440*/  LOP3.LUT R5, R5, 0xffffff7f, RZ, 0xc0, !PT ;  /* 0xffffff7f05057812 */ /* 0x000fe200078ec0ff */
[----:B------:R-:W3:Y:S04]  /*5c450*/  LDCU.128 UR20, c[0x3][0xd0] ;  /* 0x00c01a00ff1477ac */ /* 0x000ee80008000c00 */
[----:B------:R-:W2:Y:S01]  /*5c460*/  LDC.64 R48, c[0x3][0x10] ;  /* 0x00c00400ff307b82 */ /* 0x000ea20000000a00 */
[----:B------:R-:W-:Y:S01]  /*5c470*/  @P2 LOP3.LUT R5, R5, 0x80, RZ, 0xfc, !PT ;  /* 0x0000008005052812 */ /* 0x000fe200078efcff */
[----:B------:R-:W2:Y:S03]  /*5c480*/  I2F.F64 R60, R17 ;  /* 0x00000011003c7312 */ /* 0x000ea60000201c00 */
[----:B------:R-:W-:-:S03]  /*5c490*/  LOP3.LUT R5, R5, 0xffffefff, RZ, 0xc0, !PT ;  /* 0xffffefff05057812 */ /* 0x000fc600078ec0ff */
[----:B------:R-:W4:Y:S01]  /*5c4a0*/  LDC.64 R50, c[0x3][0x18] ;  /* 0x00c00600ff327b82 */ /* 0x000f220000000a00 */
[----:B0-----:R-:W-:Y:S01]  /*5c4b0*/  DFMA R22, R22, UR4, R46 ;  /* 0x0000000416167c2b */ /* 0x001fe2000800002e */
[----:B------:R-:W4:Y:S01]  /*5c4c0*/  I2F.F64 R56, R16 ;  /* 0x0000001000387312 */ /* 0x000f220000201c00 */
[----:B------:R-:W-:-:S05]  /*5c4d0*/  @P1 LOP3.LUT R5, R5, 0x1000, RZ, 0xfc, !PT ;  /* 0x0000100005051812 */ /* 0x000fca00078efcff */
[----:B------:R-:W0:Y:S01]  /*5c4e0*/  LDC.64 R54, c[0x3][0x20] ;  /* 0x00c00800ff367b82 */ /* 0x000e220000000a00 */
[----:B-----5:R-:W-:Y:S01]  /*5c4f0*/  DFMA R46, R18, UR6, R52 ;  /* 0x00000006122e7c2b */ /* 0x020fe20008000034 */
[----:B------:R-:W0:Y:S01]  /*5c500*/  LDCU.128 UR4, c[0x3][0x70] ;  /* 0x00c00e00ff0477ac */ /* 0x000e220008000c00 */
[----:B-1----:R-:W-:Y:S01]  /*5c510*/  DFMA R62, R22, UR16, RZ ;  /* 0x00000010163e7c2b */ /* 0x002fe200080000ff */
[----:B------:R-:W0:Y:S01]  /*5c520*/  I2F.F64 R58, R15 ;  /* 0x0000000f003a7312 */ /* 0x000e220000201c00 */
[----:B------:R-:W1:Y:S03]  /*5c530*/  LDCU.128 UR16, c[0x3][0xe0] ;  /* 0x00c01c00ff1077ac */ /* 0x000e660008000c00 */
[----:B------:R-:W5:Y:S01]  /*5c540*/  LDC.64 R52, c[0x3][0x28] ;  /* 0x00c00a00ff347b82 */ /* 0x000f620000000a00 */
[----:B--2---:R-:W-:Y:S02]  /*5c550*/  DFMA R18, R60, UR12, R48 ;  /* 0x0000000c3c127c2b */ /* 0x004fe40008000030 */
[----:B---3--:R-:W-:Y:S01]  /*5c560*/  DFMA R62, R46, UR20, R62 ;  /* 0x000000142e3e7c2b */ /* 0x008fe2000800003e */
[----:B------:R-:W5:Y:S04]  /*5c570*/  I2F.F64 R60, R14 ;  /* 0x0000000e003c7312 */ /* 0x000f680000201c00 */
[----:B------:R-:W2:Y:S01]  /*5c580*/  LDC.64 R48, c[0x3][0x30] ;  /* 0x00c00c00ff307b82 */ /* 0x000ea20000000a00 */
[----:B----4-:R-:W-:Y:S01]  /*5c590*/  DFMA R16, R56, UR14, R50 ;  /* 0x0000000e38107c2b */ /* 0x010fe20008000032 */
[----:B------:R-:W2:Y:S01]  /*5c5a0*/  LDCU.128 UR12, c[0x3][0x80] ;  /* 0x00c01000ff0c77ac */ /* 0x000ea20008000c00 */
[----:B------:R-:W-:Y:S01]  /*5c5b0*/  DFMA R62, R18, UR22, R62 ;  /* 0x00000016123e7c2b */ /* 0x000fe2000800003e */
[----:B------:R-:W2:Y:S01]  /*5c5c0*/  I2F.F64 R12, R13 ;  /* 0x0000000d000c7312 */ /* 0x000ea20000201c00 */
[----:B------:R-:W3:Y:S01]  /*5c5d0*/  LDCU.128 UR20, c[0x3][0xf0] ;  /* 0x00c01e00ff1477ac */ /* 0x000ee20008000c00 */
[----:B0-----:R-:W-:-:S02]  /*5c5e0*/  DFMA R50, R58, UR4, R54 ;  /* 0x000000043a327c2b */ /* 0x001fc40008000036 */
[----:B------:R-:W0:Y:S03]  /*5c5f0*/  LDC.64 R56, c[0x3][0x40] ;  /* 0x00c01000ff387b82 */ /* 0x000e260000000a00 */
[----:B-1----:R-:W-:Y:S01]  /*5c600*/  DFMA R62, R16, UR16, R62 ;  /* 0x00000010103e7c2b */ /* 0x002fe2000800003e */
[----:B------:R-:W-:Y:S01]  /*5c610*/  I2F.F64 R10, R11 ;  /* 0x0000000b000a7312 */ /* 0x000fe20000201c00 */
[----:B-----5:R-:W-:-:S03]  /*5c620*/  DFMA R52, R60, UR6, R52 ;  /* 0x000000063c347c2b */ /* 0x020fc60008000034 */
[----:B------:R-:W1:Y:S01]  /*5c630*/  LDC.64 R54, c[0x3][0x38] ;  /* 0x00c00e00ff367b82 */ /* 0x000e620000000a00 */
[----:B------:R-:W0:Y:S02]  /*5c640*/  LDCU.128 UR4, c[0x3][0x90] ;  /* 0x00c01200ff0477ac */ /* 0x000e240008000c00 */
[----:B------:R-:W-:Y:S01]  /*5c650*/  DFMA R62, R50, UR18, R62 ;  /* 0x00000012323e7c2b */ /* 0x000fe2000800003e */
[----:B------:R-:W0:Y:S01]  /*5c660*/  I2F.F64 R14, R9 ;  /* 0x00000009000e7312 */ /* 0x000e220000201c00 */
[----:B------:R-:W4:Y:S01]  /*5c670*/  LDCU.128 UR16, c[0x3][0x100] ;  /* 0x00c02000ff1077ac */ /* 0x000f220008000c00 */
[----:B--2---:R-:W-:Y:S02]  /*5c680*/  DFMA R48, R12, UR12, R48 ;  /* 0x0000000c0c307c2b */ /* 0x004fe40008000030 */
[----:B------:R-:W2:Y:S03]  /*5c690*/  LDC.64 R12, c[0x3][0x48] ;  /* 0x00c01200ff0c7b82 */ /* 0x000ea60000000a00 */
[----:B---3--:R-:W-:Y:S01]  /*5c6a0*/  DFMA R62, R52, UR20, R62 ;  /* 0x00000014343e7c2b */ /* 0x008fe2000800003e */
[----:B------:R3:W2:Y:S01]  /*5c6b0*/  I2F.F64 R58, R2 ;  /* 0x00000002003a7312 */ /* 0x0006a20000201c00 */
[----:B------:R-:W5:Y:S06]  /*5c6c0*/  LDCU.64 UR12, c[0x3][0x438] ;  /* 0x00c08700ff0c77ac */ /* 0x000f6c0008000a00 */
[----:B------:R-:W-:Y:S01]  /*5c6d0*/  DFMA R62, R48, UR22, R62 ;  /* 0x00000016303e7c2b */ /* 0x000fe2000800003e */
[----:B---3--:R-:W-:Y:S01]  /*5c6e0*/  HFMA2 R2, -RZ, RZ, 0, 0 ;  /* 0x00000000ff027431 */ /* 0x008fe200000001ff */
[----:B0-----:R-:W-:Y:S01]  /*5c6f0*/  DFMA R56, R14, UR4, R56 ;  /* 0x000000040e387c2b */ /* 0x001fe20008000038 */
[----:B------:R-:W0:Y:S01]  /*5c700*/  LDCU.64 UR4, c[0x3][0x110] ;  /* 0x00c02200ff0477ac */ /* 0x000e220008000a00 */
[----:B-1----:R-:W-:-:S08]  /*5c710*/  DFMA R54, R10, UR14, R54 ;  /* 0x0000000e0a367c2b */ /* 0x002fd00008000036 */
[----:B----4-:R-:W-:Y:S02]  /*5c720*/  DFMA R62, R54, UR16, R62 ;  /* 0x00000010363e7c2b */ /* 0x010fe4000800003e */
[----:B--2---:R-:W-:Y:S01]  /*5c730*/  DFMA R12, R58, UR6, R12 ;  /* 0x000000063a0c7c2b */ /* 0x004fe2000800000c */
[----:B------:R-:W1:Y:S05]  /*5c740*/  LDCU.64 UR6, c[0x3][0x3e8] ;  /* 0x00c07d00ff0677ac */ /* 0x000e6a0008000a00 */
[----:B------:R-:W-:-:S08]  /*5c750*/  DFMA R62, R56, UR18, R62 ;  /* 0x00000012383e7c2b */ /* 0x000fd0000800003e */
[----:B0-----:R-:W-:-:S08]  /*5c760*/  DFMA R62, R12, UR4, R62 ;  /* 0x000000040c3e7c2b */ /* 0x001fd0000800003e */
[----:B-1----:R-:W-:-:S08]  /*5c770*/  DADD R62, R62, -UR6 ;  /* 0x800000063e3e7e29 */ /* 0x002fd00008000000 */
[----:B-----5:R-:W-:-:S14]  /*5c780*/  DSETP.GT.AND P0, PT, |R62|, UR12, PT ;  /* 0x0000000c3e007e2a */ /* 0x020fdc000bf04200 */
        /* <DEDUP_REMOVED lines=198> */
.L_x_1191:
[----:B------:R-:W-:Y:S05]  /*5d3f0*/  BSYNC.RECONVERGENT B1 ;  /* 0x0000000000017941 */ /* 0x000fea0003800200 */
.L_x_1190:
[----:B------:R-:W-:Y:S01]  /*5d400*/  PLOP3.LUT P2, PT, PT, PT, PT, 0x8, 0x80 ;  /* 0x000000000080781c */ /* 0x000fe20003f4e170 */
[----:B------:R-:W-:Y:S01]  /*5d410*/  VIADD R9, R21, 0x1 ;  /* 0x0000000115097836 */ /* 0x000fe20000000000 */
[----:B------:R-:W-:Y:S01]  /*5d420*/  PLOP3.LUT P1, PT, PT, PT, PT, 0x80, 0x8 ;  /* 0x000000000008781c */ /* 0x000fe20003f2f070 */
[----:B------:R-:W-:Y:S01]  /*5d430*/  BSSY.RECONVERGENT B1, `(.L_x_1222) ;  /* 0x0000296000017945 */ /* 0x000fe20003800200 */
[----:B------:R-:W-:Y:S02]  /*5d440*/  LOP3.LUT R5, R5, 0xffffffbf, RZ, 0xc0, !PT ;  /* 0xffffffbf05057812 */ /* 0x000fe400078ec0ff */
[----:B------:R-:W-:Y:S01]  /*5d450*/  ISETP.GE.AND P0, PT, R9, R6, PT ;  /* 0x000000060900720c */ /* 0x000fe20003f06270 */
[----:B------:R-:W-:-:S06]  /*5d460*/  HFMA2 R9, -RZ, RZ, 0, 5.9604644775390625e-08 ;  /* 0x00000001ff097431 */ /* 0x000fcc00000001ff */
[----:B------:R-:W-:-:S04]  /*5d470*/  @P2 LOP3.LUT R5, R5, 0x40, RZ, 0xfc, !PT ;  /* 0x0000004005052812 */ /* 0x000fc800078efcff */
[----:B------:R-:W-:-:S04]  /*5d480*/  LOP3.LUT R5, R5, 0xffffdfff, RZ, 0xc0, !PT ;  /* 0xffffdfff05057812 */ /* 0x000fc800078ec0ff */
[----:B------:R-:W-:Y:S01]  /*5d490*/  @P1 LOP3.LUT R5, R5, 0x2000, RZ, 0xfc, !PT ;  /* 0x0000200005051812 */ /* 0x000fe200078efcff */
[----:B------:R-:W-:Y:S06]  /*5d4a0*/  @P0 BRA `(.L_x_1223) ;  /* 0x0000002800380947 */ /* 0x000fec0003800000 */
[----:B------:R-:W5:Y:S01]  /*5d4b0*/  LDC R12, c[0x3][0xc4] ;  /* 0x00c03100ff0c7b82 */ /* 0x000f620000000800 */
[----:B------:R-:W-:Y:S01]  /*5d4c0*/  BSSY.RECONVERGENT B2, `(.L_x_1224) ;  /* 0x0000026000027945 */ /* 0x000fe20003800200 */
[----:B-----5:R-:W-:-:S04]  /*5d4d0*/  SHF.R.S32.HI R19, RZ, 0x1f, R12 ;  /* 0x0000001fff137819 */ /* 0x020fc8000001140c */
[----:B--2---:R-:W-:-:S04]  /*5d4e0*/  LOP3.LUT R9, R43, R19, RZ, 0xfc, !PT ;  /* 0x000000132b097212 */ /* 0x004fc800078efcff */
[----:B------:R-:W-:-:S13]  /*5d4f0*/  ISETP.NE.U32.AND P0, PT, R9, RZ, PT ;  /* 0x000000ff0900720c */ /* 0x000fda0003f05070 */
[----:B------:R-:W-:Y:S05]  /*5d500*/  @P0 BRA `(.L_x_1225) ;  /* 0x0000000000580947 */ /* 0x000fea0003800000 */
[----:B------:R-:W2:Y:S01]  /*5d510*/  I2F.U32.RP R13, R12 ;  /* 0x0000000c000d7306 */ /* 0x000ea20000209000 */
[----:B------:R-:W-:Y:S01]  /*5d520*/  ISETP.NE.U32.AND P2, PT, R12, RZ, PT ;  /* 0x000000ff0c00720c */ /* 0x000fe20003f45070 */
[----:B------:R-:W-:-:S06]  /*5d530*/  HFMA2 R15, -RZ, RZ, 0, 0 ;  /* 0x00000000ff0f7431 */ /* 0x000fcc00000001ff */
[----:B--2---:R-:W1:Y:S02]  /*5d540*/  MUFU.RCP R13, R13 ;  /* 0x0000000d000d7308 */ /* 0x004e640000001000 */
[----:B-1----:R-:W-:-:S06]  /*5d550*/  VIADD R10, R13, 0xffffffe ;  /* 0x0ffffffe0d0a7836 */ /* 0x002fcc0000000000 */
[----:B------:R1:W2:Y:S02]  /*5d560*/  F2I.FTZ.U32.TRUNC.NTZ R11, R10 ;  /* 0x0000000a000b7305 */ /* 0x0002a4000021f000 */
[----:B-1----:R-:W-:Y:S01]  /*5d570*/  MOV R10, RZ ;  /* 0x000000ff000a7202 */ /* 0x002fe20000000f00 */
        /* <DEDUP_REMOVED lines=15> */
.L_x_1225:
        /* <DEDUP_REMOVED lines=11> */
.L_x_1226:
[----:B------:R-:W-:Y:S05]  /*5d720*/  BSYNC.RECONVERGENT B2 ;  /* 0x0000000000027941 */ /* 0x000fea0003800200 */
.L_x_1224:
        /* <DEDUP_REMOVED lines=11> */
[----:B------:R1:W2:Y:S02]  /*5d7e0*/  F2I.FTZ.U32.TRUNC.NTZ R11, R15 ;  /* 0x0000000f000b7305 */ /* 0x0002a4000021f000 */
[----:B-1----:R-:W-:Y:S02]  /*5d7f0*/  IMAD.MOV.U32 R15, RZ, RZ, RZ ;  /* 0x000000ffff0f7224 */ /* 0x002fe400078e00ff */
        /* <DEDUP_REMOVED lines=16> */
.L_x_1228:
        /* <DEDUP_REMOVED lines=11> */
.L_x_1229:
[----:B------:R-:W-:Y:S05]  /*5d9b0*/  BSYNC.RECONVERGENT B2 ;  /* 0x0000000000027941 */ /* 0x000fea0003800200 */
.L_x_1227:
        /* <DEDUP_REMOVED lines=10> */
[----:B-1----:R-:W-:Y:S02]  /*5da60*/  VIADD R16, R15, 0xffffffe ;  /* 0x0ffffffe0f107836 */ /* 0x002fe40000000000 */
[----:B------:R-:W-:-:S04]  /*5da70*/  IMAD.MOV.U32 R15, RZ, RZ, RZ ;  /* 0x000000ffff0f7224 */ /* 0x000fc800078e00ff */
[----:B------:R-:W1:Y:S02]  /*5da80*/  F2I.FTZ.U32.TRUNC.NTZ R13, R16 ;  /* 0x00000010000d7305 */ /* 0x000e64000021f000 */
        /* <DEDUP_REMOVED lines=16> */
.L_x_1231:
        /* <DEDUP_REMOVED lines=11> */
.L_x_1232:
[----:B------:R-:W-:Y:S05]  /*5dc40*/  BSYNC.RECONVERGENT B2 ;  /* 0x0000000000027941 */ /* 0x000fea0003800200 */
.L_x_1230:
        /* <DEDUP_REMOVED lines=10> */
[----:B-1----:R-:W-:-:S06]  /*5dcf0*/  IADD3 R17, PT, PT, R12, 0xffffffe, RZ ;  /* 0x0ffffffe0c117810 */ /* 0x002fcc0007ffe0ff */
[----:B------:R-:W1:Y:S02]  /*5dd00*/  F2I.FTZ.U32.TRUNC.NTZ R17, R17 ;  /* 0x0000001100117305 */ /* 0x000e64000021f000 */
[----:B-1----:R-:W-:-:S04]  /*5dd10*/  IMAD.MOV R10, RZ, RZ, -R17 ;  /* 0x000000ffff0a7224 */ /* 0x002fc800078e0a11 */
        /* <DEDUP_REMOVED lines=13> */
[----:B------:R-:W-:Y:S01]  /*5ddf0*/  IMAD R14, R19, R15, R14 ;  /* 0x0000000f130e7224 */ /* 0x000fe200078e020e */
[----:B------:R-:W-:Y:S06]  /*5de00*/  BRA `(.L_x_1235) ;  /* 0x0000000000307947 */ /* 0x000fec0003800000 */
.L_x_1234:
[----:B------:R-:W1:Y:S01]  /*5de10*/  LDCU UR4, c[0x3][0xb8] ;  /* 0x00c01700ff0477ac */ /* 0x000e620008000800 */
[----:B------:R-:W-:Y:S01]  /*5de20*/  MOV R19, R17 ;  /* 0x0000001100137202 */ /* 0x000fe20000000f00 */
        /* <DEDUP_REMOVED lines=10> */
.L_x_1235:
[----:B------:R-:W-:Y:S05]  /*5ded0*/  BSYNC.RECONVERGENT B2 ;  /* 0x0000000000027941 */ /* 0x000fea0003800200 */
.L_x_1233:
        /* <DEDUP_REMOVED lines=9> */
[----:B-1----:R-:W-:Y:S02]  /*5df70*/  VIADD R18, R17, 0xffffffe ;  /* 0x0ffffffe11127836 */ /* 0x002fe40000000000 */
[----:B------:R-:W-:-:S04]  /*5df80*/  IMAD.MOV.U32 R17, RZ, RZ, RZ ;  /* 0x000000ffff117224 */ /* 0x000fc800078e00ff */
        /* <DEDUP_REMOVED lines=18> */
.L_x_1237:
        /* <DEDUP_REMOVED lines=11> */
.L_x_1238:
[----:B------:R-:W-:Y:S05]  /*5e160*/  BSYNC.RECONVERGENT B2 ;  /* 0x0000000000027941 */ /* 0x000fea0003800200 */
.L_x_1236:
        /* <DEDUP_REMOVED lines=28> */
.L_x_1240:
[----:B------:R-:W1:Y:S01]  /*5e330*/  LDCU UR4, c[0x3][0xb0] ;  /* 0x00c01600ff0477ac */ /* 0x000e620008000800 */
[----:B------:R-:W-:Y:S01]  /*5e340*/  IMAD.MOV.U32 R54, RZ, RZ, R16 ;  /* 0x000000ffff367224 */ /* 0x000fe200078e0010 */
[----:B------:R-:W-:Y:S02]  /*5e350*/  MOV R55, R17 ;  /* 0x0000001100377202 */ /* 0x000fe40000000f00 */
        /* <DEDUP_REMOVED lines=8> */
.L_x_1241:
[----:B------:R-:W-:Y:S05]  /*5e3e0*/  BSYNC.RECONVERGENT B2 ;  /* 0x0000000000027941 */ /* 0x000fea0003800200 */
.L_x_1239:
        /* <DEDUP_REMOVED lines=29> */
.L_x_1243:
        /* <DEDUP_REMOVED lines=11> */
.L_x_1244:
[----:B------:R-:W-:Y:S05]  /*5e670*/  BSYNC.RECONVERGENT B2 ;  /* 0x0000000000027941 */ /* 0x000fea0003800200 */
.L_x_1242:
        /* <DEDUP_REMOVED lines=15> */
[----:B------:R-:W-:-:S04]  /*5e770*/  IMAD.HI.U32 R10, R47, R46, RZ ;  /* 0x0000002e2f0a7227 */ /* 0x000fc800078e00ff */
[----:B------:R-:W-:Y:S01]  /*5e780*/  HFMA2 R47, -RZ, RZ, 0, 0 ;  /* 0x00000000ff2f7431 */ /* 0x000fe200000001ff */
        /* <DEDUP_REMOVED lines=12> */
.L_x_1246:
        /* <DEDUP_REMOVED lines=11> */
.L_x_1247:
[----:B------:R-:W-:Y:S05]  /*5e900*/  BSYNC.RECONVERGENT B2 ;  /* 0x0000000000027941 */ /* 0x000fea0003800200 */
.L_x_1245:
        /* <DEDUP_REMOVED lines=28> */
.L_x_1249:
[----:B------:R-:W1:Y:S01]  /*5ead0*/  LDCU UR4, c[0x3][0xa4] ;  /* 0x00c01480ff0477ac */ /* 0x000e620008000800 */
[----:B------:R-:W-:Y:S01]  /*5eae0*/  IMAD.MOV.U32 R54, RZ, RZ, R46 ;  /* 0x000000ffff367224 */ /* 0x000fe200078e002e */
[----:B------:R-:W-:Y:S01]  /*5eaf0*/  MOV R12, 0x5eb30 ;  /* 0x0005eb30000c7802 */ /* 0x000fe20000000f00 */
[----:B------:R-:W-:Y:S01]  /*5eb00*/  IMAD.MOV.U32 R55, RZ, RZ, R47 ;  /* 0x000000ffff377224 */ /* 0x000fe200078e002f */
[----:B-1----:R-:W-:-:S07]  /*5eb10*/  MOV R10, UR4 ;  /* 0x00000004000a7c02 */ /* 0x002fce0008000f00 */
[----:B0--34-:R-:W-:Y:S05]  /*5eb20*/  CALL.REL.NOINC `($__internal_0_$__cuda_sm20_div_u64) ;  /* 0x000001bc00907944 */ /* 0x019fea0003c00000 */
[----:B------:R-:W0:Y:S01]  /*5eb30*/  LDCU UR4, c[0x3][0xa4] ;  /* 0x00c01480ff0477ac */ /* 0x000e220008000800 */
[----:B------:R-:W-:-:S04]  /*5eb40*/  IMAD.MOV R19, RZ, RZ, -R52 ;  /* 0x000000ffff137224 */ /* 0x000fc800078e0a34 */
[----:B0-----:R-:W-:-:S07]  /*5eb50*/  IMAD R20, R19, UR4, R46 ;  /* 0x0000000413147c24 */ /* 0x001fce000f8e022e */
.L_x_1250:
[----:B------:R-:W-:Y:S05]  /*5eb60*/  BSYNC.RECONVERGENT B2 ;  /* 0x0000000000027941 */ /* 0x000fea0003800200 */
.L_x_1248:
        /* <DEDUP_REMOVED lines=22> */
[----:B------:R-:W-:-:S05]  /*5ecd0*/  @!P1 LOP3.LUT R52, RZ, R47, RZ, 0x33, !PT ;  /* 0x0000002fff349212 */ /* 0x000fca00078e33ff */
[----:B------:R-:W-:Y:S01]  /*5ece0*/  IMAD.MOV.U32 R12, RZ, RZ, R52 ;  /* 0x000000ffff0c7224 */ /* 0x000fe200078e0034 */
[----:B------:R-:W-:Y:S06]  /*5ecf0*/  BRA `(.L_x_1253) ;  /* 0x0000000000107947 */ /* 0x000fec0003800000 */
.L_x_1252:
[----:B------:R-:W-:Y:S01]  /*5ed00*/  MOV R12, R52 ;  /* 0x00000034000c7202 */ /* 0x000fe20000000f00 */
[----:B------:R-:W-:Y:S01]  /*5ed10*/  IMAD.MOV.U32 R23, RZ, RZ, R53 ;  /* 0x000000ffff177224 */ /* 0x000fe200078e0035 */
[----:B------:R-:W-:-:S07]  /*5ed20*/  MOV R10, 0x5ed40 ;  /* 0x0005ed40000a7802 */ /* 0x000fce0000000f00 */
[----:B0--34-:R-:W-:Y:S05]  /*5ed30*/  CALL.REL.NOINC `($__internal_1_$__cuda_sm20_rem_u64) ;  /* 0x000001c0002c7944 */ /* 0x019fea0003c00000 */
.L_x_1253:
[----:B------:R-:W-:Y:S05]  /*5ed40*/  BSYNC.RECONVERGENT B2 ;  /* 0x0000000000027941 */ /* 0x000fea0003800200 */
.L_x_1251:
        /* <DEDUP_REMOVED lines=24> */
[----:B------:R-:W2:Y:S03]  /*5eed0*/  LDCU.128 UR16, c[0x3][0xe0] ;  /* 0x00c01c00ff1077ac */ /* 0x000ea60008000c00 */
[----:B------:R-:W5:Y:S01]  /*5eee0*/  LDC.64 R50, c[0x3][0x28] ;  /* 0x00c00a00ff327b82 */ /* 0x000f620000000a00 */
[----:B0-----:R-:W-:Y:S02]  /*5eef0*/  DFMA R46, R18, UR12, R46 ;  /* 0x0000000c122e7c2b */ /* 0x001fe4000800002e */
[----:B---3--:R-:W-:Y:S01]  /*5ef00*/  DFMA R60, R48, UR20, R60 ;  /* 0x00000014303c7c2b */ /* 0x008fe2000800003c */
[----:B------:R-:W-:Y:S01]  /*5ef10*/  I2F.F64 R12, R13 ;  /* 0x0000000d000c7312 */ /* 0x000fe20000201c00 */
[----:B----4-:R-:W-:Y:S01]  /*5ef20*/  DFMA R18, R56, UR14, R54 ;  /* 0x0000000e38127c2b */ /* 0x010fe20008000036 */
[----:B------:R-:W0:Y:S02]  /*5ef30*/  LDCU.128 UR12, c[0x3][0x80] ;  /* 0x00c01000ff0c77ac */ /* 0x000e240008000c00 */
[----:B------:R-:W0:Y:S03]  /*5ef40*/  LDC.64 R54, c[0x3][0x30] ;  /* 0x00c00c00ff367b82 */ /* 0x000e260000000a00 */
[----:B------:R-:W-:Y:S01]  /*5ef50*/  DFMA R60, R46, UR22, R60 ;  /* 0x000000162e3c7c2b */ /* 0x000fe2000800003c */
[----:B------:R-:W5:Y:S01]  /*5ef60*/  I2F.F64 R56, R15 ;  /* 0x0000000f00387312 */ /* 0x000f620000201c00 */
[----:B------:R-:W3:Y:S01]  /*5ef70*/  LDCU.128 UR20, c[0x3][0xf0] ;  /* 0x00c01e00ff1477ac */ /* 0x000ee20008000c00 */
[----:B-1----:R-:W-:-:S02]  /*5ef80*/  DFMA R52, R58, UR4, R52 ;  /* 0x000000043a347c2b */ /* 0x002fc40008000034 */
[----:B------:R-:W1:Y:S03]  /*5ef90*/  LDC.64 R16, c[0x3][0x38] ;  /* 0x00c00e00ff107b82 */ /* 0x000e660000000a00 */
[----:B--2---:R-:W-:Y:S01]  /*5efa0*/  DFMA R60, R18, UR16, R60 ;  /* 0x00000010123c7c2b */ /* 0x004fe2000800003c */
[----:B------:R-:W0:Y:S01]  /*5efb0*/  I2F.F64 R58, R14 ;  /* 0x0000000e003a7312 */ /* 0x000e220000201c00 */
[----:B-----5:R-:W-:Y:S01]  /*5efc0*/  DFMA R50, R56, UR6, R50 ;  /* 0x0000000638327c2b */ /* 0x020fe20008000032 */
[----:B------:R-:W2:Y:S02]  /*5efd0*/  LDCU.128 UR4, c[0x3][0x90] ;  /* 0x00c01200ff0477ac */ /* 0x000ea40008000c00 */
[----:B------:R-:W2:Y:S03]  /*5efe0*/  LDC.64 R56, c[0x3][0x40] ;  /* 0x00c01000ff387b82 */ /* 0x000ea60000000a00 */
[----:B------:R-:W-:Y:S01]  /*5eff0*/  DFMA R60, R52, UR18, R60 ;  /* 0x00000012343c7c2b */ /* 0x000fe2000800003c */
[----:B------:R-:W2:Y:S01]  /*5f000*/  I2F.F64 R10, R11 ;  /* 0x0000000b000a7312 */ /* 0x000ea20000201c00 */
[----:B------:R-:W4:Y:S01]  /*5f010*/  LDCU.128 UR16, c[0x3][0x100] ;  /* 0x00c02000ff1077ac */ /* 0x000f220008000c00 */
[----:B0-----:R-:W-:Y:S01]  /*5f020*/  DFMA R54, R58, UR12, R54 ;  /* 0x0000000c3a367c2b */ /* 0x001fe20008000036 */
[----:B------:R-:W0:Y:S01]  /*5f030*/  LDCU.64 UR12, c[0x3][0x438] ;  /* 0x00c08700ff0c77ac */ /* 0x000e220008000a00 */
[----:B------:R-:W5:Y:S03]  /*5f040*/  LDC.64 R14, c[0x3][0x48] ;  /* 0x00c01200ff0e7b82 */ /* 0x000f660000000a00 */
[----:B---3--:R-:W-:Y:S01]  /*5f050*/  DFMA R60, R50, UR20, R60 ;  /* 0x00000014323c7c2b */ /* 0x008fe2000800003c */
[----:B------:R3:W5:Y:S01]  /*5f060*/  I2F.F64 R58, R9 ;  /* 0x00000009003a7312 */ /* 0x0007620000201c00 */
[----:B-1----:R-:W-:-:S06]  /*5f070*/  DFMA R16, R12, UR14, R16 ;  /* 0x0000000e0c107c2b */ /* 0x002fcc0008000010 */
[----:B------:R-:W-:Y:S01]  /*5f080*/  DFMA R60, R54, UR22, R60 ;  /* 0x00000016363c7c2b */ /* 0x000fe2000800003c */
[----:B---3--:R-:W-:Y:S01]  /*5f090*/  IMAD.MOV.U32 R9, RZ, RZ, RZ ;  /* 0x000000ffff097224 */ /* 0x008fe200078e00ff */
[----:B--2---:R-:W-:Y:S01]  /*5f0a0*/  DFMA R56, R10, UR4, R56 ;  /* 0x000000040a387c2b */ /* 0x004fe20008000038 */
[----:B------:R-:W1:Y:S05]  /*5f0b0*/  LDCU.64 UR4, c[0x3][0x110] ;  /* 0x00c02200ff0477ac */ /* 0x000e6a0008000a00 */
[----:B----4-:R-:W-:Y:S02]  /*5f0c0*/  DFMA R60, R16, UR16, R60 ;  /* 0x00000010103c7c2b */ /* 0x010fe4000800003c */
        /* <DEDUP_REMOVED lines=202> */
[----:B------:R-:W-:-:S04]  /*5fd70*/  @P2 LOP3.LUT R5, R5, 0x40, RZ, 0xfc, !PT ;  /* 0x0000004005052812 */ /* 0x000fc800078efcff */
[----:B------:R-:W-:-:S07]  /*5fd80*/  @P1 LOP3.LUT R5, R5, 0x2000, RZ, 0xfc, !PT ;  /* 0x0000200005051812 */ /* 0x000fce00078efcff */
.L_x_1223:
[----:B------:R-:W-:Y:S05]  /*5fd90*/  BSYNC.RECONVERGENT B1 ;  /* 0x0000000000017941 */ /* 0x000fea0003800200 */
.L_x_1222:
[----:B------:R-:W-:Y:S01]  /*5fda0*/  PLOP3.LUT P2, PT, PT, PT, PT, 0x8, 0x80 ;  /* 0x000000000080781c */ /* 0x000fe20003f4e170 */
[----:B------:R-:W-:Y:S01]  /*5fdb0*/  VIADD R11, R21, 0x2 ;  /* 0x00000002150b7836 */ /* 0x000fe20000000000 */
[----:B------:R-:W-:Y:S01]  /*5fdc0*/  PLOP3.LUT P1, PT, PT, PT, PT, 0x80, 0x8 ;  /* 0x000000000008781c */ /* 0x000fe20003f2f070 */
[----:B------:R-:W-:Y:S01]  /*5fdd0*/  BSSY.RECONVERGENT B1, `(.L_x_1254) ;  /* 0x0000296000017945 */ /* 0x000fe20003800200 */
[----:B------:R-:W-:Y:S02]  /*5fde0*/  LOP3.LUT R5, R5, 0xffffffef, RZ, 0xc0, !PT ;  /* 0xffffffef05057812 */ /* 0x000fe400078ec0ff */
[----:B------:R-:W-:Y:S01]  /*5fdf0*/  ISETP.GE.AND P0, PT, R11, R6, PT ;  /* 0x000000060b00720c */ /* 0x000fe20003f06270 */
[----:B------:R-:W-:-:S06]  /*5fe00*/  IMAD.MOV.U32 R11, RZ, RZ, 0x1 ;  /* 0x00000001ff0b7424 */ /* 0x000fcc00078e00ff */
[----:B------:R-:W-:-:S04]  /*5fe10*/  @P2 LOP3.LUT R5, R5, 0x10, RZ, 0xfc, !PT ;  /* 0x0000001005052812 */ /* 0x000fc800078efcff */
[----:B------:R-:W-:-:S04]  /*5fe20*/  LOP3.LUT R5, R5, 0xffff7fff, RZ, 0xc0, !PT ;  /* 0xffff7fff05057812 */ /* 0x000fc800078ec0ff */
[----:B------:R-:W-:Y:S01]  /*5fe30*/  @P1 LOP3.LUT R5, R5, 0x8000, RZ, 0xfc, !PT ;  /* 0x0000800005051812 */ /* 0x000fe200078efcff */
[----:B------:R-:W-:Y:S06]  /*5fe40*/  @P0 BRA `(.L_x_1255) ;  /* 0x0000002800380947 */ /* 0x000fec0003800000 */
[----:B------:R-:W5:Y:S01]  /*5fe50*/  LDC R13, c[0x3][0xc4] ;  /* 0x00c03100ff0d7b82 */ /* 0x000f620000000800 */
[----:B------:R-:W-:Y:S01]  /*5fe60*/  BSSY.RECONVERGENT B2, `(.L_x_1256) ;  /* 0x0000026000027945 */ /* 0x000fe20003800200 */
[----:B-----5:R-:W-:-:S04]  /*5fe70*/  SHF.R.S32.HI R19, RZ, 0x1f, R13 ;  /* 0x0000001fff137819 */ /* 0x020fc8000001140d */
[----:B-1-3--:R-:W-:-:S04]  /*5fe80*/  LOP3.LUT R10, R41, R19, RZ, 0xfc, !PT ;  /* 0x00000013290a7212 */ /* 0x00afc800078efcff */
[----:B------:R-:W-:-:S13]  /*5fe90*/  ISETP.NE.U32.AND P0, PT, R10, RZ, PT ;  /* 0x000000ff0a00720c */ /* 0x000fda0003f05070 */
[----:B------:R-:W-:Y:S05]  /*5fea0*/  @P0 BRA `(.L_x_1257) ;  /* 0x0000000000580947 */ /* 0x000fea0003800000 */
[----:B------:R-:W1:Y:S01]  /*5feb0*/  I2F.U32.RP R12, R13 ;  /* 0x0000000d000c7306 */ /* 0x000e620000209000 */
[----:B------:R-:W-:-:S07]  /*5fec0*/  ISETP.NE.U32.AND P2, PT, R13, RZ, PT ;  /* 0x000000ff0d00720c */ /* 0x000fce0003f45070 */
[----:B-1----:R-:W1:Y:S02]  /*5fed0*/  MUFU.RCP R12, R12 ;  /* 0x0000000c000c7308 */ /* 0x002e640000001000 */
[----:B-1----:R-:W-:-:S06]  /*5fee0*/  IADD3 R15, PT, PT, R12, 0xffffffe, RZ ;  /* 0x0ffffffe0c0f7810 */ /* 0x002fcc0007ffe0ff */
[----:B------:R1:W3:Y:S02]  /*5fef0*/  F2I.FTZ.U32.TRUNC.NTZ R11, R15 ;  /* 0x0000000f000b7305 */ /* 0x0002e4000021f000 */
[----:B-1----:R-:W-:Y:S02]  /*5ff00*/  IMAD.MOV.U32 R15, RZ, RZ, RZ ;  /* 0x000000ffff0f7224 */ /* 0x002fe400078e00ff */
[----:B---3--:R-:W-:-:S04]  /*5ff10*/  IMAD.MOV R10, RZ, RZ, -R11 ;  /* 0x000000ffff0a7224 */ /* 0x008fc800078e0a0b */
[----:B------:R-:W-:Y:S02]  /*5ff20*/  IMAD R17, R10, R13, RZ ;  /* 0x0000000d0a117224 */ /* 0x000fe400078e02ff */
[----:B------:R-:W-:-:S04]  /*5ff30*/  IMAD.MOV.U32 R10, RZ, RZ, RZ ;  /* 0x000000ffff0a7224 */ /* 0x000fc800078e00ff */
        /* <DEDUP_REMOVED lines=13> */
.L_x_1257:
[----:B------:R-:W1:Y:S01]  /*60010*/  LDCU UR4, c[0x3][0xc4] ;  /* 0x00c01880ff0477ac */ /* 0x000e620008000800 */
[----:B------:R-:W-:Y:S01]  /*60020*/  MOV R54, R40 ;  /* 0x0000002800367202 */ /* 0x000fe20000000f00 */
[----:B------:R-:W-:Y:S01]  /*60030*/  IMAD.MOV.U32 R55, RZ, RZ, R41 ;  /* 0x000000ffff377224 */ /* 0x000fe200078e0029 */
[----:B------:R-:W-:Y:S01]  /*60040*/  MOV R12, 0x60070 ;  /* 0x00060070000c7802 */ /* 0x000fe20000000f00 */
[----:B-1----:R-:W-:-:S07]  /*60050*/  IMAD.U32 R10, RZ, RZ, UR4 ;  /* 0x00000004ff0a7e24 */ /* 0x002fce000f8e00ff */
[----:B0-2-4-:R-:W-:Y:S05]  /*60060*/  CALL.REL.NOINC `($__internal_0_$__cuda_sm20_div_u64) ;  /* 0x000001a800407944 */ /* 0x015fea0003c00000 */
[----:B------:R-:W0:Y:S01]  /*60070*/  LDCU UR4, c[0x3][0xc4] ;  /* 0x00c01880ff0477ac */ /* 0x000e220008000800 */
[----:B------:R-:W-:Y:S01]  /*60080*/  IADD3 R11, PT, PT, -R52, RZ, RZ ;  /* 0x000000ff340b7210 */ /* 0x000fe20007ffe1ff */
[----:B------:R-:W-:Y:S02]  /*60090*/  IMAD.MOV.U32 R14, RZ, RZ, R52 ;  /* 0x000000ffff0e7224 */ /* 0x000fe400078e0034 */
[----:B------:R-:W-:Y:S02]  /*600a0*/  IMAD.MOV.U32 R15, RZ, RZ, R53 ;  /* 0x000000ffff0f7224 */ /* 0x000fe400078e0035 */
[----:B0-----:R-:W-:-:S07]  /*600b0*/  IMAD R11, R11, UR4, R40 ;  /* 0x000000040b0b7c24 */ /* 0x001fce000f8e0228 */
.L_x_1258:
[----:B------:R-:W-:Y:S05]  /*600c0*/  BSYNC.RECONVERGENT B2 ;  /* 0x0000000000027941 */ /* 0x000fea0003800200 */
.L_x_1256:
        /* <DEDUP_REMOVED lines=29> */
.L_x_1260:
[----:B------:R-:W1:Y:S01]  /*602a0*/  LDCU UR4, c[0x3][0xc0] ;  /* 0x00c01800ff0477ac */ /* 0x000e620008000800 */
[----:B------:R-:W-:Y:S01]  /*602b0*/  IMAD.MOV.U32 R54, RZ, RZ, R14 ;  /* 0x000000ffff367224 */ /* 0x000fe200078e000e */
[----:B------:R-:W-:Y:S01]  /*602c0*/  MOV R12, 0x60300 ;  /* 0x00060300000c7802 */ /* 0x000fe20000000f00 */
[----:B------:R-:W-:Y:S01]  /*602d0*/  IMAD.MOV.U32 R55, RZ, RZ, R15 ;  /* 0x000000ffff377224 */ /* 0x000fe200078e000f */
[----:B-1----:R-:W-:-:S07]  /*602e0*/  MOV R10, UR4 ;  /* 0x00000004000a7c02 */ /* 0x002fce0008000f00 */
[----:B0-2-4-:R-:W-:Y:S05]  /*602f0*/  CALL.REL.NOINC `($__internal_0_$__cuda_sm20_div_u64) ;  /* 0x000001a4009c7944 */ /* 0x015fea0003c00000 */
[----:B------:R-:W0:Y:S01]  /*60300*/  LDCU UR4, c[0x3][0xc0] ;  /* 0x00c01800ff0477ac */ /* 0x000e220008000800 */
[----:B------:R-:W-:Y:S01]  /*60310*/  IMAD.MOV R13, RZ, RZ, -R52 ;  /* 0x000000ffff0d7224 */ /* 0x000fe200078e0a34 */
[----:B------:R-:W-:-:S03]  /*60320*/  MOV R15, R53 ;  /* 0x00000035000f7202 */ /* 0x000fc60000000f00 */
[----:B0-----:R-:W-:Y:S02]  /*60330*/  IMAD R13, R13, UR4, R14 ;  /* 0x000000040d0d7c24 */ /* 0x001fe4000f8e020e */
[----:B------:R-:W-:-:S07]  /*60340*/  IMAD.MOV.U32 R14, RZ, RZ, R52 ;  /* 0x000000ffff0e7224 */ /* 0x000fce00078e0034 */
.L_x_1261:
[----:B------:R-:W-:Y:S05]  /*60350*/  BSYNC.RECONVERGENT B2 ;  /* 0x0000000000027941 */ /* 0x000fea0003800200 */
.L_x_1259:
        /* <DEDUP_REMOVED lines=28> */
.L_x_1263:
[----:B------:R-:W1:Y:S01]  /*60520*/  LDCU UR4, c[0x3][0xbc] ;  /* 0x00c01780ff0477ac */ /* 0x000e620008000800 */
[----:B------:R-:W-:Y:S01]  /*60530*/  IMAD.MOV.U32 R19, RZ, RZ, R17 ;  /* 0x000000ffff137224 */ /* 0x000fe200078e0011 */
[----:B------:R-:W-:Y:S01]  /*60540*/  MOV R55, R15 ;  /* 0x0000000f00377202 */ /* 0x000fe20000000f00 */
[----:B------:R-:W-:Y:S01]  /*60550*/  IMAD.MOV.U32 R54, RZ, RZ, R14 ;  /* 0x000000ffff367224 */ /* 0x000fe200078e000e */
[----:B------:R-:W-:Y:S01]  /*60560*/  MOV R12, 0x60590 ;  /* 0x00060590000c7802 */ /* 0x000fe20000000f00 */
[----:B-1----:R-:W-:-:S07]  /*60570*/  IMAD.U32 R10, RZ, RZ, UR4 ;  /* 0x00000004ff0a7e24 */ /* 0x002fce000f8e00ff */
[----:B0-2-4-:R-:W-:Y:S05]  /*60580*/  CALL.REL.NOINC `($__internal_0_$__cuda_sm20_div_u64) ;  /* 0x000001a000f87944 */ /* 0x015fea0003c00000 */
[----:B------:R-:W0:Y:S01]  /*60590*/  LDCU UR4, c[0x3][0xbc] ;  /* 0x00c01780ff0477ac */ /* 0x000e220008000800 */
[----:B------:R-:W-:Y:S01]  /*605a0*/  IMAD.MOV R15, RZ, RZ, -R52 ;  /* 0x000000ffff0f7224 */ /* 0x000fe200078e0a34 */
[----:B------:R-:W-:Y:S01]  /*605b0*/  MOV R16, R52 ;  /* 0x0000003400107202 */ /* 0x000fe20000000f00 */
[----:B------:R-:W-:Y:S02]  /*605c0*/  IMAD.MOV.U32 R17, RZ, RZ, R53 ;  /* 0x000000ffff117224 */ /* 0x000fe400078e0035 */
[----:B0-----:R-:W-:-:S07]  /*605d0*/  IMAD R14, R15, UR4, R14 ;  /* 0x000000040f0e7c24 */ /* 0x001fce000f8e020e */
.L_x_1264:
[----:B------:R-:W-:Y:S05]  /*605e0*/  BSYNC.RECONVERGENT B2 ;  /* 0x0000000000027941 */ /* 0x000fea0003800200 */
.L_x_1262:
        /* <DEDUP_REMOVED lines=11> */
[----:B------:R1:W3:Y:S02]  /*606a0*/  F2I.FTZ.U32.TRUNC.NTZ R19, R18 ;  /* 0x0000001200137305 */ /* 0x0002e4000021f000 */
[----:B-1----:R-:W-:Y:S01]  /*606b0*/  IMAD.MOV.U32 R18, RZ, RZ, RZ ;  /* 0x000000ffff127224 */ /* 0x002fe200078e00ff */
[----:B---3--:R-:W-:-:S05]  /*606c0*/  IADD3 R10, PT, PT, RZ, -R19, RZ ;  /* 0x80000013ff0a7210 */ /* 0x008fca0007ffe0ff */
        /* <DEDUP_REMOVED lines=15> */
.L_x_1266:
        /* <DEDUP_REMOVED lines=8> */
[----:B------:R-:W-:-:S04]  /*60840*/  IMAD.MOV.U32 R17, RZ, RZ, R53 ;  /* 0x000000ffff117224 */ /* 0x000fc800078e0035 */
[----:B0-----:R-:W-:Y:S02]  /*60850*/  IMAD R15, R15, UR4, R16 ;  /* 0x000000040f0f7c24 */ /* 0x001fe4000f8e0210 */
[----:B------:R-:W-:-:S07]  /*60860*/  IMAD.MOV.U32 R16, RZ, RZ, R52 ;  /* 0x000000ffff107224 */ /* 0x000fce00078e0034 */
.L_x_1267:
[----:B------:R-:W-:Y:S05]  /*60870*/  BSYNC.RECONVERGENT B2 ;  /* 0x0000000000027941 */ /* 0x000fea0003800200 */
.L_x_1265:
        /* <DEDUP_REMOVED lines=10> */
[----:B-1----:R-:W-:-:S06]  /*60920*/  IADD3 R18, PT, PT, R12, 0xffffffe, RZ ;  /* 0x0ffffffe0c127810 */ /* 0x002fcc0007ffe0ff */
[----:B------:R1:W3:Y:S02]  /*60930*/  F2I.FTZ.U32.TRUNC.NTZ R19, R18 ;  /* 0x0000001200137305 */ /* 0x0002e4000021f000 */
[----:B-1----:R-:W-:Y:S02]  /*60940*/  IMAD.MOV.U32 R18, RZ, RZ, RZ ;  /* 0x000000ffff127224 */ /* 0x002fe400078e00ff */
[----:B---3--:R-:W-:-:S04]  /*60950*/  IMAD.MOV R10, RZ, RZ, -R19 ;  /* 0x000000ffff0a7224 */ /* 0x008fc800078e0a13 */
        /* <DEDUP_REMOVED lines=14> */
.L_x_1269:
        /* <DEDUP_REMOVED lines=11> */
.L_x_1270:
[----:B------:R-:W-:Y:S05]  /*60af0*/  BSYNC.RECONVERGENT B2 ;  /* 0x0000000000027941 */ /* 0x000fea0003800200 */
.L_x_1268:
        /* <DEDUP_REMOVED lines=8> */
[----:B------:R-:W-:-:S06]  /*60b80*/  HFMA2 R47, -RZ, RZ, 0, 0 ;  /* 0x00000000ff2f7431 */ /* 0x000fcc00000001ff */
        /* <DEDUP_REMOVED lines=20> */
.L_x_1272:
        /* <DEDUP_REMOVED lines=11> */
.L_x_1273:
[----:B------:R-:W-:Y:S05]  /*60d80*/  BSYNC.RECONVERGENT B2 ;  /* 0x0000000000027941 */ /* 0x000fea0003800200 */
.L_x_1271:
        /* <DEDUP_REMOVED lines=10> */
[----:B------:R1:W3:Y:S02]  /*60e30*/  F2I.FTZ.U32.TRUNC.NTZ R19, R18 ;  /* 0x0000001200137305 */ /* 0x0002e4000021f000 */
[----:B-1----:R-:W-:Y:S02]  /*60e40*/  HFMA2 R18, -RZ, RZ, 0, 0 ;  /* 0x00000000ff127431 */ /* 0x002fe400000001ff */
[----:B---3--:R-:W-:-:S04]  /*60e50*/  IMAD.MOV R10, RZ, RZ, -R19 ;  /* 0x000000ffff0a7224 */ /* 0x008fc800078e0a13 */
        /* <DEDUP_REMOVED lines=16> */
.L_x_1275:
[----:B------:R-:W1:Y:S01]  /*60f60*/  LDCU UR4, c[0x3][0xac] ;  /* 0x00c01580ff0477ac */ /* 0x000e620008000800 */
[----:B------:R-:W-:Y:S01]  /*60f70*/  IMAD.MOV.U32 R54, RZ, RZ, R46 ;  /* 0x000000ffff367224 */ /* 0x000fe200078e002e */
[----:B------:R-:W-:Y:S02]  /*60f80*/  MOV R55, R47 ;  /* 0x0000002f00377202 */ /* 0x000fe40000000f00 */
[----:B------:R-:W-:Y:S01]  /*60f90*/  MOV R12, 0x60fc0 ;  /* 0x00060fc0000c7802 */ /* 0x000fe20000000f00 */
[----:B-1----:R-:W-:-:S07]  /*60fa0*/  IMAD.U32 R10, RZ, RZ, UR4 ;  /* 0x00000004ff0a7e24 */ /* 0x002fce000f8e00ff */
[----:B0-2-4-:R-:W-:Y:S05]  /*60fb0*/  CALL.REL.NOINC `($__internal_0_$__cuda_sm20_div_u64) ;  /* 0x00000198006c7944 */ /* 0x015fea0003c00000 */
[----:B------:R-:W0:Y:S01]  /*60fc0*/  LDCU UR4, c[0x3][0xac] ;  /* 0x00c01580ff0477ac */ /* 0x000e220008000800 */
[----:B------:R-:W-:Y:S02]  /*60fd0*/  IMAD.MOV R19, RZ, RZ, -R52 ;  /* 0x000000ffff137224 */ /* 0x000fe400078e0a34 */
[----:B------:R-:W-:Y:S02]  /*60fe0*/  IMAD.MOV.U32 R47, RZ, RZ, R53 ;  /* 0x000000ffff2f7224 */ /* 0x000fe400078e0035 */
[----:B0-----:R-:W-:Y:S01]  /*60ff0*/  IMAD R18, R19, UR4, R46 ;  /* 0x0000000413127c24 */ /* 0x001fe2000f8e022e */
[----:B------:R-:W-:-:S07]  /*61000*/  MOV R46, R52 ;  /* 0x00000034002e7202 */ /* 0x000fce0000000f00 */
.L_x_1276:
[----:B------:R-:W-:Y:S05]  /*61010*/  BSYNC.RECONVERGENT B2 ;  /* 0x0000000000027941 */ /* 0x000fea0003800200 */
.L_x_1274:
        /* <DEDUP_REMOVED lines=29> */
.L_x_1278:
        /* <DEDUP_REMOVED lines=11> */
.L_x_1279:
[----:B------:R-:W-:Y:S05]  /*612a0*/  BSYNC.RECONVERGENT B2 ;  /* 0x0000000000027941 */ /* 0x000fea0003800200 */
.L_x_1277:
        /* <DEDUP_REMOVED lines=28> */
.L_x_1281:
[----:B------:R-:W1:Y:S01]  /*61470*/  LDCU UR4, c[0x3][0xa4] ;  /* 0x00c01480ff0477ac */ /* 0x000e620008000800 */
[----:B------:R-:W-:Y:S01]  /*61480*/  MOV R54, R46 ;  /* 0x0000002e00367202 */ /* 0x000fe20000000f00 */
[----:B------:R-:W-:Y:S01]  /*61490*/  IMAD.MOV.U32 R55, RZ, RZ, R47 ;  /* 0x000000ffff377224 */ /* 0x000fe200078e002f */
[----:B------:R-:W-:Y:S01]  /*614a0*/  MOV R12, 0x614d0 ;  /* 0x000614d0000c7802 */ /* 0x000fe20000000f00 */
[----:B-1----:R-:W-:-:S07]  /*614b0*/  IMAD.U32 R10, RZ, RZ, UR4 ;  /* 0x00000004ff0a7e24 */ /* 0x002fce000f8e00ff */
[----:B0-2-4-:R-:W-:Y:S05]  /*614c0*/  CALL.REL.NOINC `($__internal_0_$__cuda_sm20_div_u64) ;  /* 0x0000019400287944 */ /* 0x015fea0003c00000 */
[----:B------:R-:W0:Y:S01]  /*614d0*/  LDCU UR4, c[0x3][0xa4] ;  /* 0x00c01480ff0477ac */ /* 0x000e220008000800 */
[----:B------:R-:W-:-:S05]  /*614e0*/  IADD3 R19, PT, PT, -R52, RZ, RZ ;  /* 0x000000ff34137210 */ /* 0x000fca0007ffe1ff */
[----:B0-----:R-:W-:-:S07]  /*614f0*/  IMAD R22, R19, UR4, R46 ;  /* 0x0000000413167c24 */ /* 0x001fce000f8e022e */
.L_x_1282:
[----:B------:R-:W-:Y:S05]  /*61500*/  BSYNC.RECONVERGENT B2 ;  /* 0x0000000000027941 */ /* 0x000fea0003800200 */
.L_x_1280:
        /* <DEDUP_REMOVED lines=21> */
[-C--:B------:R-:W-:Y:S02]  /*61660*/  @P0 IADD3 R52, PT, PT, R52, -R23.reuse, RZ ;  /* 0x8000001734340210 */ /* 0x080fe40007ffe0ff */
[----:B------:R-:W-:-:S05]  /*61670*/  @!P1 LOP3.LUT R52, RZ, R23, RZ, 0x33, !PT ;  /* 0x00000017ff349212 */ /* 0x000fca00078e33ff */
[----:B------:R-:W-:Y:S01]  /*61680*/  IMAD.MOV.U32 R12, RZ, RZ, R52 ;  /* 0x000000ffff0c7224 */ /* 0x000fe200078e0034 */
[----:B------:R-:W-:Y:S06]  /*61690*/  BRA `(.L_x_1285) ;  /* 0x0000000000107947 */ /* 0x000fec0003800000 */
.L_x_1284:
[----:B------:R-:W-:Y:S01]  /*616a0*/  IMAD.MOV.U32 R12, RZ, RZ, R52 ;  /* 0x000000ffff0c7224 */ /* 0x000fe200078e0034 */
[----:B------:R-:W-:Y:S02]  /*616b0*/  MOV R23, R53 ;  /* 0x0000003500177202 */ /* 0x000fe40000000f00 */
[----:B------:R-:W-:-:S07]  /*616c0*/  MOV R10, 0x616e0 ;  /* 0x000616e0000a7802 */ /* 0x000fce0000000f00 */
[----:B0-2-4-:R-:W-:Y:S05]  /*616d0*/  CALL.REL.NOINC `($__internal_1_$__cuda_sm20_rem_u64) ;  /* 0x0000019400c47944 */ /* 0x015fea0003c00000 */
.L_x_1285:
[----:B------:R-:W-:Y:S05]  /*616e0*/  BSYNC.RECONVERGENT B2 ;  /* 0x0000000000027941 */ /* 0x000fea0003800200 */
.L_x_1283:
[----:B------:R-:W1:Y:S01]  /*616f0*/  LDC.64 R52, c[0x3][RZ] ;  /* 0x00c00000ff347b82 */ /* 0x000e620000000a00 */
[----:B------:R-:W1:Y:S01]  /*61700*/  LDCU.128 UR4, c[0x3][0x50] ;  /* 0x00c00a00ff0477ac */ /* 0x000e620008000c00 */
[----:B------:R-:W1:Y:S01]  /*61710*/  I2F.F64 R46, R12 ;  /* 0x0000000c002e7312 */ /* 0x000e620000201c00 */
[----:B------:R-:W-:Y:S01]  /*61720*/  PLOP3.LUT P1, PT, PT, PT, PT, 0x80, 0x8 ;  /* 0x000000000008781c */ /* 0x000fe20003f2f070 */
[----:B------:R-:W3:Y:S01]  /*61730*/  LDCU.64 UR16, c[0x3][0xc8] ;  /* 0x00c01900ff1077ac */ /* 0x000ee20008000a00 */
[----:B------:R-:W-:-:S03]  /*61740*/  LOP3.LUT R5, R5, 0xffffffef, RZ, 0xc0, !PT ;  /* 0xffffffef05057812 */ /* 0x000fc600078ec0ff */
[----:B------:R-:W5:Y:S01]  /*61750*/  LDC.64 R48, c[0x3][0x8] ;  /* 0x00c00200ff307b82 */ /* 0x000f620000000a00 */
[----:B------:R-:W0:Y:S01]  /*61760*/  LDCU.128 UR12, c[0x3][0x60] ;  /* 0x00c00c00ff0c77ac */ /* 0x000e220008000c00 */
[----:B------:R-:W5:Y:S01]  /*61770*/  I2F.F64 R22, R22 ;  /* 0x0000001600167312 */ /* 0x000f620000201c00 */
[----:B------:R-:W2:Y:S05]  /*61780*/  LDCU.128 UR20, c[0x3][0xd0] ;  /* 0x00c01a00ff1477ac */ /* 0x000eaa0008000c00 */
[----:B------:R-:W0:Y:S01]  /*61790*/  LDC.64 R54, c[0x3][0x10] ;  /* 0x00c00400ff367b82 */ /* 0x000e220000000a00 */
[----:B------:R-:W-:Y:S01]  /*617a0*/  @P1 LOP3.LUT R5, R5, 0x10, RZ, 0xfc, !PT ;  /* 0x0000001005051812 */ /* 0x000fe200078efcff */
[----:B------:R-:W0:Y:S01]  /*617b0*/  I2F.F64 R56, R20 ;  /* 0x0000001400387312 */ /* 0x000e220000201c00 */
[----:B------:R-:W-:-:S02]  /*617c0*/  PLOP3.LUT P1, PT, PT, PT, PT, 0x8, 0x80 ;  /* 0x000000000080781c */ /* 0x000fc40003f2e170 */
[----:B------:R-:W-:-:S03]  /*617d0*/  LOP3.LUT R5, R5, 0xffff7fff, RZ, 0xc0, !PT ;  /* 0xffff7fff05057812 */ /* 0x000fc600078ec0ff */
[----:B------:R-:W4:Y:S01]  /*617e0*/  LDC.64 R50, c[0x3][0x18] ;  /* 0x00c00600ff327b82 */ /* 0x000f220000000a00 */
[----:B-1----:R-:W-:Y:S01]  /*617f0*/  DFMA R46, R46, UR4, R52 ;  /* 0x000000042e2e7c2b */ /* 0x002fe20008000034 */
[----:B------:R-:W4:Y:S06]  /*61800*/  I2F.F64 R18, R18 ;  /* 0x0000001200127312 */ /* 0x000f2c0000201c00 */
[----:B------:R-:W1:Y:S01]  /*61810*/  LDC.64 R52, c[0x3][0x20] ;  /* 0x00c00800ff347b82 */ /* 0x000e620000000a00 */
[----:B-----5:R-:W-:Y:S01]  /*61820*/  DFMA R48, R22, UR6, R48 ;  /* 0x0000000616307c2b */ /* 0x020fe20008000030 */
[----:B------:R-:W1:Y:S01]  /*61830*/  LDCU.128 UR4, c[0x3][0x70] ;  /* 0x00c00e00ff0477ac */ /* 0x000e620008000c00 */
[----:B---3--:R-:W-:Y:S01]  /*61840*/  DFMA R60, R46, UR16, RZ ;  /* 0x000000102e3c7c2b */ /* 0x008fe200080000ff */
[----:B------:R-:W1:Y:S01]  /*61850*/  I2F.F64 R58, R17 ;  /* 0x00000011003a7312 */ /* 0x000e620000201c00 */
[----:B------:R-:W-:Y:S01]  /*61860*/  @P1 LOP3.LUT R5, R5, 0x8000, RZ, 0xfc, !PT ;  /* 0x0000800005051812 */ /* 0x000fe200078efcff */
[----:B------:R-:W3:Y:S01]  /*61870*/  LDCU.128 UR16, c[0x3][0xe0] ;  /* 0x00c01c00ff1077ac */ /* 0x000ee20008000c00 */
[----:B0-----:R-:W-:Y:S01]  /*61880*/  DFMA R22, R56, UR12, R54 ;  /* 0x0000000c38167c2b */ /* 0x001fe20008000036 */
[----:B------:R-:W0:Y:S03]  /*61890*/  LDC.64 R56, c[0x3][0x28] ;  /* 0x00c00a00ff387b82 */ /* 0x000e260000000a00 */
[----:B--2---:R-:W-:Y:S01]  /*618a0*/  DFMA R62, R48, UR20, R60 ;  /* 0x00000014303e7c2b */ /* 0x004fe2000800003c */
[----:B------:R-:W-:Y:S01]  /*618b0*/  I2F.F64 R12, R13 ;  /* 0x0000000d000c7312 */ /* 0x000fe20000201c00 */
[----:B----4-:R-:W-:Y:S01]  /*618c0*/  DFMA R18, R18, UR14, R50 ;  /* 0x0000000e12127c2b */ /* 0x010fe20008000032 */
[----:B------:R-:W2:Y:S02]  /*618d0*/  LDCU.128 UR12, c[0x3][0x80] ;  /* 0x00c01000ff0c77ac */ /* 0x000ea40008000c00 */
[----:B------:R-:W2:Y:S03]  /*618e0*/  LDC.64 R54, c[0x3][0x30] ;  /* 0x00c00c00ff367b82 */ /* 0x000ea60000000a00 */
[----:B------:R-:W-:Y:S01]  /*618f0*/  DFMA R50, R22, UR22, R62 ;  /* 0x0000001616327c2b */ /* 0x000fe2000800003e */
[----:B------:R-:W0:Y:S01]  /*61900*/  I2F.F64 R60, R16 ;  /* 0x00000010003c7312 */ /* 0x000e220000201c00 */
[----:B------:R-:W4:Y:S01]  /*61910*/  LDCU.128 UR20, c[0x3][0xf0] ;  /* 0x00c01e00ff1477ac */ /* 0x000f220008000c00 */
[----:B-1----:R-:W-:-:S05]  /*61920*/  DFMA R52, R58, UR4, R52 ;  /* 0x000000043a347c2b */ /* 0x002fca0008000034 */
[----:B---3--:R-:W-:Y:S01]  /*61930*/  DFMA R58, R18, UR16, R50 ;  /* 0x00000010123a7c2b */ /* 0x008fe20008000032 */
[----:B------:R-:W2:Y:S01]  /*61940*/  I2F.F64 R62, R15 ;  /* 0x0000000f003e7312 */ /* 0x000ea20000201c00 */
[----:B------:R-:W1:Y:S06]  /*61950*/  LDC.64 R50, c[0x3][0x38] ;  /* 0x00c00e00ff327b82 */ /* 0x000e6c0000000a00 */
[----:B------:R-:W-:Y:S01]  /*61960*/  DFMA R58, R52, UR18, R58 ;  /* 0x00000012343a7c2b */ /* 0x000fe2000800003a */
[----:B------:R-:W3:Y:S01]  /*61970*/  LDCU.128 UR16, c[0x3][0x100] ;  /* 0x00c02000ff1077ac */ /* 0x000ee20008000c00 */
[----:B0-----:R-:W-:Y:S01]  /*61980*/  DFMA R56, R60, UR6, R56 ;  /* 0x000000063c387c2b */ /* 0x001fe20008000038 */
[----:B------:R-:W0:Y:S01]  /*61990*/  LDC.64 R16, c[0x3][0x40] ;  /* 0x00c01000ff107b82 */ /* 0x000e220000000a00 */
[----:B------:R-:W1:Y:S01]  /*619a0*/  I2F.F64 R60, R14 ;  /* 0x0000000e003c7312 */ /* 0x000e620000201c00 */
[----:B------:R-:W0:Y:S01]  /*619b0*/  LDCU.128 UR4, c[0x3][0x90] ;  /* 0x00c01200ff0477ac */ /* 0x000e220008000c00 */
[----:B--2---:R-:W-:Y:S01]  /*619c0*/  DFMA R54, R62, UR12, R54 ;  /* 0x0000000c3e367c2b */ /* 0x004fe20008000036 */
[----:B------:R-:W2:Y:S03]  /*619d0*/  LDCU.64 UR12, c[0x3][0x438] ;  /* 0x00c08700ff0c77ac */ /* 0x000ea60008000a00 */
[----:B----4-:R-:W-:Y:S01]  /*619e0*/  DFMA R62, R56, UR20, R58 ;  /* 0x00000014383e7c2b */ /* 0x010fe2000800003a */
[----:B------:R-:W4:Y:S01]  /*619f0*/  LDC.64 R58, c[0x3][0x48] ;  /* 0x00c01200ff3a7b82 */ /* 0x000f220000000a00 */
[----:B------:R-:W4:Y:S06]  /*61a00*/  I2F.F64 R10, R11 ;  /* 0x0000000b000a7312 */ /* 0x000f2c0000201c00 */
[----:B------:R-:W-:-:S02]  /*61a10*/  DFMA R62, R54, UR22, R62 ;  /* 0x00000016363e7c2b */ /* 0x000fc4000800003e */
[----:B-1----:R-:W-:Y:S02]  /*61a20*/  DFMA R50, R60, UR14, R50 ;  /* 0x0000000e3c327c2b */ /* 0x002fe40008000032 */
[----:B0-----:R-:W-:Y:S01]  /*61a30*/  DFMA R16, R12, UR4, R16 ;  /* 0x000000040c107c2b */ /* 0x001fe20008000010 */
[----:B------:R-:W0:Y:S05]  /*61a40*/  LDCU.64 UR4, c[0x3][0x110] ;  /* 0x00c02200ff0477ac */ /* 0x000e2a0008000a00 */
[----:B---3--:R-:W-:Y:S02]  /*61a50*/  DFMA R62, R50, UR16, R62 ;  /* 0x00000010323e7c2b */ /* 0x008fe4000800003e */
[----:B----4-:R-:W-:Y:S01]  /*61a60*/  DFMA R58, R10, UR6, R58 ;  /* 0x000000060a3a7c2b */ /* 0x010fe2000800003a */
[----:B------:R-:W1:Y:S05]  /*61a70*/  LDCU.64 UR6, c[0x3][0x3e8] ;  /* 0x00c07d00ff0677ac */ /* 0x000e6a0008000a00 */
[----:B------:R-:W-:Y:S01]  /*61a80*/  DFMA R62, R16, UR18, R62 ;  /* 0x00000012103e7c2b */ /* 0x000fe2000800003e */
[----:B------:R-:W-:-:S07]  /*61a90*/  IMAD.MOV.U32 R11, RZ, RZ, RZ ;  /* 0x000000ffff0b7224 */ /* 0x000fce00078e00ff */
        /* <DEDUP_REMOVED lines=201> */
.L_x_1255:
[----:B------:R-:W-:Y:S05]  /*62730*/  BSYNC.RECONVERGENT B1 ;  /* 0x0000000000017941 */ /* 0x000fea0003800200 */
.L_x_1254:
        /* <DEDUP_REMOVED lines=11> */
[----:B------:R-:W5:Y:S01]  /*627f0*/  LDC R15, c[0x3][0xc4] ;  /* 0x00c03100ff0f7b82 */ /* 0x000f620000000800 */
[----:B------:R-:W-:Y:S01]  /*62800*/  BSSY.RECONVERGENT B2, `(.L_x_1288) ;  /* 0x0000026000027945 */ /* 0x000fe20003800200 */
[----:B-----5:R-:W-:-:S04]  /*62810*/  SHF.R.S32.HI R19, RZ, 0x1f, R15 ;  /* 0x0000001fff137819 */ /* 0x020fc8000001140f */
[----:B-1--4-:R-:W-:-:S04]  /*62820*/  LOP3.LUT R10, R39, R19, RZ, 0xfc, !PT ;  /* 0x00000013270a7212 */ /* 0x012fc800078efcff */
[----:B------:R-:W-:-:S13]  /*62830*/  ISETP.NE.U32.AND P0, PT, R10, RZ, PT ;  /* 0x000000ff0a00720c */ /* 0x000fda0003f05070 */
[----:B------:R-:W-:Y:S05]  /*62840*/  @P0 BRA `(.L_x_1289) ;  /* 0x0000000000580947 */ /* 0x000fea0003800000 */
[----:B------:R-:W1:Y:S08]  /*62850*/  I2F.U32.RP R16, R15 ;  /* 0x0000000f00107306 */ /* 0x000e700000209000 */
[----:B-1----:R-:W1:Y:S02]  /*62860*/  MUFU.RCP R16, R16 ;  /* 0x0000001000107308 */ /* 0x002e640000001000 */
[----:B-1----:R-:W-:-:S06]  /*62870*/  VIADD R12, R16, 0xffffffe ;  /* 0x0ffffffe100c7836 */ /* 0x002fcc0000000000 */
[----:B------:R1:W4:Y:S02]  /*62880*/  F2I.FTZ.U32.TRUNC.NTZ R13, R12 ;  /* 0x0000000c000d7305 */ /* 0x000324000021f000 */
[----:B-1----:R-:W-:Y:S01]  /*62890*/  IMAD.MOV.U32 R12, RZ, RZ, RZ ;  /* 0x000000ffff0c7224 */ /* 0x002fe200078e00ff */
[----:B----4-:R-:W-:-:S05]  /*628a0*/  IADD3 R10, PT, PT, RZ, -R13, RZ ;  /* 0x8000000dff0a7210 */ /* 0x010fca0007ffe0ff */
        /* <DEDUP_REMOVED lines=14> */
[----:B------:R-:W-:Y:S01]  /*62990*/  IMAD.MOV.U32 R15, RZ, RZ, RZ ;  /* 0x000000ffff0f7224 */ /* 0x000fe200078e00ff */
[----:B------:R-:W-:Y:S06]  /*629a0*/  BRA `(.L_x_1290) ;  /* 0x00000000002c7947 */ /* 0x000fec0003800000 */
.L_x_1289:
[----:B------:R-:W1:Y:S01]  /*629b0*/  LDCU UR4, c[0x3][0xc4] ;  /* 0x00c01880ff0477ac */ /* 0x000e620008000800 */
[----:B------:R-:W-:Y:S01]  /*629c0*/  IMAD.MOV.U32 R54, RZ, RZ, R38 ;  /* 0x000000ffff367224 */ /* 0x000fe200078e0026 */
[----:B------:R-:W-:Y:S02]  /*629d0*/  MOV R55, R39 ;  /* 0x0000002700377202 */ /* 0x000fe40000000f00 */
[----:B------:R-:W-:Y:S01]  /*629e0*/  MOV R12, 0x62a10 ;  /* 0x00062a10000c7802 */ /* 0x000fe20000000f00 */
[----:B-1----:R-:W-:-:S07]  /*629f0*/  IMAD.U32 R10, RZ, RZ, UR4 ;  /* 0x00000004ff0a7e24 */ /* 0x002fce000f8e00ff */
[----:B0-23--:R-:W-:Y:S05]  /*62a00*/  CALL.REL.NOINC `($__internal_0_$__cuda_sm20_div_u64) ;  /* 0x0000017c00d87944 */ /* 0x00dfea0003c00000 */
[----:B------:R-:W0:Y:S01]  /*62a10*/  LDCU UR4, c[0x3][0xc4] ;  /* 0x00c01880ff0477ac */ /* 0x000e220008000800 */
[----:B------:R-:W-:Y:S01]  /*62a20*/  IMAD.MOV R13, RZ, RZ, -R52 ;  /* 0x000000ffff0d7224 */ /* 0x000fe200078e0a34 */
[----:B------:R-:W-:Y:S01]  /*62a30*/  MOV R14, R52 ;  /* 0x00000034000e7202 */ /* 0x000fe20000000f00 */
[----:B------:R-:W-:Y:S02]  /*62a40*/  IMAD.MOV.U32 R15, RZ, RZ, R53 ;  /* 0x000000ffff0f7224 */ /* 0x000fe400078e0035 */
[----:B0-----:R-:W-:-:S07]  /*62a50*/  IMAD R13, R13, UR4, R38 ;  /* 0x000000040d0d7c24 */ /* 0x001fce000f8e0226 */
.L_x_1290:
[----:B------:R-:W-:Y:S05]  /*62a60*/  BSYNC.RECONVERGENT B2 ;  /* 0x0000000000027941 */ /* 0x000fea0003800200 */
.L_x_1288:
        /* <DEDUP_REMOVED lines=28> */
.L_x_1292:
[----:B------:R-:W1:Y:S01]  /*62c30*/  LDCU UR4, c[0x3][0xc0] ;  /* 0x00c01800ff0477ac */ /* 0x000e620008000800 */
[----:B------:R-:W-:Y:S01]  /*62c40*/  IMAD.MOV.U32 R19, RZ, RZ, R17 ;  /* 0x000000ffff137224 */ /* 0x000fe200078e0011 */
[----:B------:R-:W-:Y:S01]  /*62c50*/  MOV R54, R14 ;  /* 0x0000000e00367202 */ /* 0x000fe20000000f00 */
[----:B------:R-:W-:Y:S01]  /*62c60*/  IMAD.MOV.U32 R55, RZ, RZ, R15 ;  /* 0x000000ffff377224 */ /* 0x000fe200078e000f */
[----:B------:R-:W-:Y:S01]  /*62c70*/  MOV R12, 0x62ca0 ;  /* 0x00062ca0000c7802 */ /* 0x000fe20000000f00 */
[----:B-1----:R-:W-:-:S07]  /*62c80*/  IMAD.U32 R10, RZ, RZ, UR4 ;  /* 0x00000004ff0a7e24 */ /* 0x002fce000f8e00ff */
[----:B0-23--:R-:W-:Y:S05]  /*62c90*/  CALL.REL.NOINC `($__internal_0_$__cuda_sm20_div_u64) ;  /* 0x0000017c00347944 */ /* 0x00dfea0003c00000 */
[----:B------:R-:W0:Y:S01]  /*62ca0*/  LDCU UR4, c[0x3][0xc0] ;  /* 0x00c01800ff0477ac */ /* 0x000e220008000800 */
[----:B------:R-:W-:Y:S01]  /*62cb0*/  IADD3 R15, PT, PT, -R52, RZ, RZ ;  /* 0x000000ff340f7210 */ /* 0x000fe20007ffe1ff */
[----:B------:R-:W-:Y:S02]  /*62cc0*/  IMAD.MOV.U32 R16, RZ, RZ, R52 ;  /* 0x000000ffff107224 */ /* 0x000fe400078e0034 */
[----:B------:R-:W-:Y:S02]  /*62cd0*/  IMAD.MOV.U32 R17, RZ, RZ, R53 ;  /* 0x000000ffff117224 */ /* 0x000fe400078e0035 */
[----:B0-----:R-:W-:-:S07]  /*62ce0*/  IMAD R14, R15, UR4, R14 ;  /* 0x000000040f0e7c24 */ /* 0x001fce000f8e020e */
.L_x_1293:
[----:B------:R-:W-:Y:S05]  /*62cf0*/  BSYNC.RECONVERGENT B2 ;  /* 0x0000000000027941 */ /* 0x000fea0003800200 */
.L_x_1291:
        /* <DEDUP_REMOVED lines=8> */
[----:B-1----:R-:W-:Y:S01]  /*62d80*/  IADD3 R18, PT, PT, R17, 0xffffffe, RZ ;  /* 0x0ffffffe11127810 */ /* 0x002fe20007ffe0ff */
[----:B------:R-:W-:-:S05]  /*62d90*/  HFMA2 R17, -RZ, RZ, 0, 0 ;  /* 0x00000000ff117431 */ /* 0x000fca00000001ff */
[----:B------:R1:W4:Y:S02]  /*62da0*/  F2I.FTZ.U32.TRUNC.NTZ R19, R18 ;  /* 0x0000001200137305 */ /* 0x000324000021f000 */
[----:B-1----:R-:W-:Y:S02]  /*62db0*/  IMAD.MOV.U32 R18, RZ, RZ, RZ ;  /* 0x000000ffff127224 */ /* 0x002fe400078e00ff */
[----:B----4-:R-:W-:-:S04]  /*62dc0*/  IMAD.MOV R10, RZ, RZ, -R19 ;  /* 0x000000ffff0a7224 */ /* 0x010fc800078e0a13 */
        /* <DEDUP_REMOVED lines=16> */
.L_x_1295:
[----:B------:R-:W1:Y:S01]  /*62ed0*/  LDCU UR4, c[0x3][0xbc] ;  /* 0x00c01780ff0477ac */ /* 0x000e620008000800 */
[----:B------:R-:W-:Y:S01]  /*62ee0*/  IMAD.MOV.U32 R54, RZ, RZ, R16 ;  /* 0x000000ffff367224 */ /* 0x000fe200078e0010 */
[----:B------:R-:W-:Y:S01]  /*62ef0*/  MOV R12, 0x62f30 ;  /* 0x00062f30000c7802 */ /* 0x000fe20000000f00 */
[----:B------:R-:W-:Y:S01]  /*62f00*/  IMAD.MOV.U32 R55, RZ, RZ, R17 ;  /* 0x000000ffff377224 */ /* 0x000fe200078e0011 */
[----:B-1----:R-:W-:-:S07]  /*62f10*/  MOV R10, UR4 ;  /* 0x00000004000a7c02 */ /* 0x002fce0008000f00 */
[----:B0-23--:R-:W-:Y:S05]  /*62f20*/  CALL.REL.NOINC `($__internal_0_$__cuda_sm20_div_u64) ;  /* 0x0000017800907944 */ /* 0x00dfea0003c00000 */
[----:B------:R-:W0:Y:S01]  /*62f30*/  LDCU UR4, c[0x3][0xbc] ;  /* 0x00c01780ff0477ac */ /* 0x000e220008000800 */
[----:B------:R-:W-:Y:S01]  /*62f40*/  IMAD.MOV R15, RZ, RZ, -R52 ;  /* 0x000000ffff0f7224 */ /* 0x000fe200078e0a34 */
[----:B------:R-:W-:-:S03]  /*62f50*/  MOV R17, R53 ;  /* 0x0000003500117202 */ /* 0x000fc60000000f00 */
[----:B0-----:R-:W-:Y:S02]  /*62f60*/  IMAD R15, R15, UR4, R16 ;  /* 0x000000040f0f7c24 */ /* 0x001fe4000f8e0210 */
[----:B------:R-:W-:-:S07]  /*62f70*/  IMAD.MOV.U32 R16, RZ, RZ, R52 ;  /* 0x000000ffff107224 */ /* 0x000fce00078e0034 */
.L_x_1296:
[----:B------:R-:W-:Y:S05]  /*62f80*/  BSYNC.RECONVERGENT B2 ;  /* 0x0000000000027941 */ /* 0x000fea0003800200 */
.L_x_1294:
        /* <DEDUP_REMOVED lines=10> */
[----:B------:R1:W4:Y:S02]  /*63030*/  F2I.FTZ.U32.TRUNC.NTZ R19, R18 ;  /* 0x0000001200137305 */ /* 0x000324000021f000 */
[----:B-1----:R-:W-:Y:S02]  /*63040*/  HFMA2 R18, -RZ, RZ, 0, 0 ;  /* 0x00000000ff127431 */ /* 0x002fe400000001ff */
[----:B----4-:R-:W-:-:S04]  /*63050*/  IMAD.MOV R10, RZ, RZ, -R19 ;  /* 0x000000ffff0a7224 */ /* 0x010fc800078e0a13 */
        /* <DEDUP_REMOVED lines=15> */
.L_x_1298:
[----:B------:R-:W1:Y:S01]  /*63150*/  LDCU UR4, c[0x3][0xb8] ;  /* 0x00c01700ff0477ac */ /* 0x000e620008000800 */
[----:B------:R-:W-:Y:S01]  /*63160*/  IMAD.MOV.U32 R54, RZ, RZ, R16 ;  /* 0x000000ffff367224 */ /* 0x000fe200078e0010 */
[----:B------:R-:W-:Y:S01]  /*63170*/  MOV R12, 0x631b0 ;  /* 0x000631b0000c7802 */ /* 0x000fe20000000f00 */
[----:B------:R-:W-:Y:S01]  /*63180*/  IMAD.MOV.U32 R55, RZ, RZ, R17 ;  /* 0x000000ffff377224 */ /* 0x000fe200078e0011 */
[----:B-1----:R-:W-:-:S07]  /*63190*/  MOV R10, UR4 ;  /* 0x00000004000a7c02 */ /* 0x002fce0008000f00 */
[----:B0-23--:R-:W-:Y:S05]  /*631a0*/  CALL.REL.NOINC `($__internal_0_$__cuda_sm20_div_u64) ;  /* 0x0000017400f07944 */ /* 0x00dfea0003c00000 */
[----:B------:R-:W0:Y:S01]  /*631b0*/  LDCU UR4, c[0x3][0xb8] ;  /* 0x00c01700ff0477ac */ /* 0x000e220008000800 */
[--C-:B------:R-:W-:Y:S01]  /*631c0*/  IMAD.MOV R17, RZ, RZ, -R52.reuse ;  /* 0x000000ffff117224 */ /* 0x100fe200078e0a34 */
[----:B------:R-:W-:Y:S01]  /*631d0*/  MOV R47, R53 ;  /* 0x00000035002f7202 */ /* 0x000fe20000000f00 */
[----:B------:R-:W-:Y:S02]  /*631e0*/  IMAD.MOV.U32 R46, RZ, RZ, R52 ;  /* 0x000000ffff2e7224 */ /* 0x000fe400078e0034 */
[----:B0-----:R-:W-:-:S07]  /*631f0*/  IMAD R16, R17, UR4, R16 ;  /* 0x0000000411107c24 */ /* 0x001fce000f8e0210 */
.L_x_1299:
[----:B------:R-:W-:Y:S05]  /*63200*/  BSYNC.RECONVERGENT B2 ;  /* 0x0000000000027941 */ /* 0x000fea0003800200 */
.L_x_1297:
        /* <DEDUP_REMOVED lines=29> */
.L_x_1301:
[----:B------:R-:W1:Y:S01]  /*633e0*/  LDCU UR4, c[0x3][0xb4] ;  /* 0x00c01680ff0477ac */ /* 0x000e620008000800 */
[----:B------:R-:W-:Y:S01]  /*633f0*/  IMAD.MOV.U32 R54, RZ, RZ, R46 ;  /* 0x000000ffff367224 */ /* 0x000fe200078e002e */
[----:B------:R-:W-:Y:S02]  /*63400*/  MOV R55, R47 ;  /* 0x0000002f00377202 */ /* 0x000fe40000000f00 */
[----:B------:R-:W-:Y:S01]  /*63410*/  MOV R12, 0x63440 ;  /* 0x00063440000c7802 */ /* 0x000fe20000000f00 */
[----:B-1----:R-:W-:-:S07]  /*63420*/  IMAD.U32 R10, RZ, RZ, UR4 ;  /* 0x00000004ff0a7e24 */ /* 0x002fce000f8e00ff */
[----:B0-23--:R-:W-:Y:S05]  /*63430*/  CALL.REL.NOINC `($__internal_0_$__cuda_sm20_div_u64) ;  /* 0x00000174004c7944 */ /* 0x00dfea0003c00000 */
[----:B------:R-:W0:Y:S01]  /*63440*/  LDCU UR4, c[0x3][0xb4] ;  /* 0x00c01680ff0477ac */ /* 0x000e220008000800 */
[----:B------:R-:W-:Y:S02]  /*63450*/  IMAD.MOV R17, RZ, RZ, -R52 ;  /* 0x000000ffff117224 */ /* 0x000fe400078e0a34 */
[----:B------:R-:W-:Y:S02]  /*63460*/  IMAD.MOV.U32 R47, RZ, RZ, R53 ;  /* 0x000000ffff2f7224 */ /* 0x000fe400078e0035 */
[----:B0-----:R-:W-:Y:S01]  /*63470*/  IMAD R17, R17, UR4, R46 ;  /* 0x0000000411117c24 */ /* 0x001fe2000f8e022e */
[----:B------:R-:W-:-:S07]  /*63480*/  MOV R46, R52 ;  /* 0x00000034002e7202 */ /* 0x000fce0000000f00 */
.L_x_1302:
[----:B------:R-:W-:Y:S05]  /*63490*/  BSYNC.RECONVERGENT B2 ;  /* 0x0000000000027941 */ /* 0x000fea0003800200 */
.L_x_1300:
        /* <DEDUP_REMOVED lines=15> */
[----:B------:R-:W-:Y:S02]  /*63590*/  IMAD.MOV R19, RZ, RZ, -R10 ;  /* 0x000000ffff137224 */ /* 0x000fe400078e0a0a */
[----:B------:R-:W-:Y:S02]  /*635a0*/  IMAD.MOV.U32 R47, RZ, RZ, RZ ;  /* 0x000000ffff2f7224 */ /* 0x000fe400078e00ff */
        /* <DEDUP_REMOVED lines=12> */
.L_x_1304:
[----:B------:R-:W1:Y:S01]  /*63670*/  LDCU UR4, c[0x3][0xb0] ;  /* 0x00c01600ff0477ac */ /* 0x000e620008000800 */
[----:B------:R-:W-:Y:S01]  /*63680*/  MOV R54, R46 ;  /* 0x0000002e00367202 */ /* 0x000fe20000000f00 */
[----:B------:R-:W-:Y:S01]  /*63690*/  IMAD.MOV.U32 R55, RZ, RZ, R47 ;  /* 0x000000ffff377224 */ /* 0x000fe200078e002f */
[----:B------:R-:W-:Y:S01]  /*636a0*/  MOV R12, 0x636d0 ;  /* 0x000636d0000c7802 */ /* 0x000fe20000000f00 */
[----:B-1----:R-:W-:-:S07]  /*636b0*/  IMAD.U32 R10, RZ, RZ, UR4 ;  /* 0x00000004ff0a7e24 */ /* 0x002fce000f8e00ff */
[----:B0-23--:R-:W-:Y:S05]  /*636c0*/  CALL.REL.NOINC `($__internal_0_$__cuda_sm20_div_u64) ;  /* 0x0000017000a87944 */ /* 0x00dfea0003c00000 */
[----:B------:R-:W0:Y:S01]  /*636d0*/  LDCU UR4, c[0x3][0xb0] ;  /* 0x00c01600ff0477ac */ /* 0x000e220008000800 */
[----:B------:R-:W-:Y:S01]  /*636e0*/  IADD3 R19, PT, PT, -R52, RZ, RZ ;  /* 0x000000ff34137210 */ /* 0x000fe20007ffe1ff */
[----:B------:R-:W-:-:S04]  /*636f0*/  IMAD.MOV.U32 R47, RZ, RZ, R53 ;  /* 0x000000ffff2f7224 */ /* 0x000fc800078e0035 */
[----:B0-----:R-:W-:Y:S02]  /*63700*/  IMAD R18, R19, UR4, R46 ;  /* 0x0000000413127c24 */ /* 0x001fe4000f8e022e */
[----:B------:R-:W-:-:S07]  /*63710*/  IMAD.MOV.U32 R46, RZ, RZ, R52 ;  /* 0x000000ffff2e7224 */ /* 0x000fce00078e0034 */
.L_x_1305:
[----:B------:R-:W-:Y:S05]  /*63720*/  BSYNC.RECONVERGENT B2 ;  /* 0x0000000000027941 */ /* 0x000fea0003800200 */
.L_x_1303:
        /* <DEDUP_REMOVED lines=9> */
[----:B-1----:R-:W-:-:S06]  /*637c0*/  IADD3 R22, PT, PT, R20, 0xffffffe, RZ ;  /* 0x0ffffffe14167810 */ /* 0x002fcc0007ffe0ff */
        /* <DEDUP_REMOVED lines=19> */
.L_x_1307:
        /* <DEDUP_REMOVED lines=11> */
.L_x_1308:
[----:B------:R-:W-:Y:S05]  /*639b0*/  BSYNC.RECONVERGENT B2 ;  /* 0x0000000000027941 */ /* 0x000fea0003800200 */
.L_x_1306:
        /* <DEDUP_REMOVED lines=8> */
[----:B-1----:R-:W-:-:S02]  /*63a40*/  VIADD R22, R47, 0xffffffe ;  /* 0x0ffffffe2f167836 */ /* 0x002fc40000000000 */
[----:B------:R-:W-:-:S04]  /*63a50*/  IMAD.MOV.U32 R47, RZ, RZ, RZ ;  /* 0x000000ffff2f7224 */ /* 0x000fc800078e00ff */
        /* <DEDUP_REMOVED lines=19> */
.L_x_1310:
        /* <DEDUP_REMOVED lines=11> */
.L_x_1311:
[----:B------:R-:W-:Y:S05]  /*63c40*/  BSYNC.RECONVERGENT B2 ;  /* 0x0000000000027941 */ /* 0x000fea0003800200 */
.L_x_1309:
        /* <DEDUP_REMOVED lines=28> */
.L_x_1313:
[----:B------:R-:W1:Y:S01]  /*63e10*/  LDCU UR4, c[0x3][0xa4] ;  /* 0x00c01480ff0477ac */ /* 0x000e620008000800 */
[----:B------:R-:W-:Y:S01]  /*63e20*/  IMAD.MOV.U32 R54, RZ, RZ, R46 ;  /* 0x000000ffff367224 */ /* 0x000fe200078e002e */
[----:B------:R-:W-:Y:S02]  /*63e30*/  MOV R55, R47 ;  /* 0x0000002f00377202 */ /* 0x000fe40000000f00 */
[----:B------:R-:W-:Y:S01]  /*63e40*/  MOV R12, 0x63e70 ;  /* 0x00063e70000c7802 */ /* 0x000fe20000000f00 */
[----:B-1----:R-:W-:-:S07]  /*63e50*/  IMAD.U32 R10, RZ, RZ, UR4 ;  /* 0x00000004ff0a7e24 */ /* 0x002fce000f8e00ff */
[----:B0-23--:R-:W-:Y:S05]  /*63e60*/  CALL.REL.NOINC `($__internal_0_$__cuda_sm20_div_u64) ;  /* 0x0000016800c07944 */ /* 0x00dfea0003c00000 */
[----:B------:R-:W0:Y:S01]  /*63e70*/  LDCU UR4, c[0x3][0xa4] ;  /* 0x00c01480ff0477ac */ /* 0x000e220008000800 */
[----:B------:R-:W-:-:S04]  /*63e80*/  IMAD.MOV R19, RZ, RZ, -R52 ;  /* 0x000000ffff137224 */ /* 0x000fc800078e0a34 */
[----:B0-----:R-:W-:-:S07]  /*63e90*/  IMAD R46, R19, UR4, R46 ;  /* 0x00000004132e7c24 */ /* 0x001fce000f8e022e */
.L_x_1314:
[----:B------:R-:W-:Y:S05]  /*63ea0*/  BSYNC.RECONVERGENT B2 ;  /* 0x0000000000027941 */ /* 0x000fea0003800200 */
.L_x_1312:
        /* <DEDUP_REMOVED lines=25> */
.L_x_1316:
[----:B------:R-:W-:Y:S01]  /*64040*/  IMAD.MOV.U32 R12, RZ, RZ, R52 ;  /* 0x000000ffff0c7224 */ /* 0x000fe200078e0034 */
[----:B------:R-:W-:Y:S01]  /*64050*/  MOV R10, 0x64080 ;  /* 0x00064080000a7802 */ /* 0x000fe20000000f00 */
[----:B------:R-:W-:-:S07]  /*64060*/  IMAD.MOV.U32 R23, RZ, RZ, R53 ;  /* 0x000000ffff177224 */ /* 0x000fce00078e0035 */
[----:B0-23--:R-:W-:Y:S05]  /*64070*/  CALL.REL.NOINC `($__internal_1_$__cuda_sm20_rem_u64) ;  /* 0x0000016c005c7944 */ /* 0x00dfea0003c00000 */
.L_x_1317:
[----:B------:R-:W-:Y:S05]  /*64080*/  BSYNC.RECONVERGENT B2 ;  /* 0x0000000000027941 */ /* 0x000fea0003800200 */
.L_x_1315:
[----:B------:R-:W1:Y:S01]  /*64090*/  LDC.64 R48, c[0x3][RZ] ;  /* 0x00c00000ff307b82 */ /* 0x000e620000000a00 */
[----:B------:R-:W1:Y:S01]  /*640a0*/  LDCU.128 UR4, c[0x3][0x50] ;  /* 0x00c00a00ff0477ac */ /* 0x000e620008000c00 */
[----:B------:R-:W1:Y:S01]  /*640b0*/  I2F.F64 R50, R12 ;  /* 0x0000000c00327312 */ /* 0x000e620000201c00 */
[----:B------:R-:W-:Y:S01]  /*640c0*/  PLOP3.LUT P2, PT, PT, PT, PT, 0x80, 0x8 ;  /* 0x000000000008781c */ /* 0x000fe20003f4f070 */
[----:B------:R-:W4:Y:S01]  /*640d0*/  LDCU.64 UR20, c[0x3][0xc8] ;  /* 0x00c01900ff1477ac */ /* 0x000f220008000a00 */
[----:B------:R-:W-:-:S03]  /*640e0*/  PLOP3.LUT P1, PT, PT, PT, PT, 0x8, 0x80 ;  /* 0x000000000080781c */ /* 0x000fc60003f2e170 */
[----:B------:R-:W5:Y:S01]  /*640f0*/  LDC.64 R52, c[0x3][0x8] ;  /* 0x00c00200ff347b82 */ /* 0x000f620000000a00 */
[----:B------:R-:W0:Y:S01]  /*64100*/  LDCU.128 UR12, c[0x3][0x60] ;  /* 0x00c00c00ff0c77ac */ /* 0x000e220008000c00 */
[----:B------:R-:W5:Y:S01]  /*64110*/  I2F.F64 R46, R46 ;  /* 0x0000002e002e7312 */ /* 0x000f620000201c00 */
[----:B------:R-:W-:Y:S01]  /*64120*/  LOP3.LUT R5, R5, 0xfffeffff, RZ, 0xc0, !PT ;  /* 0xfffeffff05057812 */ /* 0x000fe200078ec0ff */
[----:B------:R-:W2:Y:S03]  /*64130*/  LDCU.128 UR24, c[0x3][0xd0] ;  /* 0x00c01a00ff1877ac */ /* 0x000ea60008000c00 */
[----:B------:R-:W-:Y:S01]  /*64140*/  LOP3.LUT R5, R5, 0xfffffff7, RZ, 0xc0, !PT ;  /* 0xfffffff705057812 */ /* 0x000fe200078ec0ff */
[----:B------:R-:W0:Y:S01]  /*64150*/  LDC.64 R54, c[0x3][0x10] ;  /* 0x00c00400ff367b82 */ /* 0x000e220000000a00 */
[----:B------:R-:W3:Y:S01]  /*64160*/  LDCU.128 UR16, c[0x3][0x70] ;  /* 0x00c00e00ff1077ac */ /* 0x000ee20008000c00 */
[----:B------:R-:W0:Y:S01]  /*64170*/  I2F.F64 R22, R22 ;  /* 0x0000001600167312 */ /* 0x000e220000201c00 */
[----:B------:R-:W-:-:S04]  /*64180*/  @P2 LOP3.LUT R5, R5, 0x8, RZ, 0xfc, !PT ;  /* 0x0000000805052812 */ /* 0x000fc800078efcff */
[----:B------:R-:W-:Y:S01]  /*64190*/  @P1 LOP3.LUT R5, R5, 0x10000, RZ, 0xfc, !PT ;  /* 0x0001000005051812 */ /* 0x000fe200078efcff */
[----:B------:R-:W3:Y:S01]  /*641a0*/  LDC.64 R56, c[0x3][0x18] ;  /* 0x00c00600ff387b82 */ /* 0x000ee20000000a00 */
[----:B-1----:R-:W-:Y:S01]  /*641b0*/  DFMA R48, R50, UR4, R48 ;  /* 0x0000000432307c2b */ /* 0x002fe20008000030 */
[----:B------:R-:W3:Y:S06]  /*641c0*/  I2F.F64 R60, R20 ;  /* 0x00000014003c7312 */ /* 0x000eec0000201c00 */
[----:B------:R-:W1:Y:S01]  /*641d0*/  LDC.64 R58, c[0x3][0x20] ;  /* 0x00c00800ff3a7b82 */ /* 0x000e620000000a00 */
[----:B-----5:R-:W-:Y:S01]  /*641e0*/  DFMA R46, R46, UR6, R52 ;  /* 0x000000062e2e7c2b */ /* 0x020fe20008000034 */
[----:B------:R-:W1:Y:S01]  /*641f0*/  I2F.F64 R18, R18 ;  /* 0x0000001200127312 */ /* 0x000e620000201c00 */
[----:B----4-:R-:W-:Y:S01]  /*64200*/  DFMA R50, R48, UR20, RZ ;  /* 0x0000001430327c2b */ /* 0x010fe200080000ff */
[----:B------:R-:W4:Y:S01]  /*64210*/  LDCU.128 UR4, c[0x3][0x80] ;  /* 0x00c01000ff0477ac */ /* 0x000f220008000c00 */
[----:B0-----:R-:W-:-:S03]  /*64220*/  DFMA R22, R22, UR12, R54 ;  /* 0x0000000c16167c2b */ /* 0x001fc60008000036 */
[----:B------:R-:W0:Y:S02]  /*64230*/  LDC.64 R62, c[0x3][0x28] ;  /* 0x00c00a00ff3e7b82 */ /* 0x000e240000000a00 */
[----:B------:R-:W0:Y:S01]  /*64240*/  I2F.F64 R54, R17 ;  /* 0x0000001100367312 */ /* 0x000e220000201c00 */
[----:B--2---:R-:W-:Y:S01]  /*64250*/  DFMA R52, R46, UR24, R50 ;  /* 0x000000182e347c2b */ /* 0x004fe20008000032 */
[----:B------:R-:W2:Y:S01]  /*64260*/  LDCU.128 UR20, c[0x3][0xf0] ;  /* 0x00c01e00ff1477ac */ /* 0x000ea20008000c00 */
[----:B---3--:R-:W-:Y:S01]  /*64270*/  DFMA R56, R60, UR14, R56 ;  /* 0x0000000e3c387c2b */ /* 0x008fe20008000038 */
[----:B------:R-:W3:Y:S02]  /*64280*/  LDCU.128 UR12, c[0x3][0xe0] ;  /* 0x00c01c00ff0c77ac */ /* 0x000ee40008000c00 */
[----:B------:R-:W4:Y:S03]  /*64290*/  LDC.64 R50, c[0x3][0x30] ;  /* 0x00c00c00ff327b82 */ /* 0x000f260000000a00 */
[----:B------:R-:W-:Y:S01]  /*642a0*/  DFMA R52, R22, UR26, R52 ;  /* 0x0000001a16347c2b */ /* 0x000fe20008000034 */
[----:B------:R5:W4:Y:S01]  /*642b0*/  I2F.F64 R64, R16 ;  /* 0x0000001000407312 */ /* 0x000b220000201c00 */
[----:B-1----:R-:W-:-:S03]  /*642c0*/  DFMA R58, R18, UR16, R58 ;  /* 0x00000010123a7c2b */ /* 0x002fc6000800003a */
[----:B------:R-:W1:Y:S04]  /*642d0*/  LDC.64 R18, c[0x3][0x38] ;  /* 0x00c00e00ff127b82 */ /* 0x000e680000000a00 */
[----:B------:R-:W1:Y:S01]  /*642e0*/  I2F.F64 R60, R15 ;  /* 0x0000000f003c7312 */ /* 0x000e620000201c00 */
[----:B0-----:R-:W-:-:S03]  /*642f0*/  DFMA R54, R54, UR18, R62 ;  /* 0x0000001236367c2b */ /* 0x001fc6000800003e */
[----:B-----5:R-:W0:Y:S01]  /*64300*/  LDC.64 R16, c[0x3][0x48] ;  /* 0x00c01200ff107b82 */ /* 0x020e220000000a00 */
[----:B---3--:R-:W-:-:S03]  /*64310*/  DFMA R52, R56, UR12, R52 ;  /* 0x0000000c38347c2b */ /* 0x008fc60008000034 */
[----:B------:R-:W0:Y:S01]  /*64320*/  I2F.F64 R12, R13 ;  /* 0x0000000d000c7312 */ /* 0x000e220000201c00 */
[----:B----4-:R-:W-:-:S04]  /*64330*/  DFMA R50, R64, UR4, R50 ;  /* 0x0000000440327c2b */ /* 0x010fc80008000032 */
[----:B------:R-:W-:Y:S01]  /*64340*/  DFMA R62, R58, UR14, R52 ;  /* 0x0000000e3a3e7c2b */ /* 0x000fe20008000034 */
[----:B------:R-:W0:Y:S01]  /*64350*/  LDCU.128 UR12, c[0x3][0x90] ;  /* 0x00c01200ff0c77ac */ /* 0x000e220008000c00 */
[----:B------:R-:W3:Y:S01]  /*64360*/  LDC.64 R52, c[0x3][0x40] ;  /* 0x00c01000ff347b82 */ /* 0x000ee20000000a00 */
[----:B-1----:R-:W-:Y:S01]  /*64370*/  DFMA R18, R60, UR6, R18 ;  /* 0x000000063c127c2b */ /* 0x002fe20008000012 */
[----:B------:R-:W1:Y:S01]  /*64380*/  LDCU.128 UR4, c[0x3][0x100] ;  /* 0x00c02000ff0477ac */ /* 0x000e620008000c00 */
[----:B------:R-:W3:Y:S03]  /*64390*/  I2F.F64 R60, R14 ;  /* 0x0000000e003c7312 */ /* 0x000ee60000201c00 */
[----:B--2---:R-:W-:-:S08]  /*643a0*/  DFMA R62, R54, UR20, R62 ;  /* 0x00000014363e7c2b */ /* 0x004fd0000800003e */
[----:B------:R-:W-:Y:S02]  /*643b0*/  DFMA R62, R50, UR22, R62 ;  /* 0x00000016323e7c2b */ /* 0x000fe4000800003e */
[----:B0-----:R-:W-:Y:S01]  /*643c0*/  DFMA R16, R12, UR14, R16 ;  /* 0x0000000e0c107c2b */ /* 0x001fe20008000010 */
[----:B------:R-:W-:-:S05]  /*643d0*/  MOV R13, RZ ;  /* 0x000000ff000d7202 */ /* 0x000fca0000000f00 */
[----:B-1----:R-:W-:Y:S01]  /*643e0*/  DFMA R62, R18, UR4, R62 ;  /* 0x00000004123e7c2b */ /* 0x002fe2000800003e */
[----:B------:R-:W0:Y:S01]  /*643f0*/  LDCU.64 UR4, c[0x3][0x3e8] ;  /* 0x00c07d00ff0477ac */ /* 0x000e220008000a00 */
[----:B---3--:R-:W-:Y:S01]  /*64400*/  DFMA R52, R60, UR12, R52 ;  /* 0x0000000c3c347c2b */ /* 0x008fe20008000034 */
[----:B------:R-:W1:Y:S07]  /*64410*/  LDCU.64 UR12, c[0x3][0x110] ;  /* 0x00c02200ff0c77ac */ /* 0x000e6e0008000a00 */
        /* <DEDUP_REMOVED lines=203> */
.L_x_1287:
[----:B------:R-:W-:Y:S05]  /*650d0*/  BSYNC.RECONVERGENT B1 ;  /* 0x0000000000017941 */ /* 0x000fea0003800200 */
.L_x_1286:
[----:B------:R-:W-:Y:S01]  /*650e0*/  PLOP3.LUT P2, PT, PT, PT, PT, 0x8, 0x80 ;  /* 0x000000000080781c */ /* 0x000fe20003f4e170 */
[----:B------:R-:W-:Y:S01]  /*650f0*/  VIADD R15, R21, 0x4 ;  /* 0x00000004150f7836 */ /* 0x000fe20000000000 */
[----:B------:R-:W-:Y:S01]  /*65100*/  PLOP3.LUT P1, PT, PT, PT, PT, 0x80, 0x8 ;  /* 0x000000000008781c */ /* 0x000fe20003f2f070 */
[----:B------:R-:W-:Y:S01]  /*65110*/  BSSY.RECONVERGENT B1, `(.L_x_1318) ;  /* 0x0000295000017945 */ /* 0x000fe20003800200 */
[----:B------:R-:W-:Y:S02]  /*65120*/  LOP3.LUT R5, R5, 0xfffffffb, RZ, 0xc0, !PT ;  /* 0xfffffffb05057812 */ /* 0x000fe400078ec0ff */
[----:B------:R-:W-:Y:S02]  /*65130*/  ISETP.GE.AND P0, PT, R15, R6, PT ;  /* 0x000000060f00720c */ /* 0x000fe40003f06270 */
[----:B------:R-:W-:-:S05]  /*65140*/  MOV R14, 0x1 ;  /* 0x00000001000e7802 */ /* 0x000fca0000000f00 */
[----:B------:R-:W-:-:S04]  /*65150*/  @P2 LOP3.LUT R5, R5, 0x4, RZ, 0xfc, !PT ;  /* 0x0000000405052812 */ /* 0x000fc800078efcff */
[----:B------:R-:W-:-:S04]  /*65160*/  LOP3.LUT R5, R5, 0xffffbfff, RZ, 0xc0, !PT ;  /* 0xffffbfff05057812 */ /* 0x000fc800078ec0ff */
[----:B------:R-:W-:Y:S01]  /*65170*/  @P1 LOP3.LUT R5, R5, 0x4000, RZ, 0xfc, !PT ;  /* 0x0000400005051812 */ /* 0x000fe200078efcff */
[----:B------:R-:W-:Y:S06]  /*65180*/  @P0 BRA `(.L_x_1319) ;  /* 0x0000002800340947 */ /* 0x000fec0003800000 */
[----:B------:R-:W5:Y:S01]  /*65190*/  LDC R17, c[0x3][0xc4] ;  /* 0x00c03100ff117b82 */ /* 0x000f620000000800 */
[----:B------:R-:W-:Y:S01]  /*651a0*/  BSSY.RECONVERGENT B2, `(.L_x_1320) ;  /* 0x0000026000027945 */ /* 0x000fe20003800200 */
[----:B-----5:R-:W-:-:S04]  /*651b0*/  SHF.R.S32.HI R19, RZ, 0x1f, R17 ;  /* 0x0000001fff137819 */ /* 0x020fc80000011411 */
[----:B01----:R-:W-:-:S04]  /*651c0*/  LOP3.LUT R10, R37, R19, RZ, 0xfc, !PT ;  /* 0x00000013250a7212 */ /* 0x003fc800078efcff */
        /* <DEDUP_REMOVED lines=22> */
[----:B------:R-:W-:Y:S01]  /*65330*/  MOV R17, RZ ;  /* 0x000000ff00117202 */ /* 0x000fe20000000f00 */
[----:B------:R-:W-:Y:S06]  /*65340*/  BRA `(.L_x_1322) ;  /* 0x00000000002c7947 */ /* 0x000fec0003800000 */
.L_x_1321:
        /* <DEDUP_REMOVED lines=11> */
.L_x_1322:
[----:B------:R-:W-:Y:S05]  /*65400*/  BSYNC.RECONVERGENT B2 ;  /* 0x0000000000027941 */ /* 0x000fea0003800200 */
.L_x_1320:
        /* <DEDUP_REMOVED lines=29> */
.L_x_1324:
        /* <DEDUP_REMOVED lines=8> */
[----:B0-----:R-:W-:Y:S01]  /*65660*/  IMAD R14, R17, UR4, R16 ;  /* 0x00000004110e7c24 */ /* 0x001fe2000f8e0210 */
[----:B------:R-:W-:Y:S01]  /*65670*/  MOV R16, R52 ;  /* 0x0000003400107202 */ /* 0x000fe20000000f00 */
[----:B------:R-:W-:-:S07]  /*65680*/  IMAD.MOV.U32 R17, RZ, RZ, R53 ;  /* 0x000000ffff117224 */ /* 0x000fce00078e0035 */
.L_x_1325:
[----:B------:R-:W-:Y:S05]  /*65690*/  BSYNC.RECONVERGENT B2 ;  /* 0x0000000000027941 */ /* 0x000fea0003800200 */
.L_x_1323:
        /* <DEDUP_REMOVED lines=28> */
.L_x_1327:
[----:B------:R-:W0:Y:S01]  /*65860*/  LDCU UR4, c[0x3][0xbc] ;  /* 0x00c01780ff0477ac */ /* 0x000e220008000800 */
[----:B------:R-:W-:Y:S01]  /*65870*/  IMAD.MOV.U32 R54, RZ, RZ, R16 ;  /* 0x000000ffff367224 */ /* 0x000fe200078e0010 */
[----:B------:R-:W-:Y:S02]  /*65880*/  MOV R55, R17 ;  /* 0x0000001100377202 */ /* 0x000fe40000000f00 */
[----:B------:R-:W-:Y:S01]  /*65890*/  MOV R12, 0x658c0 ;  /* 0x000658c0000c7802 */ /* 0x000fe20000000f00 */
[----:B0-----:R-:W-:-:S07]  /*658a0*/  IMAD.U32 R10, RZ, RZ, UR4 ;  /* 0x00000004ff0a7e24 */ /* 0x001fce000f8e00ff */
[----:B--234-:R-:W-:Y:S05]  /*658b0*/  CALL.REL.NOINC `($__internal_0_$__cuda_sm20_div_u64) ;  /* 0x00000150002c7944 */ /* 0x01cfea0003c00000 */
[----:B------:R-:W0:Y:S01]  /*658c0*/  LDCU UR4, c[0x3][0xbc] ;  /* 0x00c01780ff0477ac */ /* 0x000e220008000800 */
[----:B------:R-:W-:Y:S01]  /*658d0*/  IMAD.MOV R17, RZ, RZ, -R52 ;  /* 0x000000ffff117224 */ /* 0x000fe200078e0a34 */
[----:B------:R-:W-:Y:S01]  /*658e0*/  MOV R46, R52 ;  /* 0x00000034002e7202 */ /* 0x000fe20000000f00 */
[----:B------:R-:W-:Y:S02]  /*658f0*/  IMAD.MOV.U32 R47, RZ, RZ, R53 ;  /* 0x000000ffff2f7224 */ /* 0x000fe400078e0035 */
[----:B0-----:R-:W-:-:S07]  /*65900*/  IMAD R16, R17, UR4, R16 ;  /* 0x0000000411107c24 */ /* 0x001fce000f8e0210 */
.L_x_1328:
[----:B------:R-:W-:Y:S05]  /*65910*/  BSYNC.RECONVERGENT B2 ;  /* 0x0000000000027941 */ /* 0x000fea0003800200 */
.L_x_1326:
        /* <DEDUP_REMOVED lines=29> */
.L_x_1330:
        /* <DEDUP_REMOVED lines=11> */
.L_x_1331:
[----:B------:R-:W-:Y:S05]  /*65ba0*/  BSYNC.RECONVERGENT B2 ;  /* 0x0000000000027941 */ /* 0x000fea0003800200 */
.L_x_1329:
        /* <DEDUP_REMOVED lines=29> */
.L_x_1333:
        /* <DEDUP_REMOVED lines=11> */
.L_x_1334:
[----:B------:R-:W-:Y:S05]  /*65e30*/  BSYNC.RECONVERGENT B2 ;  /* 0x0000000000027941 */ /* 0x000fea0003800200 */
.L_x_1332:
        /* <DEDUP_REMOVED lines=29> */
.L_x_1336:
        /* <DEDUP_REMOVED lines=11> */
.L_x_1337:
[----:B------:R-:W-:Y:S05]  /*660c0*/  BSYNC.RECONVERGENT B2 ;  /* 0x0000000000027941 */ /* 0x000fea0003800200 */
.L_x_1335:
        /* <DEDUP_REMOVED lines=8> */
[----:B0-----:R-:W-:-:S02]  /*66150*/  VIADD R22, R47, 0xffffffe ;  /* 0x0ffffffe2f167836 */ /* 0x001fc40000000000 */
[----:B------:R-:W-:-:S04]  /*66160*/  IMAD.MOV.U32 R47, RZ, RZ, RZ ;  /* 0x000000ffff2f7224 */ /* 0x000fc800078e00ff */
        /* <DEDUP_REMOVED lines=19> */
.L_x_1339:
        /* <DEDUP_REMOVED lines=11> */
.L_x_1340:
[----:B------:R-:W-:Y:S05]  /*66350*/  BSYNC.RECONVERGENT B2 ;  /* 0x0000000000027941 */ /* 0x000fea0003800200 */
.L_x_1338:
        /* <DEDUP_REMOVED lines=28> */
.L_x_1342:
        /* <DEDUP_REMOVED lines=11> */
.L_x_1343:
[----:B------:R-:W-:Y:S05]  /*665d0*/  BSYNC.RECONVERGENT B2 ;  /* 0x0000000000027941 */ /* 0x000fea0003800200 */
.L_x_1341:
        /* <DEDUP_REMOVED lines=28> */
.L_x_1345:
[----:B------:R-:W0:Y:S01]  /*667a0*/  LDCU UR4, c[0x3][0xa4] ;  /* 0x00c01480ff0477ac */ /* 0x000e220008000800 */
[----:B------:R-:W-:Y:S01]  /*667b0*/  MOV R54, R48 ;  /* 0x0000003000367202 */ /* 0x000fe20000000f00 */
[----:B------:R-:W-:Y:S01]  /*667c0*/  IMAD.MOV.U32 R55, RZ, RZ, R49 ;  /* 0x000000ffff377224 */ /* 0x000fe200078e0031 */
[----:B------:R-:W-:Y:S01]  /*667d0*/  MOV R12, 0x66800 ;  /* 0x00066800000c7802 */ /* 0x000fe20000000f00 */
[----:B0-----:R-:W-:-:S07]  /*667e0*/  IMAD.U32 R10, RZ, RZ, UR4 ;  /* 0x00000004ff0a7e24 */ /* 0x001fce000f8e00ff */
[----:B--234-:R-:W-:Y:S05]  /*667f0*/  CALL.REL.NOINC `($__internal_0_$__cuda_sm20_div_u64) ;  /* 0x00000140005c7944 */ /* 0x01cfea0003c00000 */
[----:B------:R-:W0:Y:S01]  /*66800*/  LDCU UR4, c[0x3][0xa4] ;  /* 0x00c01480ff0477ac */ /* 0x000e220008000800 */
[----:B------:R-:W-:-:S05]  /*66810*/  IADD3 R47, PT, PT, -R52, RZ, RZ ;  /* 0x000000ff342f7210 */ /* 0x000fca0007ffe1ff */
[----:B0-----:R-:W-:-:S07]  /*66820*/  IMAD R47, R47, UR4, R48 ;  /* 0x000000042f2f7c24 */ /* 0x001fce000f8e0230 */
.L_x_1346:
[----:B------:R-:W-:Y:S05]  /*66830*/  BSYNC.RECONVERGENT B2 ;  /* 0x0000000000027941 */ /* 0x000fea0003800200 */
.L_x_1344:
        /* <DEDUP_REMOVED lines=25> */
.L_x_1348:
[----:B------:R-:W-:Y:S01]  /*669d0*/  IMAD.MOV.U32 R12, RZ, RZ, R52 ;  /* 0x000000ffff0c7224 */ /* 0x000fe200078e0034 */
[----:B------:R-:W-:Y:S02]  /*669e0*/  MOV R23, R53 ;  /* 0x0000003500177202 */ /* 0x000fe40000000f00 */
[----:B------:R-:W-:-:S07]  /*669f0*/  MOV R10, 0x66a10 ;  /* 0x00066a10000a7802 */ /* 0x000fce0000000f00 */
[----:B--234-:R-:W-:Y:S05]  /*66a00*/  CALL.REL.NOINC `($__internal_1_$__cuda_sm20_rem_u64) ;  /* 0x0000014000f87944 */ /* 0x01cfea0003c00000 */
.L_x_1349:
[----:B------:R-:W-:Y:S05]  /*66a10*/  BSYNC.RECONVERGENT B2 ;  /* 0x0000000000027941 */ /* 0x000fea0003800200 */
.L_x_1347:
[----:B------:R-:W0:Y:S01]  /*66a20*/  LDC.64 R56, c[0x3][RZ] ;  /* 0x00c00000ff387b82 */ /* 0x000e220000000a00 */
[----:B------:R-:W0:Y:S01]  /*66a30*/  LDCU.128 UR4, c[0x3][0x50] ;  /* 0x00c00a00ff0477ac */ /* 0x000e220008000c00 */
[----:B------:R-:W0:Y:S01]  /*66a40*/  I2F.F64 R48, R12 ;  /* 0x0000000c00307312 */ /* 0x000e220000201c00 */
[----:B------:R-:W-:Y:S01]  /*66a50*/  PLOP3.LUT P2, PT, PT, PT, PT, 0x80, 0x8 ;  /* 0x000000000008781c */ /* 0x000fe20003f4f070 */
[----:B------:R-:W1:Y:S01]  /*66a60*/  LDCU.128 UR12, c[0x3][0x60] ;  /* 0x00c00c00ff0c77ac */ /* 0x000e620008000c00 */
[----:B------:R-:W-:-:S03]  /*66a70*/  PLOP3.LUT P1, PT, PT, PT, PT, 0x8, 0x80 ;  /* 0x000000000080781c */ /* 0x000fc60003f2e170 */
[----:B------:R-:W1:Y:S01]  /*66a80*/  LDC.64 R60, c[0x3][0x10] ;  /* 0x00c00400ff3c7b82 */ /* 0x000e620000000a00 */
[----:B------:R-:W5:Y:S01]  /*66a90*/  LDCU.128 UR16, c[0x3][0x70] ;  /* 0x00c00e00ff1077ac */ /* 0x000f620008000c00 */
[----:B------:R-:W-:Y:S01]  /*66aa0*/  I2F.F64 R50, R47 ;  /* 0x0000002f00327312 */ /* 0x000fe20000201c00 */
[----:B------:R-:W-:Y:S01]  /*66ab0*/  LOP3.LUT R5, R5, 0xffffbfff, RZ, 0xc0, !PT ;  /* 0xffffbfff05057812 */ /* 0x000fe200078ec0ff */
[----:B------:R-:W2:Y:S03]  /*66ac0*/  LDCU.128 UR20, c[0x3][0xd0] ;  /* 0x00c01a00ff1477ac */ /* 0x000ea60008000c00 */
[----:B------:R-:W-:Y:S01]  /*66ad0*/  LOP3.LUT R5, R5, 0xfffffffb, RZ, 0xc0, !PT ;  /* 0xfffffffb05057812 */ /* 0x000fe200078ec0ff */
[----:B------:R-:W3:Y:S02]  /*66ae0*/  LDC.64 R52, c[0x3][0x8] ;  /* 0x00c00200ff347b82 */ /* 0x000ee40000000a00 */
[----:B------:R4:W1:Y:S01]  /*66af0*/  I2F.F64 R54, R46 ;  /* 0x0000002e00367312 */ /* 0x0008620000201c00 */
[----:B------:R-:W-:-:S04]  /*66b00*/  @P2 LOP3.LUT R5, R5, 0x4, RZ, 0xfc, !PT ;  /* 0x0000000405052812 */ /* 0x000fc800078efcff */
[----:B------:R-:W-:Y:S01]  /*66b10*/  @P1 LOP3.LUT R5, R5, 0x4000, RZ, 0xfc, !PT ;  /* 0x0000400005051812 */ /* 0x000fe200078efcff */
[----:B0-----:R-:W-:Y:S01]  /*66b20*/  DFMA R48, R48, UR4, R56 ;  /* 0x0000000430307c2b */ /* 0x001fe20008000038 */
[----:B------:R-:W0:Y:S01]  /*66b30*/  LDCU.64 UR4, c[0x3][0xc8] ;  /* 0x00c01900ff0477ac */ /* 0x000e220008000a00 */
[----:B----4-:R-:W5:Y:S01]  /*66b40*/  LDC.64 R46, c[0x3][0x28] ;  /* 0x00c00a00ff2e7b82 */ /* 0x010f620000000a00 */
[----:B------:R-:W5:Y:S01]  /*66b50*/  I2F.F64 R18, R18 ;  /* 0x0000001200127312 */ /* 0x000f620000201c00 */
[----:B-1----:R-:W-:-:S06]  /*66b60*/  DFMA R54, R54, UR12, R60 ;  /* 0x0000000c36367c2b */ /* 0x002fcc000800003c */
[----:B------:R-:W1:Y:S01]  /*66b70*/  LDC.64 R56, c[0x3][0x18] ;  /* 0x00c00600ff387b82 */ /* 0x000e620000000a00 */
[----:B------:R-:W1:Y:S01]  /*66b80*/  I2F.F64 R22, R22 ;  /* 0x0000001600167312 */ /* 0x000e620000201c00 */
[----:B---3--:R-:W-:-:S06]  /*66b90*/  DFMA R50, R50, UR6, R52 ;  /* 0x0000000632327c2b */ /* 0x008fcc0008000034 */
[----:B------:R-:W3:Y:S01]  /*66ba0*/  LDC.64 R58, c[0x3][0x20] ;  /* 0x00c00800ff3a7b82 */ /* 0x000ee20000000a00 */
[----:B0-----:R-:W-:Y:S01]  /*66bb0*/  DFMA R60, R48, UR4, RZ ;  /* 0x00000004303c7c2b */ /* 0x001fe200080000ff */
[----:B------:R-:W3:Y:S01]  /*66bc0*/  I2F.F64 R62, R20 ;  /* 0x00000014003e7312 */ /* 0x000ee20000201c00 */
[----:B------:R-:W0:Y:S05]  /*66bd0*/  LDCU.128 UR4, c[0x3][0x80] ;  /* 0x00c01000ff0477ac */ /* 0x000e2a0008000c00 */
[----:B------:R-:W0:Y:S01]  /*66be0*/  LDC.64 R52, c[0x3][0x30] ;  /* 0x00c00c00ff347b82 */ /* 0x000e220000000a00 */
[----:B-----5:R-:W-:Y:S02]  /*66bf0*/  DFMA R46, R18, UR18, R46 ;  /* 0x00000012122e7c2b */ /* 0x020fe4000800002e */
[----:B--2---:R-:W-:-:S05]  /*66c00*/  DFMA R60, R50, UR20, R60 ;  /* 0x00000014323c7c2b */ /* 0x004fca000800003c */
[----:B------:R-:W2:Y:S01]  /*66c10*/  LDC.64 R18, c[0x3][0x38] ;  /* 0x00c00e00ff127b82 */ /* 0x000ea20000000a00 */
[----:B-1----:R-:W-:Y:S01]  /*66c20*/  DFMA R22, R22, UR14, R56 ;  /* 0x0000000e16167c2b */ /* 0x002fe20008000038 */
[----:B------:R-:W1:Y:S01]  /*66c30*/  LDCU.128 UR12, c[0x3][0xe0] ;  /* 0x00c01c00ff0c77ac */ /* 0x000e620008000c00 */
[----:B------:R-:W0:Y:S01]  /*66c40*/  I2F.F64 R56, R17 ;  /* 0x0000001100387312 */ /* 0x000e220000201c00 */
[----:B---3--:R-:W-:Y:S01]  /*66c50*/  DFMA R58, R62, UR16, R58 ;  /* 0x000000103e3a7c2b */ /* 0x008fe2000800003a */
[----:B------:R-:W3:Y:S01]  /*66c60*/  LDCU.128 UR16, c[0x3][0xf0] ;  /* 0x00c01e00ff1077ac */ /* 0x000ee20008000c00 */
[----:B------:R-:W-:-:S05]  /*66c70*/  DFMA R62, R54, UR22, R60 ;  /* 0x00000016363e7c2b */ /* 0x000fca000800003c */
[----:B------:R-:W2:Y:S01]  /*66c80*/  I2F.F64 R60, R16 ;  /* 0x00000010003c7312 */ /* 0x000ea20000201c00 */
[----:B0-----:R-:W-:Y:S01]  /*66c90*/  DFMA R52, R56, UR4, R52 ;  /* 0x0000000438347c2b */ /* 0x001fe20008000034 */
[----:B------:R-:W0:Y:S01]  /*66ca0*/  LDC.64 R56, c[0x3][0x40] ;  /* 0x00c01000ff387b82 */ /* 0x000e220000000a00 */
[----:B-1----:R-:W-:Y:S02]  /*66cb0*/  DFMA R62, R22, UR12, R62 ;  /* 0x0000000c163e7c2b */ /* 0x002fe4000800003e */
[----:B--2---:R-:W-:Y:S01]  /*66cc0*/  DFMA R18, R60, UR6, R18 ;  /* 0x000000063c127c2b */ /* 0x004fe20008000012 */
[----:B------:R-:W0:Y:S02]  /*66cd0*/  LDCU.128 UR4, c[0x3][0x90] ;  /* 0x00c01200ff0477ac */ /* 0x000e240008000c00 */
[----:B------:R1:W0:Y:S03]  /*66ce0*/  I2F.F64 R60, R14 ;  /* 0x0000000e003c7312 */ /* 0x0002260000201c00 */
[----:B------:R-:W-:Y:S01]  /*66cf0*/  DFMA R62, R58, UR14, R62 ;  /* 0x0000000e3a3e7c2b */ /* 0x000fe2000800003e */
[----:B------:R-:W2:Y:S01]  /*66d00*/  LDC.64 R16, c[0x3][0x48] ;  /* 0x00c01200ff107b82 */ /* 0x000ea20000000a00 */
[----:B------:R-:W4:Y:S01]  /*66d10*/  LDCU.128 UR12, c[0x3][0x100] ;  /* 0x00c02000ff0c77ac */ /* 0x000f220008000c00 */
[----:B-1----:R-:W-:-:S05]  /*66d20*/  IMAD.MOV.U32 R14, RZ, RZ, RZ ;  /* 0x000000ffff0e7224 */ /* 0x002fca00078e00ff */
[----:B---3--:R-:W-:Y:S02]  /*66d30*/  DFMA R62, R46, UR16, R62 ;  /* 0x000000102e3e7c2b */ /* 0x008fe4000800003e */
[----:B0-----:R-:W-:Y:S01]  /*66d40*/  DFMA R56, R60, UR4, R56 ;  /* 0x000000043c387c2b */ /* 0x001fe20008000038 */
[----:B------:R-:W0:Y:S01]  /*66d50*/  LDCU.64 UR4, c[0x3][0x110] ;  /* 0x00c02200ff0477ac */ /* 0x000e220008000a00 */
[----:B------:R-:W2:Y:S04]  /*66d60*/  I2F.F64 R60, R15 ;  /* 0x0000000f003c7312 */ /* 0x000ea80000201c00 */
[----:B------:R-:W-:-:S08]  /*66d70*/  DFMA R62, R52, UR18, R62 ;  /* 0x00000012343e7c2b */ /* 0x000fd0000800003e */
[----:B----4-:R-:W-:Y:S01]  /*66d80*/  DFMA R62, R18, UR12, R62 ;  /* 0x0000000c123e7c2b */ /* 0x010fe2000800003e */
[----:B------:R-:W1:Y:S01]  /*66d90*/  LDCU.64 UR12, c[0x3][0x438] ;  /* 0x00c08700ff0c77ac */ /* 0x000e620008000a00 */
[----:B--2---:R-:W-:Y:S01]  /*66da0*/  DFMA R16, R60, UR6, R16 ;  /* 0x000000063c107c2b */ /* 0x004fe20008000010 */
[----:B------:R-:W2:Y:S05]  /*66db0*/  LDCU.64 UR6, c[0x3][0x3e8] ;  /* 0x00c07d00ff0677ac */ /* 0x000eaa0008000a00 */
[----:B------:R-:W-:-:S08]  /*66dc0*/  DFMA R62, R56, UR14, R62 ;  /* 0x0000000e383e7c2b */ /* 0x000fd0000800003e */
        /* <DEDUP_REMOVED lines=201> */
.L_x_1319:
[----:B------:R-:W-:Y:S05]  /*67a60*/  BSYNC.RECONVERGENT B1 ;  /* 0x0000000000017941 */ /* 0x000fea0003800200 */
.L_x_1318:
        /* <DEDUP_REMOVED lines=39> */
.L_x_1353:
        /* <DEDUP_REMOVED lines=12> */
.L_x_1354:
[----:B------:R-:W-:Y:S05]  /*67da0*/  BSYNC.RECONVERGENT B2 ;  /* 0x0000000000027941 */ /* 0x000fea0003800200 */
.L_x_1352:
        /* <DEDUP_REMOVED lines=29> */
.L_x_1356:
        /* <DEDUP_REMOVED lines=11> */
.L_x_1357:
[----:B------:R-:W-:Y:S05]  /*68030*/  BSYNC.RECONVERGENT B2 ;  /* 0x0000000000027941 */ /* 0x000fea0003800200 */
.L_x_1355:
        /* <DEDUP_REMOVED lines=29> */
.L_x_1359:
        /* <DEDUP_REMOVED lines=11> */
.L_x_1360:
[----:B------:R-:W-:Y:S05]  /*682c0*/  BSYNC.RECONVERGENT B2 ;  /* 0x0000000000027941 */ /* 0x000fea0003800200 */
.L_x_1358:
        /* <DEDUP_REMOVED lines=29> */
.L_x_1362:
        /* <DEDUP_REMOVED lines=11> */
.L_x_1363:
[----:B------:R-:W-:Y:S05]  /*68550*/  BSYNC.RECONVERGENT B2 ;  /* 0x0000000000027941 */ /* 0x000fea0003800200 */
.L_x_1361:
        /* <DEDUP_REMOVED lines=29> */
.L_x_1365:
        /* <DEDUP_REMOVED lines=11> */
.L_x_1366:
[----:B------:R-:W-:Y:S05]  /*687e0*/  BSYNC.RECONVERGENT B2 ;  /* 0x0000000000027941 */ /* 0x000fea0003800200 */
.L_x_1364:
        /* <DEDUP_REMOVED lines=29> */
.L_x_1368:
        /* <DEDUP_REMOVED lines=11> */
.L_x_1369:
[----:B------:R-:W-:Y:S05]  /*68a70*/  BSYNC.RECONVERGENT B2 ;  /* 0x0000000000027941 */ /* 0x000fea0003800200 */
.L_x_1367:
        /* <DEDUP_REMOVED lines=28> */
.L_x_1371:
        /* <DEDUP_REMOVED lines=11> */
.L_x_1372:
[----:B------:R-:W-:Y:S05]  /*68cf0*/  BSYNC.RECONVERGENT B2 ;  /* 0x0000000000027941 */ /* 0x000fea0003800200 */
.L_x_1370:
        /* <DEDUP_REMOVED lines=29> */
.L_x_1374:
        /* <DEDUP_REMOVED lines=11> */
.L_x_1375:
[----:B------:R-:W-:Y:S05]  /*68f80*/  BSYNC.RECONVERGENT B2 ;  /* 0x0000000000027941 */ /* 0x000fea0003800200 */
.L_x_1373:
        /* <DEDUP_REMOVED lines=28> */
.L_x_1377:
        /* <DEDUP_REMOVED lines=9> */
.L_x_1378:
[----:B------:R-:W-:Y:S05]  /*691e0*/  BSYNC.RECONVERGENT B2 ;  /* 0x0000000000027941 */ /* 0x000fea0003800200 */
.L_x_1376:
        /* <DEDUP_REMOVED lines=25> */
.L_x_1380:
[----:B------:R-:W-:Y:S01]  /*69380*/  IMAD.MOV.U32 R12, RZ, RZ, R52 ;  /* 0x000000ffff0c7224 */ /* 0x000fe200078e0034 */
[----:B------:R-:W-:Y:S02]  /*69390*/  MOV R23, R53 ;  /* 0x0000003500177202 */ /* 0x000fe40000000f00 */
[----:B------:R-:W-:-:S07]  /*693a0*/  MOV R10, 0x693c0 ;  /* 0x000693c0000a7802 */ /* 0x000fce0000000f00 */
[----:B--234-:R-:W-:Y:S05]  /*693b0*/  CALL.REL.NOINC `($__internal_1_$__cuda_sm20_rem_u64) ;  /* 0x00000118008c7944 */ /* 0x01cfea0003c00000 */
.L_x_1381:
[----:B------:R-:W-:Y:S05]  /*693c0*/  BSYNC.RECONVERGENT B2 ;  /* 0x0000000000027941 */ /* 0x000fea0003800200 */
.L_x_1379:
[----:B------:R-:W0:Y:S01]  /*693d0*/  LDC.64 R54, c[0x3][RZ] ;  /* 0x00c00000ff367b82 */ /* 0x000e220000000a00 */
[----:B------:R-:W0:Y:S01]  /*693e0*/  LDCU.128 UR4, c[0x3][0x50] ;  /* 0x00c00a00ff0477ac */ /* 0x000e220008000c00 */
[----:B------:R-:W0:Y:S01]  /*693f0*/  I2F.F64 R52, R12 ;  /* 0x0000000c00347312 */ /* 0x000e220000201c00 */
[----:B------:R-:W-:Y:S01]  /*69400*/  PLOP3.LUT P2, PT, PT, PT, PT, 0x80, 0x8 ;  /* 0x000000000008781c */ /* 0x000fe20003f4f070 */
[----:B------:R-:W1:Y:S01]  /*69410*/  LDCU.128 UR12, c[0x3][0x70] ;  /* 0x00c00e00ff0c77ac */ /* 0x000e620008000c00 */
[----:B------:R-:W-:-:S03]  /*69420*/  PLOP3.LUT P1, PT, PT, PT, PT, 0x8, 0x80 ;  /* 0x000000000080781c */ /* 0x000fc60003f2e170 */
[----:B------:R-:W5:Y:S01]  /*69430*/  LDC.64 R50, c[0x3][0x8] ;  /* 0x00c00200ff327b82 */ /* 0x000f620000000a00 */
[----:B------:R-:W2:Y:S01]  /*69440*/  LDCU.64 UR16, c[0x3][0xc8] ;  /* 0x00c01900ff1077ac */ /* 0x000ea20008000a00 */
[----:B------:R-:W5:Y:S01]  /*69450*/  I2F.F64 R48, R48 ;  /* 0x0000003000307312 */ /* 0x000f620000201c00 */
[----:B------:R-:W-:-:S04]  /*69460*/  LOP3.LUT R5, R5, 0xfffff7ff, RZ, 0xc0, !PT ;  /* 0xfffff7ff05057812 */ /* 0x000fc800078ec0ff */
[----:B------:R-:W-:Y:S01]  /*69470*/  LOP3.LUT R5, R5, 0xfffffffd, RZ, 0xc0, !PT ;  /* 0xfffffffd05057812 */ /* 0x000fe200078ec0ff */
[----:B------:R-:W1:Y:S02]  /*69480*/  LDC.64 R62, c[0x3][0x20] ;  /* 0x00c00800ff3e7b82 */ /* 0x000e640000000a00 */
[----:B------:R-:W1:Y:S01]  /*69490*/  I2F.F64 R22, R22 ;  /* 0x0000001600167312 */ /* 0x000e620000201c00 */
[----:B------:R-:W-:-:S04]  /*694a0*/  @P2 LOP3.LUT R5, R5, 0x2, RZ, 0xfc, !PT ;  /* 0x0000000205052812 */ /* 0x000fc800078efcff */
[----:B------:R-:W-:Y:S01]  /*694b0*/  @P1 LOP3.LUT R5, R5, 0x800, RZ, 0xfc, !PT ;  /* 0x0000080005051812 */ /* 0x000fe200078efcff */
[----:B------:R-:W3:Y:S01]  /*694c0*/  LDC.64 R64, c[0x3][0x28] ;  /* 0x00c00a00ff407b82 */ /* 0x000ee20000000a00 */
[----:B0-----:R-:W-:Y:S01]  /*694d0*/  DFMA R52, R52, UR4, R54 ;  /* 0x0000000434347c2b */ /* 0x001fe20008000036 */
[----:B------:R-:W-:Y:S06]  /*694e0*/  I2F.F64 R58, R46 ;  /* 0x0000002e003a7312 */ /* 0x000fec0000201c00 */
[----:B------:R-:W0:Y:S01]  /*694f0*/  LDC.64 R54, c[0x3][0x18] ;  /* 0x00c00600ff367b82 */ /* 0x000e220000000a00 */
[----:B-----5:R-:W-:Y:S01]  /*69500*/  DFMA R50, R48, UR6, R50 ;  /* 0x0000000630327c2b */ /* 0x020fe20008000032 */
[----:B------:R-:W0:Y:S01]  /*69510*/  LDCU.128 UR4, c[0x3][0x60] ;  /* 0x00c00c00ff0477ac */ /* 0x000e220008000c00 */
[----:B------:R-:W3:Y:S05]  /*69520*/  I2F.F64 R48, R20 ;  /* 0x0000001400307312 */ /* 0x000eea0000201c00 */
[----:B------:R-:W5:Y:S01]  /*69530*/  LDC.64 R60, c[0x3][0x10] ;  /* 0x00c00400ff3c7b82 */ /* 0x000f620000000a00 */
[----:B-1----:R-:W-:-:S02]  /*69540*/  DFMA R62, R22, UR12, R62 ;  /* 0x0000000c163e7c2b */ /* 0x002fc4000800003e */
[----:B------:R2:W5:Y:S05]  /*69550*/  I2F.F64 R56, R47 ;  /* 0x0000002f00387312 */ /* 0x00056a0000201c00 */
[----:B------:R-:W1:Y:S01]  /*69560*/  LDC.64 R22, c[0x3][0x38] ;  /* 0x00c00e00ff167b82 */ /* 0x000e620000000a00 */
[----:B---3--:R-:W-:Y:S01]  /*69570*/  DFMA R48, R48, UR14, R64 ;  /* 0x0000000e30307c2b */ /* 0x008fe20008000040 */
[----:B------:R-:W3:Y:S01]  /*69580*/  LDCU.128 UR12, c[0x3][0xd0] ;  /* 0x00c01a00ff0c77ac */ /* 0x000ee20008000c00 */
[----:B--2---:R-:W-:Y:S01]  /*69590*/  DFMA R46, R52, UR16, RZ ;  /* 0x00000010342e7c2b */ /* 0x004fe200080000ff */
[----:B------:R-:W2:Y:S01]  /*695a0*/  I2F.F64 R18, R18 ;  /* 0x0000001200127312 */ /* 0x000ea20000201c00 */
[----:B------:R-:W4:Y:S01]  /*695b0*/  LDCU.128 UR16, c[0x3][0xe0] ;  /* 0x00c01c00ff1077ac */ /* 0x000f220008000c00 */
[----:B0-----:R-:W-:-:S02]  /*695c0*/  DFMA R54, R58, UR6, R54 ;  /* 0x000000063a367c2b */ /* 0x001fc40008000036 */
[----:B------:R-:W2:Y:S01]  /*695d0*/  LDC.64 R58, c[0x3][0x30] ;  /* 0x00c00c00ff3a7b82 */ /* 0x000ea20000000a00 */
[----:B-----5:R-:W-:Y:S01]  /*695e0*/  DFMA R56, R56, UR4, R60 ;  /* 0x0000000438387c2b */ /* 0x020fe2000800003c */
[----:B------:R-:W2:Y:S02]  /*695f0*/  LDCU.128 UR4, c[0x3][0x80] ;  /* 0x00c01000ff0477ac */ /* 0x000ea40008000c00 */
[----:B------:R-:W1:Y:S01]  /*69600*/  I2F.F64 R60, R17 ;  /* 0x00000011003c7312 */ /* 0x000e620000201c00 */
[----:B---3--:R-:W-:-:S07]  /*69610*/  DFMA R46, R50, UR12, R46 ;  /* 0x0000000c322e7c2b */ /* 0x008fce000800002e */
[----:B------:R-:W-:Y:S01]  /*69620*/  I2F.F64 R16, R16 ;  /* 0x0000001000107312 */ /* 0x000fe20000201c00 */
[----:B------:R-:W-:Y:S01]  /*69630*/  DFMA R46, R56, UR14, R46 ;  /* 0x0000000e382e7c2b */ /* 0x000fe2000800002e */
[----:B------:R-:W0:Y:S01]  /*69640*/  LDCU.128 UR12, c[0x3][0xf0] ;  /* 0x00c01e00ff0c77ac */ /* 0x000e220008000c00 */
[----:B--2---:R-:W-:Y:S01]  /*69650*/  DFMA R58, R18, UR4, R58 ;  /* 0x00000004123a7c2b */ /* 0x004fe2000800003a */
[----:B------:R-:W2:Y:S01]  /*69660*/  LDC.64 R18, c[0x3][0x40] ;  /* 0x00c01000ff127b82 */ /* 0x000ea20000000a00 */
[----:B-1----:R-:W-:Y:S01]  /*69670*/  DFMA R22, R60, UR6, R22 ;  /* 0x000000063c167c2b */ /* 0x002fe20008000016 */
[----:B------:R-:W2:Y:S03]  /*69680*/  LDCU.128 UR4, c[0x3][0x90] ;  /* 0x00c01200ff0477ac */ /* 0x000ea60008000c00 */
[----:B----4-:R-:W-:Y:S02]  /*69690*/  DFMA R60, R54, UR16, R46 ;  /* 0x00000010363c7c2b */ /* 0x010fe4000800002e */
[----:B------:R1:W2:Y:S06]  /*696a0*/  I2F.F64 R46, R15 ;  /* 0x0000000f002e7312 */ /* 0x0002ac0000201c00 */
[----:B------:R-:W-:Y:S01]  /*696b0*/  DFMA R60, R62, UR18, R60 ;  /* 0x000000123e3c7c2b */ /* 0x000fe2000800003c */
[----:B------:R-:W3:Y:S01]  /*696c0*/  LDCU.128 UR16, c[0x3][0x100] ;  /* 0x00c02000ff1077ac */ /* 0x000ee20008000c00 */
[----:B-1----:R-:W-:-:S06]  /*696d0*/  IMAD.MOV.U32 R15, RZ, RZ, RZ ;  /* 0x000000ffff0f7224 */ /* 0x002fcc00078e00ff */
[----:B0-----:R-:W-:Y:S01]  /*696e0*/  DFMA R60, R48, UR12, R60 ;  /* 0x0000000c303c7c2b */ /* 0x001fe2000800003c */
[----:B------:R-:W0:Y:S01]  /*696f0*/  LDCU.64 UR12, c[0x3][0x438] ;  /* 0x00c08700ff0c77ac */ /* 0x000e220008000a00 */
[----:B--2---:R-:W-:Y:S01]  /*69700*/  DFMA R18, R46, UR4, R18 ;  /* 0x000000042e127c2b */ /* 0x004fe20008000012 */
[----:B------:R-:W1:Y:S01]  /*69710*/  LDCU.64 UR4, c[0x3][0x110] ;  /* 0x00c02200ff0477ac */ /* 0x000e620008000a00 */
[----:B------:R-:W2:Y:S04]  /*69720*/  LDC.64 R46, c[0x3][0x48] ;  /* 0x00c01200ff2e7b82 */ /* 0x000ea80000000a00 */
[----:B------:R-:W-:-:S08]  /*69730*/  DFMA R60, R58, UR14, R60 ;  /* 0x0000000e3a3c7c2b */ /* 0x000fd0000800003c */
[----:B---3--:R-:W-:-:S08]  /*69740*/  DFMA R60, R22, UR16, R60 ;  /* 0x00000010163c7c2b */ /* 0x008fd0000800003c */
[----:B------:R-:W-:Y:S02]  /*69750*/  DFMA R60, R18, UR18, R60 ;  /* 0x00000012123c7c2b */ /* 0x000fe4000800003c */
[----:B--2---:R-:W-:Y:S01]  /*69760*/  DFMA R46, R16, UR6, R46 ;  /* 0x00000006102e7c2b */ /* 0x004fe2000800002e */
[----:B------:R-:W2:Y:S07]  /*69770*/  LDCU.64 UR6, c[0x3][0x3e8] ;  /* 0x00c07d00ff0677ac */ /* 0x000eae0008000a00 */
        /* <DEDUP_REMOVED lines=201> */
.L_x_1351:
[----:B------:R-:W-:Y:S05]  /*6a410*/  BSYNC.RECONVERGENT B1 ;  /* 0x0000000000017941 */ /* 0x000fea0003800200 */
.L_x_1350:
        /* <DEDUP_REMOVED lines=24> */
[----:B------:R-:W-:-:S05]  /*6a5a0*/  IMAD.HI.U32 R46, R23, R32, RZ ;  /* 0x00000020172e7227 */ /* 0x000fca00078e00ff */
[----:B------:R-:W-:-:S05]  /*6a5b0*/  IADD3 R17, PT, PT, -R46, RZ, RZ ;  /* 0x000000ff2e117210 */ /* 0x000fca0007ffe1ff */
[----:B------:R-:W-:-:S05]  /*6a5c0*/  IMAD R10, R19, R17, R32 ;  /* 0x00000011130a7224 */ /* 0x000fca00078e0220 */
[----:B------:R-:W-:-:S13]  /*6a5d0*/  ISETP.GE.U32.AND P0, PT, R10, R19, PT ;  /* 0x000000130a00720c */ /* 0x000fda0003f06070 */
[----:B------:R-:W-:Y:S01]  /*6a5e0*/  @P0 IMAD.IADD R10, R10, 0x1, -R19 ;  /* 0x000000010a0a0824 */ /* 0x000fe200078e0a13 */
[----:B------:R-:W-:-:S04]  /*6a5f0*/  @P0 IADD3 R46, PT, PT, R46, 0x1, RZ ;  /* 0x000000012e2e0810 */ /* 0x000fc80007ffe0ff */
[----:B------:R-:W-:-:S13]  /*6a600*/  ISETP.GE.U32.AND P0, PT, R10, R19, PT ;  /* 0x000000130a00720c */ /* 0x000fda0003f06070 */
[----:B------:R-:W-:Y:S01]  /*6a610*/  @P0 VIADD R46, R46, 0x1 ;  /* 0x000000012e2e0836 */ /* 0x000fe20000000000 */
[----:B------:R-:W-:-:S13]  /*6a620*/  ISETP.NE.U32.AND P0, PT, R19, RZ, PT ;  /* 0x000000ff1300720c */ /* 0x000fda0003f05070 */
[----:B------:R-:W-:-:S04]  /*6a630*/  @!P0 LOP3.LUT R46, RZ, R19, RZ, 0x33, !PT ;  /* 0x00000013ff2e8212 */ /* 0x000fc800078e33ff */
[----:B------:R-:W-:-:S05]  /*6a640*/  IADD3 R17, PT, PT, -R46, RZ, RZ ;  /* 0x000000ff2e117210 */ /* 0x000fca0007ffe1ff */
[----:B------:R-:W-:Y:S01]  /*6a650*/  IMAD R16, R19, R17, R32 ;  /* 0x0000001113107224 */ /* 0x000fe200078e0220 */
[----:B------:R-:W-:Y:S06]  /*6a660*/  BRA `(.L_x_1386) ;  /* 0x0000000000307947 */ /* 0x000fec0003800000 */
.L_x_1385:
[----:B------:R-:W0:Y:S01]  /*6a670*/  LDCU UR4, c[0x3][0xc4] ;  /* 0x00c01880ff0477ac */ /* 0x000e220008000800 */
[----:B------:R-:W-:Y:S01]  /*6a680*/  MOV R19, R17 ;  /* 0x0000001100137202 */ /* 0x000fe20000000f00 */
[----:B------:R-:W-:Y:S01]  /*6a690*/  IMAD.MOV.U32 R54, RZ, RZ, R32 ;  /* 0x000000ffff367224 */ /* 0x000fe200078e0020 */
[----:B------:R-:W-:Y:S02]  /*6a6a0*/  MOV R55, R33 ;  /* 0x0000002100377202 */ /* 0x000fe40000000f00 */
[----:B------:R-:W-:Y:S01]  /*6a6b0*/  MOV R12, 0x6a6e0 ;  /* 0x0006a6e0000c7802 */ /* 0x000fe20000000f00 */
[----:B0-----:R-:W-:-:S07]  /*6a6c0*/  IMAD.U32 R10, RZ, RZ, UR4 ;  /* 0x00000004ff0a7e24 */ /* 0x001fce000f8e00ff */
[----:B--234-:R-:W-:Y:S05]  /*6a6d0*/  CALL.REL.NOINC `($__internal_0_$__cuda_sm20_div_u64) ;  /* 0x0000010000a47944 */ /* 0x01cfea0003c00000 */
[----:B------:R-:W0:Y:S01]  /*6a6e0*/  LDCU UR4, c[0x3][0xc4] ;  /* 0x00c01880ff0477ac */ /* 0x000e220008000800 */
[----:B------:R-:W-:Y:S01]  /*6a6f0*/  IADD3 R17, PT, PT, -R52, RZ, RZ ;  /* 0x000000ff34117210 */ /* 0x000fe20007ffe1ff */
[----:B------:R-:W-:Y:S01]  /*6a700*/  IMAD.MOV.U32 R46, RZ, RZ, R52 ;  /* 0x000000ffff2e7224 */ /* 0x000fe200078e0034 */
[----:B------:R-:W-:-:S03]  /*6a710*/  MOV R47, R53 ;  /* 0x00000035002f7202 */ /* 0x000fc60000000f00 */
[----:B0-----:R-:W-:-:S07]  /*6a720*/  IMAD R16, R17, UR4, R32 ;  /* 0x0000000411107c24 */ /* 0x001fce000f8e0220 */
.L_x_1386:
[----:B------:R-:W-:Y:S05]  /*6a730*/  BSYNC.RECONVERGENT B2 ;  /* 0x0000000000027941 */ /* 0x000fea0003800200 */
.L_x_1384:
        /* <DEDUP_REMOVED lines=29> */
.L_x_1388:
[----:B------:R-:W0:Y:S01]  /*6a910*/  LDCU UR4, c[0x3][0xc0] ;  /* 0x00c01800ff0477ac */ /* 0x000e220008000800 */
[----:B------:R-:W-:Y:S01]  /*6a920*/  IMAD.MOV.U32 R54, RZ, RZ, R46 ;  /* 0x000000ffff367224 */ /* 0x000fe200078e002e */
[----:B------:R-:W-:Y:S02]  /*6a930*/  MOV R55, R47 ;  /* 0x0000002f00377202 */ /* 0x000fe40000000f00 */
[----:B------:R-:W-:Y:S01]  /*6a940*/  MOV R12, 0x6a970 ;  /* 0x0006a970000c7802 */ /* 0x000fe20000000f00 */
[----:B0-----:R-:W-:-:S07]  /*6a950*/  IMAD.U32 R10, RZ, RZ, UR4 ;  /* 0x00000004ff0a7e24 */ /* 0x001fce000f8e00ff */
[----:B--234-:R-:W-:Y:S05]  /*6a960*/  CALL.REL.NOINC `($__internal_0_$__cuda_sm20_div_u64) ;  /* 0x0000010000007944 */ /* 0x01cfea0003c00000 */
[----:B------:R-:W0:Y:S01]  /*6a970*/  LDCU UR4, c[0x3][0xc0] ;  /* 0x00c01800ff0477ac */ /* 0x000e220008000800 */
[----:B------:R-:W-:Y:S02]  /*6a980*/  IADD3 R17, PT, PT, -R52, RZ, RZ ;  /* 0x000000ff34117210 */ /* 0x000fe40007ffe1ff */
[----:B------:R-:W-:-:S03]  /*6a990*/  MOV R47, R53 ;  /* 0x00000035002f7202 */ /* 0x000fc60000000f00 */
[----:B0-----:R-:W-:Y:S02]  /*6a9a0*/  IMAD R17, R17, UR4, R46 ;  /* 0x0000000411117c24 */ /* 0x001fe4000f8e022e */
[----:B------:R-:W-:-:S07]  /*6a9b0*/  IMAD.MOV.U32 R46, RZ, RZ, R52 ;  /* 0x000000ffff2e7224 */ /* 0x000fce00078e0034 */
.L_x_1389:
[----:B------:R-:W-:Y:S05]  /*6a9c0*/  BSYNC.RECONVERGENT B2 ;  /* 0x0000000000027941 */ /* 0x000fea0003800200 */
.L_x_1387:
        /* <DEDUP_REMOVED lines=15> */
[----:B------:R-:W-:Y:S01]  /*6aac0*/  HFMA2 R47, -RZ, RZ, 0, 0 ;  /* 0x00000000ff2f7431 */ /* 0x000fe200000001ff */
        /* <DEDUP_REMOVED lines=13> */
.L_x_1391:
        /* <DEDUP_REMOVED lines=11> */
.L_x_1392:
[----:B------:R-:W-:Y:S05]  /*6ac50*/  BSYNC.RECONVERGENT B2 ;  /* 0x0000000000027941 */ /* 0x000fea0003800200 */
.L_x_1390:
        /* <DEDUP_REMOVED lines=29> */
.L_x_1394:
        /* <DEDUP_REMOVED lines=11> */
.L_x_1395:
[----:B------:R-:W-:Y:S05]  /*6aee0*/  BSYNC.RECONVERGENT B2 ;  /* 0x0000000000027941 */ /* 0x000fea0003800200 */
.L_x_1393:
        /* <DEDUP_REMOVED lines=9> */
[----:B------:R-:W-:-:S04]  /*6af80*/  HFMA2 R47, -RZ, RZ, 0, 0 ;  /* 0x00000000ff2f7431 */ /* 0x000fc800000001ff */
        /* <DEDUP_REMOVED lines=19> */
.L_x_1397:
        /* <DEDUP_REMOVED lines=11> */
.L_x_1398:
[----:B------:R-:W-:Y:S05]  /*6b170*/  BSYNC.RECONVERGENT B2 ;  /* 0x0000000000027941 */ /* 0x000fea0003800200 */
.L_x_1396:
        /* <DEDUP_REMOVED lines=28> */
.L_x_1400:
[----:B------:R-:W0:Y:S01]  /*6b340*/  LDCU UR4, c[0x3][0xb0] ;  /* 0x00c01600ff0477ac */ /* 0x000e220008000800 */
[----:B------:R-:W-:Y:S01]  /*6b350*/  MOV R54, R46 ;  /* 0x0000002e00367202 */ /* 0x000fe20000000f00 */
[----:B------:R-:W-:Y:S01]  /*6b360*/  IMAD.MOV.U32 R55, RZ, RZ, R47 ;  /* 0x000000ffff377224 */ /* 0x000fe200078e002f */
[----:B------:R-:W-:Y:S02]  /*6b370*/  MOV R12, 0x6b3a0 ;  /* 0x0006b3a0000c7802 */ /* 0x000fe40000000f00 */
[----:B0-----:R-:W-:-:S07]  /*6b380*/  MOV R10, UR4 ;  /* 0x00000004000a7c02 */ /* 0x001fce0008000f00 */
[----:B--234-:R-:W-:Y:S05]  /*6b390*/  CALL.REL.NOINC `($__internal_0_$__cuda_sm20_div_u64) ;  /* 0x000000f400747944 */ /* 0x01cfea0003c00000 */
[----:B------:R-:W0:Y:S01]  /*6b3a0*/  LDCU UR4, c[0x3][0xb0] ;  /* 0x00c01600ff0477ac */ /* 0x000e220008000800 */
[----:B------:R-:W-:Y:S01]  /*6b3b0*/  IMAD.MOV R19, RZ, RZ, -R52 ;  /* 0x000000ffff137224 */ /* 0x000fe200078e0a34 */
[----:B------:R-:W-:Y:S01]  /*6b3c0*/  MOV R48, R52 ;  /* 0x0000003400307202 */ /* 0x000fe20000000f00 */
[----:B------:R-:W-:Y:S02]  /*6b3d0*/  IMAD.MOV.U32 R49, RZ, RZ, R53 ;  /* 0x000000ffff317224 */ /* 0x000fe400078e0035 */
[----:B0-----:R-:W-:-:S07]  /*6b3e0*/  IMAD R46, R19, UR4, R46 ;  /* 0x00000004132e7c24 */ /* 0x001fce000f8e022e */
.L_x_1401:
[----:B------:R-:W-:Y:S05]  /*6b3f0*/  BSYNC.RECONVERGENT B2 ;  /* 0x0000000000027941 */ /* 0x000fea0003800200 */
.L_x_1399:
        /* <DEDUP_REMOVED lines=22> */
[----:B------:R-:W-:Y:S02]  /*6b560*/  @P0 IADD3 R10, PT, PT, R10, 0x1, RZ ;  /* 0x000000010a0a0810 */ /* 0x000fe40007ffe0ff */
[----:B------:R-:W-:-:S13]  /*6b570*/  ISETP.NE.U32.AND P0, PT, R23, RZ, PT ;  /* 0x000000ff1700720c */ /* 0x000fda0003f05070 */
[----:B------:R-:W-:-:S05]  /*6b580*/  @!P0 LOP3.LUT R10, RZ, R23, RZ, 0x33, !PT ;  /* 0x00000017ff0a8212 */ /* 0x000fca00078e33ff */
[----:B------:R-:W-:-:S04]  /*6b590*/  IMAD.MOV R47, RZ, RZ, -R10 ;  /* 0x000000ffff2f7224 */ /* 0x000fc800078e0a0a */
[----:B------:R-:W-:Y:S01]  /*6b5a0*/  IMAD R47, R23, R47, R48 ;  /* 0x0000002f172f7224 */ /* 0x000fe200078e0230 */
[----:B------:R-:W-:Y:S01]  /*6b5b0*/  MOV R48, R10 ;  /* 0x0000000a00307202 */ /* 0x000fe20000000f00 */
[----:B------:R-:W-:Y:S06]  /*6b5c0*/  BRA `(.L_x_1404) ;  /* 0x00000000002c7947 */ /* 0x000fec0003800000 */
.L_x_1403:
[----:B------:R-:W0:Y:S01]  /*6b5d0*/  LDCU UR4, c[0x3][0xac] ;  /* 0x00c01580ff0477ac */ /* 0x000e220008000800 */
[----:B------:R-:W-:Y:S01]  /*6b5e0*/  MOV R54, R48 ;  /* 0x0000003000367202 */ /* 0x000fe20000000f00 */
[----:B------:R-:W-:Y:S01]  /*6b5f0*/  IMAD.MOV.U32 R55, RZ, RZ, R49 ;  /* 0x000000ffff377224 */ /* 0x000fe200078e0031 */
[----:B------:R-:W-:Y:S02]  /*6b600*/  MOV R12, 0x6b630 ;  /* 0x0006b630000c7802 */ /* 0x000fe40000000f00 */
[----:B0-----:R-:W-:-:S07]  /*6b610*/  MOV R10, UR4 ;  /* 0x00000004000a7c02 */ /* 0x001fce0008000f00 */
[----:B--234-:R-:W-:Y:S05]  /*6b620*/  CALL.REL.NOINC `($__internal_0_$__cuda_sm20_div_u64) ;  /* 0x000000f000d07944 */ /* 0x01cfea0003c00000 */
[----:B------:R-:W0:Y:S01]  /*6b630*/  LDCU UR4, c[0x3][0xac] ;  /* 0x00c01580ff0477ac */ /* 0x000e220008000800 */
[----:B------:R-:W-:Y:S02]  /*6b640*/  IMAD.MOV R47, RZ, RZ, -R52 ;  /* 0x000000ffff2f7224 */ /* 0x000fe400078e0a34 */
[----:B------:R-:W-:Y:S02]  /*6b650*/  IMAD.MOV.U32 R49, RZ, RZ, R53 ;  /* 0x000000ffff317224 */ /* 0x000fe400078e0035 */
[----:B0-----:R-:W-:Y:S01]  /*6b660*/  IMAD R47, R47, UR4, R48 ;  /* 0x000000042f2f7c24 */ /* 0x001fe2000f8e0230 */
[----:B------:R-:W-:-:S07]  /*6b670*/  MOV R48, R52 ;  /* 0x0000003400307202 */ /* 0x000fce0000000f00 */
.L_x_1404:
[----:B------:R-:W-:Y:S05]  /*6b680*/  BSYNC.RECONVERGENT B2 ;  /* 0x0000000000027941 */ /* 0x000fea0003800200 */
.L_x_1402:
        /* <DEDUP_REMOVED lines=28> */
.L_x_1406:
[----:B------:R-:W0:Y:S01]  /*6b850*/  LDCU UR4, c[0x3][0xa8] ;  /* 0x00c01500ff0477ac */ /* 0x000e220008000800 */
        /* <DEDUP_REMOVED lines=10> */
.L_x_1407:
[----:B------:R-:W-:Y:S05]  /*6b900*/  BSYNC.RECONVERGENT B2 ;  /* 0x0000000000027941 */ /* 0x000fea0003800200 */
.L_x_1405:
        /* <DEDUP_REMOVED lines=28> */
.L_x_1409:
[----:B------:R-:W0:Y:S01]  /*6bad0*/  LDCU UR4, c[0x3][0xa4] ;  /* 0x00c01480ff0477ac */ /* 0x000e220008000800 */
[----:B------:R-:W-:Y:S01]  /*6bae0*/  MOV R54, R50 ;  /* 0x0000003200367202 */ /* 0x000fe20000000f00 */
[----:B------:R-:W-:Y:S01]  /*6baf0*/  IMAD.MOV.U32 R55, RZ, RZ, R51 ;  /* 0x000000ffff377224 */ /* 0x000fe200078e0033 */
[----:B------:R-:W-:Y:S02]  /*6bb00*/  MOV R12, 0x6bb30 ;  /* 0x0006bb30000c7802 */ /* 0x000fe40000000f00 */
[----:B0-----:R-:W-:-:S07]  /*6bb10*/  MOV R10, UR4 ;  /* 0x00000004000a7c02 */ /* 0x001fce0008000f00 */
[----:B--234-:R-:W-:Y:S05]  /*6bb20*/  CALL.REL.NOINC `($__internal_0_$__cuda_sm20_div_u64) ;  /* 0x000000ec00907944 */ /* 0x01cfea0003c00000 */
[----:B------:R-:W0:Y:S01]  /*6bb30*/  LDCU UR4, c[0x3][0xa4] ;  /* 0x00c01480ff0477ac */ /* 0x000e220008000800 */
[----:B------:R-:W-:-:S04]  /*6bb40*/  IMAD.MOV R49, RZ, RZ, -R52 ;  /* 0x000000ffff317224 */ /* 0x000fc800078e0a34 */
[----:B0-----:R-:W-:-:S07]  /*6bb50*/  IMAD R49, R49, UR4, R50 ;  /* 0x0000000431317c24 */ /* 0x001fce000f8e0232 */
.L_x_1410:
[----:B------:R-:W-:Y:S05]  /*6bb60*/  BSYNC.RECONVERGENT B2 ;  /* 0x0000000000027941 */ /* 0x000fea0003800200 */
.L_x_1408:
        /* <DEDUP_REMOVED lines=22> */
[----:B------:R-:W-:-:S04]  /*6bcd0*/  @!P0 LOP3.LUT R52, RZ, R23, RZ, 0x33, !PT ;  /* 0x00000017ff348212 */ /* 0x000fc800078e33ff */
[----:B------:R-:W-:Y:S01]  /*6bce0*/  MOV R12, R52 ;  /* 0x00000034000c7202 */ /* 0x000fe20000000f00 */
[----:B------:R-:W-:Y:S06]  /*6bcf0*/  BRA `(.L_x_1413) ;  /* 0x0000000000107947 */ /* 0x000fec0003800000 */
.L_x_1412:
[----:B------:R-:W-:Y:S01]  /*6bd00*/  IMAD.MOV.U32 R12, RZ, RZ, R52 ;  /* 0x000000ffff0c7224 */ /* 0x000fe200078e0034 */
[----:B------:R-:W-:Y:S02]  /*6bd10*/  MOV R23, R53 ;  /* 0x0000003500177202 */ /* 0x000fe40000000f00 */
[----:B------:R-:W-:-:S07]  /*6bd20*/  MOV R10, 0x6bd40 ;  /* 0x0006bd40000a7802 */ /* 0x000fce0000000f00 */
[----:B--234-:R-:W-:Y:S05]  /*6bd30*/  CALL.REL.NOINC `($__internal_1_$__cuda_sm20_rem_u64) ;  /* 0x000000f0002c7944 */ /* 0x01cfea0003c00000 */
.L_x_1413:
[----:B------:R-:W-:Y:S05]  /*6bd40*/  BSYNC.RECONVERGENT B2 ;  /* 0x0000000000027941 */ /* 0x000fea0003800200 */
.L_x_1411:
        /* <DEDUP_REMOVED lines=9> */
[----:B------:R-:W5:Y:S01]  /*6bde0*/  LDC.64 R54, c[0x3][0x8] ;  /* 0x00c00200ff367b82 */ /* 0x000f620000000a00 */
[----:B------:R-:W-:Y:S01]  /*6bdf0*/  @P1 LOP3.LUT R5, R5, 0x400, RZ, 0xfc, !PT ;  /* 0x0000040005051812 */ /* 0x000fe200078efcff */
[----:B------:R2:W5:Y:S06]  /*6be00*/  I2F.F64 R60, R49 ;  /* 0x00000031003c7312 */ /* 0x00056c0000201c00 */
[----:B------:R-:W3:Y:S01]  /*6be10*/  LDC.64 R58, c[0x3][0x18] ;  /* 0x00c00600ff3a7b82 */ /* 0x000ee20000000a00 */
[----:B0-----:R-:W-:Y:S01]  /*6be20*/  DFMA R56, R62, UR12, R56 ;  /* 0x0000000c3e387c2b */ /* 0x001fe20008000038 */
[----:B------:R-:W3:Y:S06]  /*6be30*/  I2F.F64 R64, R47 ;  /* 0x0000002f00407312 */ /* 0x000eec0000201c00 */
[----:B------:R-:W0:Y:S01]  /*6be40*/  LDC.64 R62, c[0x3][0x20] ;  /* 0x00c00800ff3e7b82 */ /* 0x000e220000000a00 */
[----:B-1----:R-:W-:Y:S01]  /*6be50*/  DFMA R50, R50, UR4, R52 ;  /* 0x0000000432327c2b */ /* 0x002fe20008000034 */
[----:B------:R-:W-:Y:S06]  /*6be60*/  I2F.F64 R22, R22 ;  /* 0x0000001600167312 */ /* 0x000fec0000201c00 */
[----:B--2---:R-:W1:Y:S01]  /*6be70*/  LDC.64 R48, c[0x3][0x28] ;  /* 0x00c00a00ff307b82 */ /* 0x004e620000000a00 */
[----:B-----5:R-:W-:Y:S01]  /*6be80*/  DFMA R54, R60, UR6, R54 ;  /* 0x000000063c367c2b */ /* 0x020fe20008000036 */
[----:B------:R-:W0:Y:S01]  /*6be90*/  LDCU.128 UR4, c[0x3][0x70] ;  /* 0x00c00e00ff0477ac */ /* 0x000e220008000c00 */
[----:B------:R2:W0:Y:S05]  /*6bea0*/  I2F.F64 R52, R46 ;  /* 0x0000002e00347312 */ /* 0x00042a0000201c00 */
[----:B------:R-:W5:Y:S01]  /*6beb0*/  LDC.64 R60, c[0x3][0x30] ;  /* 0x00c00c00ff3c7b82 */ /* 0x000f620000000a00 */
[----:B---3--:R-:W-:Y:S01]  /*6bec0*/  DFMA R58, R64, UR14, R58 ;  /* 0x0000000e403a7c2b */ /* 0x008fe2000800003a */
[----:B------:R-:W5:Y:S01]  /*6bed0*/  LDCU.128 UR12, c[0x3][0x80] ;  /* 0x00c01000ff0c77ac */ /* 0x000f620008000c00 */
[----:B------:R-:W5:Y:S05]  /*6bee0*/  I2F.F64 R64, R20 ;  /* 0x0000001400407312 */ /* 0x000f6a0000201c00 */
[----:B--2---:R-:W2:Y:S03]  /*6bef0*/  LDC.64 R46, c[0x3][0x40] ;  /* 0x00c01000ff2e7b82 */ /* 0x004ea60000000a00 */
[----:B------:R-:W-:Y:S01]  /*6bf00*/  I2F.F64 R18, R18 ;  /* 0x0000001200127312 */ /* 0x000fe20000201c00 */
[----:B0-----:R-:W-:-:S02]  /*6bf10*/  DFMA R52, R52, UR4, R62 ;  /* 0x0000000434347c2b */ /* 0x001fc4000800003e */
[----:B-1----:R-:W-:Y:S01]  /*6bf20*/  DFMA R48, R22, UR6, R48 ;  /* 0x0000000616307c2b */ /* 0x002fe20008000030 */
[----:B------:R-:W2:Y:S01]  /*6bf30*/  LDCU.128 UR4, c[0x3][0x90] ;  /* 0x00c01200ff0477ac */ /* 0x000ea20008000c00 */
[----:B------:R-:W0:Y:S03]  /*6bf40*/  LDC.64 R22, c[0x3][0x38] ;  /* 0x00c00e00ff167b82 */ /* 0x000e260000000a00 */
[----:B------:R-:W2:Y:S01]  /*6bf50*/  I2F.F64 R62, R17 ;  /* 0x00000011003e7312 */ /* 0x000ea20000201c00 */
[----:B-----5:R-:W-:-:S04]  /*6bf60*/  DFMA R60, R64, UR12, R60 ;  /* 0x0000000c403c7c2b */ /* 0x020fc8000800003c */
[----:B------:R-:W1:Y:S01]  /*6bf70*/  LDC.64 R64, c[0x3][0x48] ;  /* 0x00c01200ff407b82 */ /* 0x000e620000000a00 */
[----:B--2---:R-:W-:Y:S01]  /*6bf80*/  DFMA R46, R62, UR4, R46 ;  /* 0x000000043e2e7c2b */ /* 0x004fe2000800002e */
[----:B------:R-:W2:Y:S01]  /*6bf90*/  LDCU.64 UR4, c[0x3][0xc8] ;  /* 0x00c01900ff0477ac */ /* 0x000ea20008000a00 */
[----:B------:R3:W1:Y:S01]  /*6bfa0*/  I2F.F64 R62, R16 ;  /* 0x00000010003e7312 */ /* 0x0006620000201c00 */
[----:B0-----:R-:W-:Y:S01]  /*6bfb0*/  DFMA R22, R18, UR14, R22 ;  /* 0x0000000e12167c2b */ /* 0x001fe20008000016 */
[----:B------:R-:W0:Y:S01]  /*6bfc0*/  LDCU.128 UR12, c[0x3][0xd0] ;  /* 0x00c01a00ff0c77ac */ /* 0x000e220008000c00 */
[----:B---3--:R-:W-:Y:S01]  /*6bfd0*/  IMAD.MOV.U32 R16, RZ, RZ, RZ ;  /* 0x000000ffff107224 */ /* 0x008fe200078e00ff */
[----:B-1----:R-:W-:Y:S02]  /*6bfe0*/  DFMA R18, R62, UR6, R64 ;  /* 0x000000063e127c2b */ /* 0x002fe40008000040 */
[----:B--2---:R-:W-:Y:S01]  /*6bff0*/  DFMA R62, R50, UR4, RZ ;  /* 0x00000004323e7c2b */ /* 0x004fe200080000ff */
[----:B------:R-:W1:Y:S07]  /*6c000*/  LDCU.128 UR4, c[0x3][0xe0] ;  /* 0x00c01c00ff0477ac */ /* 0x000e6e0008000c00 */
        /* <DEDUP_REMOVED lines=211> */
.L_x_1383:
[----:B------:R-:W-:Y:S05]  /*6cd40*/  BSYNC.RECONVERGENT B1 ;  /* 0x0000000000017941 */ /* 0x000fea0003800200 */
.L_x_1382:
        /* <DEDUP_REMOVED lines=9> */
[----:B-1----:R-:W1:Y:S01]  /*6cde0*/  LDC R23, c[0x3][0xc4] ;  /* 0x00c03100ff177b82 */ /* 0x002e620000000800 */
[----:B------:R-:W-:Y:S01]  /*6cdf0*/  BSSY.RECONVERGENT B2, `(.L_x_1416) ;  /* 0x0000026000027945 */ /* 0x000fe20003800200 */
[----:B-1----:R-:W-:-:S04]  /*6ce00*/  SHF.R.S32.HI R19, RZ, 0x1f, R23 ;  /* 0x0000001fff137819 */ /* 0x002fc80000011417 */
[----:B0-----:R-:W-:-:S04]  /*6ce10*/  LOP3.LUT R10, R31, R19, RZ, 0xfc, !PT ;  /* 0x000000131f0a7212 */ /* 0x001fc800078efcff */
        /* <DEDUP_REMOVED lines=24> */
.L_x_1417:
        /* <DEDUP_REMOVED lines=11> */
.L_x_1418:
[----:B------:R-:W-:Y:S05]  /*6d050*/  BSYNC.RECONVERGENT B2 ;  /* 0x0000000000027941 */ /* 0x000fea0003800200 */
.L_x_1416:
        /* <DEDUP_REMOVED lines=29> */
.L_x_1420:
        /* <DEDUP_REMOVED lines=11> */
.L_x_1421:
[----:B------:R-:W-:Y:S05]  /*6d2e0*/  BSYNC.RECONVERGENT B2 ;  /* 0x0000000000027941 */ /* 0x000fea0003800200 */
.L_x_1419:
        /* <DEDUP_REMOVED lines=29> */
.L_x_1423:
        /* <DEDUP_REMOVED lines=11> */
.L_x_1424:
[----:B------:R-:W-:Y:S05]  /*6d570*/  BSYNC.RECONVERGENT B2 ;  /* 0x0000000000027941 */ /* 0x000fea0003800200 */
.L_x_1422:
        /* <DEDUP_REMOVED lines=8> */
[----:B0-----:R-:W-:Y:S01]  /*6d600*/  IADD3 R22, PT, PT, R47, 0xffffffe, RZ ;  /* 0x0ffffffe2f167810 */ /* 0x001fe20007ffe0ff */
[----:B------:R-:W-:-:S05]  /*6d610*/  IMAD.MOV.U32 R47, RZ, RZ, RZ ;  /* 0x000000ffff2f7224 */ /* 0x000fca00078e00ff */
        /* <DEDUP_REMOVED lines=19> */
.L_x_1426:
        /* <DEDUP_REMOVED lines=11> */
.L_x_1427:
[----:B------:R-:W-:Y:S05]  /*6d800*/  BSYNC.RECONVERGENT B2 ;  /* 0x0000000000027941 */ /* 0x000fea0003800200 */
.L_x_1425:
        /* <DEDUP_REMOVED lines=28> */
.L_x_1429:
        /* <DEDUP_REMOVED lines=11> */
.L_x_1430:
[----:B------:R-:W-:Y:S05]  /*6da80*/  BSYNC.RECONVERGENT B2 ;  /* 0x0000000000027941 */ /* 0x000fea0003800200 */
.L_x_1428:
        /* <DEDUP_REMOVED lines=29> */
.L_x_1432:
        /* <DEDUP_REMOVED lines=11> */
.L_x_1433:
[----:B------:R-:W-:Y:S05]  /*6dd10*/  BSYNC.RECONVERGENT B2 ;  /* 0x0000000000027941 */ /* 0x000fea0003800200 */
.L_x_1431:
        /* <DEDUP_REMOVED lines=28> */
.L_x_1435:
        /* <DEDUP_REMOVED lines=11> */
.L_x_1436:
[----:B------:R-:W-:Y:S05]  /*6df90*/  BSYNC.RECONVERGENT B2 ;  /* 0x0000000000027941 */ /* 0x000fea0003800200 */
.L_x_1434:
        /* <DEDUP_REMOVED lines=29> */
.L_x_1438:
        /* <DEDUP_REMOVED lines=11> */
.L_x_1439:
[----:B------:R-:W-:Y:S05]  /*6e220*/  BSYNC.RECONVERGENT B2 ;  /* 0x0000000000027941 */ /* 0x000fea0003800200 */
.L_x_1437:
        /* <DEDUP_REMOVED lines=28> */
.L_x_1441:
[----:B------:R-:W0:Y:S01]  /*6e3f0*/  LDCU UR4, c[0x3][0xa4] ;  /* 0x00c01480ff0477ac */ /* 0x000e220008000800 */
[----:B------:R-:W-:Y:S01]  /*6e400*/  IMAD.MOV.U32 R54, RZ, RZ, R50 ;  /* 0x000000ffff367224 */ /* 0x000fe200078e0032 */
[----:B------:R-:W-:Y:S02]  /*6e410*/  MOV R55, R51 ;  /* 0x0000003300377202 */ /* 0x000fe40000000f00 */
[----:B------:R-:W-:Y:S01]  /*6e420*/  MOV R12, 0x6e450 ;  /* 0x0006e450000c7802 */ /* 0x000fe20000000f00 */
[----:B0-----:R-:W-:-:S07]  /*6e430*/  IMAD.U32 R10, RZ, RZ, UR4 ;  /* 0x00000004ff0a7e24 */ /* 0x001fce000f8e00ff */
[----:B--234-:R-:W-:Y:S05]  /*6e440*/  CALL.REL.NOINC `($__internal_0_$__cuda_sm20_div_u64) ;  /* 0x000000c400487944 */ /* 0x01cfea0003c00000 */
[----:B------:R-:W0:Y:S01]  /*6e450*/  LDCU UR4, c[0x3][0xa4] ;  /* 0x00c01480ff0477ac */ /* 0x000e220008000800 */
[----:B------:R-:W-:-:S05]  /*6e460*/  IADD3 R19, PT, PT, -R52, RZ, RZ ;  /* 0x000000ff34137210 */ /* 0x000fca0007ffe1ff */
[----:B0-----:R-:W-:-:S07]  /*6e470*/  IMAD R50, R19, UR4, R50 ;  /* 0x0000000413327c24 */ /* 0x001fce000f8e0232 */
.L_x_1442:
[----:B------:R-:W-:Y:S05]  /*6e480*/  BSYNC.RECONVERGENT B2 ;  /* 0x0000000000027941 */ /* 0x000fea0003800200 */
.L_x_1440:
        /* <DEDUP_REMOVED lines=25> */
.L_x_1444:
[----:B------:R-:W-:Y:S01]  /*6e620*/  MOV R12, R52 ;  /* 0x00000034000c7202 */ /* 0x000fe20000000f00 */
[----:B------:R-:W-:Y:S01]  /*6e630*/  IMAD.MOV.U32 R23, RZ, RZ, R53 ;  /* 0x000000ffff177224 */ /* 0x000fe200078e0035 */
[----:B------:R-:W-:-:S07]  /*6e640*/  MOV R10, 0x6e660 ;  /* 0x0006e660000a7802 */ /* 0x000fce0000000f00 */
[----:B--234-:R-:W-:Y:S05]  /*6e650*/  CALL.REL.NOINC `($__internal_1_$__cuda_sm20_rem_u64) ;  /* 0x000000c400e47944 */ /* 0x01cfea0003c00000 */
.L_x_1445:
[----:B------:R-:W-:Y:S05]  /*6e660*/  BSYNC.RECONVERGENT B2 ;  /* 0x0000000000027941 */ /* 0x000fea0003800200 */
.L_x_1443:
[----:B------:R-:W0:Y:S01]  /*6e670*/  LDC.64 R52, c[0x3][RZ] ;  /* 0x00c00000ff347b82 */ /* 0x000e220000000a00 */
[----:B------:R-:W0:Y:S01]  /*6e680*/  LDCU.128 UR4, c[0x3][0x50] ;  /* 0x00c00a00ff0477ac */ /* 0x000e220008000c00 */
[----:B------:R-:W0:Y:S01]  /*6e690*/  I2F.F64 R58, R12 ;  /* 0x0000000c003a7312 */ /* 0x000e220000201c00 */
[----:B------:R-:W-:Y:S01]  /*6e6a0*/  PLOP3.LUT P1, PT, PT, PT, PT, 0x8, 0x80 ;  /* 0x000000000080781c */ /* 0x000fe20003f2e170 */
[----:B------:R-:W1:Y:S01]  /*6e6b0*/  LDCU.128 UR12, c[0x3][0x60] ;  /* 0x00c00c00ff0c77ac */ /* 0x000e620008000c00 */
[----:B------:R-:W-:-:S03]  /*6e6c0*/  LOP3.LUT R5, R5, 0xfffffdff, RZ, 0xc0, !PT ;  /* 0xfffffdff05057812 */ /* 0x000fc600078ec0ff */
[----:B------:R-:W5:Y:S01]  /*6e6d0*/  LDC.64 R54, c[0x3][0x8] ;  /* 0x00c00200ff367b82 */ /* 0x000f620000000a00 */
[----:B------:R-:W-:Y:S01]  /*6e6e0*/  PLOP3.LUT P4, PT, PT, PT, PT, 0x80, 0x8 ;  /* 0x000000000008781c */ /* 0x000fe20003f8f070 */
[----:B------:R-:W5:Y:S06]  /*6e6f0*/  I2F.F64 R50, R50 ;  /* 0x0000003200327312 */ /* 0x000f6c0000201c00 */
[----:B------:R-:W1:Y:S01]  /*6e700*/  LDC.64 R56, c[0x3][0x10] ;  /* 0x00c00400ff387b82 */ /* 0x000e620000000a00 */
[----:B------:R-:W-:Y:S01]  /*6e710*/  @P1 LOP3.LUT R5, R5, 0x200, RZ, 0xfc, !PT ;  /* 0x0000020005051812 */ /* 0x000fe200078efcff */
[----:B------:R-:W1:Y:S01]  /*6e720*/  I2F.F64 R60, R49 ;  /* 0x00000031003c7312 */ /* 0x000e620000201c00 */
[----:B0-----:R-:W-:-:S05]  /*6e730*/  DFMA R52, R58, UR4, R52 ;  /* 0x000000043a347c2b */ /* 0x001fca0008000034 */
[----:B------:R-:W0:Y:S02]  /*6e740*/  LDC.64 R58, c[0x3][0x18] ;  /* 0x00c00600ff3a7b82 */ /* 0x000e240000000a00 */
[----:B------:R-:W0:Y:S01]  /*6e750*/  I2F.F64 R62, R48 ;  /* 0x00000030003e7312 */ /* 0x000e220000201c00 */
[----:B-----5:R-:W-:Y:S01]  /*6e760*/  DFMA R54, R50, UR6, R54 ;  /* 0x0000000632367c2b */ /* 0x020fe20008000036 */
[----:B------:R-:W5:Y:S04]  /*6e770*/  LDCU.128 UR4, c[0x3][0x70] ;  /* 0x00c00e00ff0477ac */ /* 0x000f680008000c00 */
[----:B------:R-:W5:Y:S02]  /*6e780*/  LDC.64 R50, c[0x3][0x28] ;  /* 0x00c00a00ff327b82 */ /* 0x000f640000000a00 */
[----:B------:R-:W-:Y:S01]  /*6e790*/  I2F.F64 R64, R47 ;  /* 0x0000002f00407312 */ /* 0x000fe20000201c00 */
[----:B-1----:R-:W-:-:S05]  /*6e7a0*/  DFMA R56, R60, UR12, R56 ;  /* 0x0000000c3c387c2b */ /* 0x002fca0008000038 */
[----:B------:R-:W1:Y:S02]  /*6e7b0*/  LDC.64 R60, c[0x3][0x20] ;  /* 0x00c00800ff3c7b82 */ /* 0x000e640000000a00 */
[----:B------:R-:W5:Y:S01]  /*6e7c0*/  I2F.F64 R66, R46 ;  /* 0x0000002e00427312 */ /* 0x000f620000201c00 */
[----:B0-----:R-:W-:-:S05]  /*6e7d0*/  DFMA R58, R62, UR14, R58 ;  /* 0x0000000e3e3a7c2b */ /* 0x001fca000800003a */
[----:B------:R-:W0:Y:S02]  /*6e7e0*/  LDC.64 R48, c[0x3][0x38] ;  /* 0x00c00e00ff307b82 */ /* 0x000e240000000a00 */
[----:B------:R-:W2:Y:S01]  /*6e7f0*/  I2F.F64 R22, R22 ;  /* 0x0000001600167312 */ /* 0x000ea20000201c00 */
[----:B------:R-:W3:Y:S01]  /*6e800*/  LDCU.128 UR12, c[0x3][0xd0] ;  /* 0x00c01a00ff0c77ac */ /* 0x000ee20008000c00 */
[----:B-----5:R-:W-:-:S04]  /*6e810*/  DFMA R50, R66, UR6, R50 ;  /* 0x0000000642327c2b */ /* 0x020fc80008000032 */
[----:B------:R-:W2:Y:S02]  /*6e820*/  LDC.64 R62, c[0x3][0x30] ;  /* 0x00c00c00ff3e7b82 */ /* 0x000ea40000000a00 */
[----:B------:R-:W-:Y:S01]  /*6e830*/  I2F.F64 R18, R18 ;  /* 0x0000001200127312 */ /* 0x000fe20000201c00 */
[----:B-1----:R-:W-:Y:S01]  /*6e840*/  DFMA R60, R64, UR4, R60 ;  /* 0x00000004403c7c2b */ /* 0x002fe2000800003c */
[----:B------:R-:W2:Y:S06]  /*6e850*/  LDCU.128 UR4, c[0x3][0x80] ;  /* 0x00c01000ff0477ac */ /* 0x000eac0008000c00 */
[----:B------:R-:W0:Y:S01]  /*6e860*/  I2F.F64 R64, R20 ;  /* 0x0000001400407312 */ /* 0x000e220000201c00 */
[----:B------:R-:W1:Y:S01]  /*6e870*/  LDC.64 R46, c[0x3][0x40] ;  /* 0x00c01000ff2e7b82 */ /* 0x000e620000000a00 */
[----:B--2---:R-:W-:-:S02]  /*6e880*/  DFMA R62, R22, UR4, R62 ;  /* 0x00000004163e7c2b */ /* 0x004fc4000800003e */
[----:B0-----:R-:W-:Y:S01]  /*6e890*/  DFMA R48, R64, UR6, R48 ;  /* 0x0000000640307c2b */ /* 0x001fe20008000030 */
[----:B------:R-:W1:Y:S04]  /*6e8a0*/  LDCU.128 UR4, c[0x3][0x90] ;  /* 0x00c01200ff0477ac */ /* 0x000e680008000c00 */
[----:B------:R-:W0:Y:S01]  /*6e8b0*/  LDC.64 R64, c[0x3][0x48] ;  /* 0x00c01200ff407b82 */ /* 0x000e220000000a00 */
[----:B------:R2:W0:Y:S02]  /*6e8c0*/  I2F.F64 R22, R17 ;  /* 0x0000001100167312 */ /* 0x0004240000201c00 */
[----:B--2---:R-:W-:Y:S01]  /*6e8d0*/  MOV R17, RZ ;  /* 0x000000ff00117202 */ /* 0x004fe20000000f00 */
[----:B-1----:R-:W-:Y:S01]  /*6e8e0*/  DFMA R46, R18, UR4, R46 ;  /* 0x00000004122e7c2b */ /* 0x002fe2000800002e */
[----:B------:R-:W1:Y:S01]  /*6e8f0*/  LDCU.64 UR4, c[0x3][0xc8] ;  /* 0x00c01900ff0477ac */ /* 0x000e620008000a00 */
[----:B0-----:R-:W-:-:S02]  /*6e900*/  DFMA R22, R22, UR6, R64 ;  /* 0x0000000616167c2b */ /* 0x001fc40008000040 */
[----:B-1----:R-:W-:Y:S01]  /*6e910*/  DFMA R64, R52, UR4, RZ ;  /* 0x0000000434407c2b */ /* 0x002fe200080000ff */
[----:B------:R-:W0:Y:S07]  /*6e920*/  LDCU.128 UR4, c[0x3][0xe0] ;  /* 0x00c01c00ff0477ac */ /* 0x000e2e0008000c00 */
[----:B---3--:R-:W-:-:S08]  /*6e930*/  DFMA R64, R54, UR12, R64 ;  /* 0x0000000c36407c2b */ /* 0x008fd00008000040 */
        /* <DEDUP_REMOVED lines=210> */
.L_x_1415:
[----:B------:R-:W-:Y:S05]  /*6f660*/  BSYNC.RECONVERGENT B1 ;  /* 0x0000000000017941 */ /* 0x000fea0003800200 */
.L_x_1414:
        /* <DEDUP_REMOVED lines=9> */
[----:B-1----:R-:W1:Y:S01]  /*6f700*/  LDC R23, c[0x3][0xc4] ;  /* 0x00c03100ff177b82 */ /* 0x002e620000000800 */
[----:B------:R-:W-:Y:S01]  /*6f710*/  BSSY.RECONVERGENT B2, `(.L_x_1448) ;  /* 0x0000026000027945 */ /* 0x000fe20003800200 */
[----:B-1----:R-:W-:-:S04]  /*6f720*/  SHF.R.S32.HI R19, RZ, 0x1f, R23 ;  /* 0x0000001fff137819 */ /* 0x002fc80000011417 */
[----:B0-----:R-:W-:-:S04]  /*6f730*/  LOP3.LUT R10, R29, R19, RZ, 0xfc, !PT ;  /* 0x000000131d0a7212 */ /* 0x001fc800078efcff */
        /* <DEDUP_REMOVED lines=10> */
[----:B------:R-:W-:Y:S01]  /*6f7e0*/  IMAD.HI.U32 R46, R47, R28, RZ ;  /* 0x0000001c2f2e7227 */ /* 0x000fe200078e00ff */
[----:B------:R-:W-:-:S03]  /*6f7f0*/  MOV R47, RZ ;  /* 0x000000ff002f7202 */ /* 0x000fc60000000f00 */
        /* <DEDUP_REMOVED lines=12> */
.L_x_1449:
        /* <DEDUP_REMOVED lines=11> */
.L_x_1450:
[----:B------:R-:W-:Y:S05]  /*6f970*/  BSYNC.RECONVERGENT B2 ;  /* 0x0000000000027941 */ /* 0x000fea0003800200 */
.L_x_1448:
        /* <DEDUP_REMOVED lines=29> */
.L_x_1452:
        /* <DEDUP_REMOVED lines=11> */
.L_x_1453:
[----:B------:R-:W-:Y:S05]  /*6fc00*/  BSYNC.RECONVERGENT B2 ;  /* 0x0000000000027941 */ /* 0x000fea0003800200 */
.L_x_1451:
        /* <DEDUP_REMOVED lines=29> */
.L_x_1455:
        /* <DEDUP_REMOVED lines=11> */
.L_x_1456:
[----:B------:R-:W-:Y:S05]  /*6fe90*/  BSYNC.RECONVERGENT B2 ;  /* 0x0000000000027941 */ /* 0x000fea0003800200 */
.L_x_1454:
        /* <DEDUP_REMOVED lines=28> */
.L_x_1458:
        /* <DEDUP_REMOVED lines=11> */
.L_x_1459:
[----:B------:R-:W-:Y:S05]  /*70110*/  BSYNC.RECONVERGENT B2 ;  /* 0x0000000000027941 */ /* 0x000fea0003800200 */
.L_x_1457:
        /* <DEDUP_REMOVED lines=29> */
.L_x_1461:
        /* <DEDUP_REMOVED lines=11> */
.L_x_1462:
[----:B------:R-:W-:Y:S05]  /*703a0*/  BSYNC.RECONVERGENT B2 ;  /* 0x0000000000027941 */ /* 0x000fea0003800200 */
.L_x_1460:
        /* <DEDUP_REMOVED lines=28> */
.L_x_1464:
        /* <DEDUP_REMOVED lines=11> */
.L_x_1465:
[----:B------:R-:W-:Y:S05]  /*70620*/  BSYNC.RECONVERGENT B2 ;  /* 0x0000000000027941 */ /* 0x000fea0003800200 */
.L_x_1463:
        /* <DEDUP_REMOVED lines=29> */
.L_x_1467:
        /* <DEDUP_REMOVED lines=11> */
.L_x_1468:
[----:B------:R-:W-:Y:S05]  /*708b0*/  BSYNC.RECONVERGENT B2 ;  /* 0x0000000000027941 */ /* 0x000fea0003800200 */
.L_x_1466:
        /* <DEDUP_REMOVED lines=28> */
.L_x_1470:
        /* <DEDUP_REMOVED lines=11> */
.L_x_1471:
[----:B------:R-:W-:Y:S05]  /*70b30*/  BSYNC.RECONVERGENT B2 ;  /* 0x0000000000027941 */ /* 0x000fea0003800200 */
.L_x_1469:
        /* <DEDUP_REMOVED lines=28> */
.L_x_1473:
        /* <DEDUP_REMOVED lines=9> */
.L_x_1474:
[----:B------:R-:W-:Y:S05]  /*70d90*/  BSYNC.RECONVERGENT B2 ;  /* 0x0000000000027941 */ /* 0x000fea0003800200 */
.L_x_1472:
        /* <DEDUP_REMOVED lines=25> */
.L_x_1476:
[----:B------:R-:W-:Y:S01]  /*70f30*/  MOV R12, R52 ;  /* 0x00000034000c7202 */ /* 0x000fe20000000f00 */
[----:B------:R-:W-:Y:S01]  /*70f40*/  IMAD.MOV.U32 R23, RZ, RZ, R53 ;  /* 0x000000ffff177224 */ /* 0x000fe200078e0035 */
[----:B------:R-:W-:-:S07]  /*70f50*/  MOV R10, 0x70f70 ;  /* 0x00070f70000a7802 */ /* 0x000fce0000000f00 */
[----:B--234-:R-:W-:Y:S05]  /*70f60*/  CALL.REL.NOINC `($__internal_1_$__cuda_sm20_rem_u64) ;  /* 0x0000009c00a07944 */ /* 0x01cfea0003c00000 */
.L_x_1477:
[----:B------:R-:W-:Y:S05]  /*70f70*/  BSYNC.RECONVERGENT B2 ;  /* 0x0000000000027941 */ /* 0x000fea0003800200 */
.L_x_1475:
        /* <DEDUP_REMOVED lines=14> */
[----:B------:R-:W-:Y:S01]  /*71060*/  I2F.F64 R64, R48 ;  /* 0x0000003000407312 */ /* 0x000fe20000201c00 */
[----:B-----5:R-:W-:Y:S01]  /*71070*/  DFMA R52, R60, UR6, R52 ;  /* 0x000000063c347c2b */ /* 0x020fe20008000034 */
[----:B------:R-:W5:Y:S04]  /*71080*/  LDCU.128 UR4, c[0x3][0x70] ;  /* 0x00c00e00ff0477ac */ /* 0x000f680008000c00 */
[----:B------:R-:W5:Y:S02]  /*71090*/  LDC.64 R60, c[0x3][0x20] ;  /* 0x00c00800ff3c7b82 */ /* 0x000f640000000a00 */
[----:B------:R-:W-:Y:S01]  /*710a0*/  I2F.F64 R66, R46 ;  /* 0x0000002e00427312 */ /* 0x000fe20000201c00 */
[----:B-1----:R-:W-:-:S05]  /*710b0*/  DFMA R54, R62, UR12, R54 ;  /* 0x0000000c3e367c2b */ /* 0x002fca0008000036 */
[----:B------:R-:W1:Y:S02]  /*710c0*/  LDC.64 R50, c[0x3][0x30] ;  /* 0x00c00c00ff327b82 */ /* 0x000e640000000a00 */
[----:B------:R2:W0:Y:S06]  /*710d0*/  I2F.F64 R62, R49 ;  /* 0x00000031003e7312 */ /* 0x00042c0000201c00 */
[----:B--2---:R-:W2:Y:S02]  /*710e0*/  LDC.64 R48, c[0x3][0x40] ;  /* 0x00c01000ff307b82 */ /* 0x004ea40000000a00 */
[----:B------:R-:W-:Y:S01]  /*710f0*/  I2F.F64 R22, R22 ;  /* 0x0000001600167312 */ /* 0x000fe20000201c00 */
[----:B0-----:R-:W-:Y:S01]  /*71100*/  DFMA R58, R62, UR14, R58 ;  /* 0x0000000e3e3a7c2b */ /* 0x001fe2000800003a */
[----:B------:R-:W1:Y:S04]  /*71110*/  LDCU.128 UR12, c[0x3][0x80] ;  /* 0x00c01000ff0c77ac */ /* 0x000e680008000c00 */
[----:B------:R-:W0:Y:S01]  /*71120*/  LDC.64 R62, c[0x3][0x28] ;  /* 0x00c00a00ff3e7b82 */ /* 0x000e220000000a00 */
[----:B-----5:R-:W-:Y:S01]  /*71130*/  DFMA R60, R64, UR4, R60 ;  /* 0x00000004403c7c2b */ /* 0x020fe2000800003c */
[----:B------:R-:W-:Y:S08]  /*71140*/  I2F.F64 R18, R18 ;  /* 0x0000001200127312 */ /* 0x000ff00000201c00 */
[----:B------:R-:W0:Y:S01]  /*71150*/  I2F.F64 R64, R47 ;  /* 0x0000002f00407312 */ /* 0x000e220000201c00 */
[----:B-1----:R-:W-:-:S07]  /*71160*/  DFMA R50, R66, UR12, R50 ;  /* 0x0000000c42327c2b */ /* 0x002fce0008000032 */
[----:B------:R-:W2:Y:S01]  /*71170*/  I2F.F64 R66, R20 ;  /* 0x0000001400427312 */ /* 0x000ea20000201c00 */
[----:B0-----:R-:W-:Y:S01]  /*71180*/  DFMA R62, R64, UR6, R62 ;  /* 0x00000006403e7c2b */ /* 0x001fe2000800003e */
[----:B------:R-:W2:Y:S01]  /*71190*/  LDCU.128 UR4, c[0x3][0x90] ;  /* 0x00c01200ff0477ac */ /* 0x000ea20008000c00 */
[----:B------:R-:W0:Y:S01]  /*711a0*/  LDC.64 R64, c[0x3][0x38] ;  /* 0x00c00e00ff407b82 */ /* 0x000e220000000a00 */
[----:B--2---:R-:W-:Y:S01]  /*711b0*/  DFMA R48, R66, UR4, R48 ;  /* 0x0000000442307c2b */ /* 0x004fe20008000030 */
[----:B------:R-:W1:Y:S06]  /*711c0*/  LDCU.64 UR4, c[0x3][0xc8] ;  /* 0x00c01900ff0477ac */ /* 0x000e6c0008000a00 */
[----:B------:R-:W2:Y:S01]  /*711d0*/  LDC.64 R66, c[0x3][0x48] ;  /* 0x00c01200ff427b82 */ /* 0x000ea20000000a00 */
[----:B0-----:R-:W-:Y:S01]  /*711e0*/  DFMA R64, R22, UR14, R64 ;  /* 0x0000000e16407c2b */ /* 0x001fe20008000040 */
[----:B------:R-:W0:Y:S01]  /*711f0*/  LDCU.128 UR12, c[0x3][0xd0] ;  /* 0x00c01a00ff0c77ac */ /* 0x000e220008000c00 */
[----:B-1----:R-:W-:-:S02]  /*71200*/  DFMA R22, R56, UR4, RZ ;  /* 0x0000000438167c2b */ /* 0x002fc400080000ff */
[----:B--2---:R-:W-:Y:S01]  /*71210*/  DFMA R46, R18, UR6, R66 ;  /* 0x00000006122e7c2b */ /* 0x004fe20008000042 */
[----:B------:R-:W1:Y:S05]  /*71220*/  LDCU.128 UR4, c[0x3][0xe0] ;  /* 0x00c01c00ff0477ac */ /* 0x000e6a0008000c00 */
[----:B0-----:R-:W-:Y:S01]  /*71230*/  DFMA R22, R52, UR12, R22 ;  /* 0x0000000c34167c2b */ /* 0x001fe20008000016 */
[----:B------:R-:W-:-:S07]  /*71240*/  MOV R18, RZ ;  /* 0x000000ff00127202 */ /* 0x000fce0000000f00 */
        /* <DEDUP_REMOVED lines=210> */
.L_x_1447:
[----:B------:R-:W-:Y:S05]  /*71f70*/  BSYNC.RECONVERGENT B1 ;  /* 0x0000000000017941 */ /* 0x000fea0003800200 */
.L_x_1446:
        /* <DEDUP_REMOVED lines=35> */
[----:B------:R-:W-:Y:S01]  /*721b0*/  MOV R47, RZ ;  /* 0x000000ff002f7202 */ /* 0x000fe20000000f00 */
[----:B------:R-:W-:Y:S06]  /*721c0*/  BRA `(.L_x_1482) ;  /* 0x00000000002c7947 */ /* 0x000fec0003800000 */
.L_x_1481:
        /* <DEDUP_REMOVED lines=11> */
.L_x_1482:
[----:B------:R-:W-:Y:S05]  /*72280*/  BSYNC.RECONVERGENT B2 ;  /* 0x0000000000027941 */ /* 0x000fea0003800200 */
.L_x_1480:
        /* <DEDUP_REMOVED lines=29> */
.L_x_1484:
        /* <DEDUP_REMOVED lines=11> */
.L_x_1485:
[----:B------:R-:W-:Y:S05]  /*72510*/  BSYNC.RECONVERGENT B2 ;  /* 0x0000000000027941 */ /* 0x000fea0003800200 */
.L_x_1483:
        /* <DEDUP_REMOVED lines=28> */
.L_x_1487:
        /* <DEDUP_REMOVED lines=11> */
.L_x_1488:
[----:B------:R-:W-:Y:S05]  /*72790*/  BSYNC.RECONVERGENT B2 ;  /* 0x0000000000027941 */ /* 0x000fea0003800200 */
.L_x_1486:
        /* <DEDUP_REMOVED lines=29> */
.L_x_1490:
        /* <DEDUP_REMOVED lines=11> */
.L_x_1491:
[----:B------:R-:W-:Y:S05]  /*72a20*/  BSYNC.RECONVERGENT B2 ;  /* 0x0000000000027941 */ /* 0x000fea0003800200 */
.L_x_1489:
        /* <DEDUP_REMOVED lines=28> */
.L_x_1493:
        /* <DEDUP_REMOVED lines=11> */
.L_x_1494:
[----:B------:R-:W-:Y:S05]  /*72ca0*/  BSYNC.RECONVERGENT B2 ;  /* 0x0000000000027941 */ /* 0x000fea0003800200 */
.L_x_1492:
        /* <DEDUP_REMOVED lines=29> */
.L_x_1496:
        /* <DEDUP_REMOVED lines=11> */
.L_x_1497:
[----:B------:R-:W-:Y:S05]  /*72f30*/  BSYNC.RECONVERGENT B2 ;  /* 0x0000000000027941 */ /* 0x000fea0003800200 */
.L_x_1495:
        /* <DEDUP_REMOVED lines=28> */
.L_x_1499:
        /* <DEDUP_REMOVED lines=11> */
.L_x_1500:
[----:B------:R-:W-:Y:S05]  /*731b0*/  BSYNC.RECONVERGENT B2 ;  /* 0x0000000000027941 */ /* 0x000fea0003800200 */
.L_x_1498:
        /* <DEDUP_REMOVED lines=29> */
.L_x_1502:
        /* <DEDUP_REMOVED lines=11> */
.L_x_1503:
[----:B------:R-:W-:Y:S05]  /*73440*/  BSYNC.RECONVERGENT B2 ;  /* 0x0000000000027941 */ /* 0x000fea0003800200 */
.L_x_1501:
        /* <DEDUP_REMOVED lines=28> */
.L_x_1505:
        /* <DEDUP_REMOVED lines=9> */
.L_x_1506:
[----:B------:R-:W-:Y:S05]  /*736a0*/  BSYNC.RECONVERGENT B2 ;  /* 0x0000000000027941 */ /* 0x000fea0003800200 */
.L_x_1504:
        /* <DEDUP_REMOVED lines=25> */
.L_x_1508:
[----:B------:R-:W-:Y:S01]  /*73840*/  MOV R12, R52 ;  /* 0x00000034000c7202 */ /* 0x000fe20000000f00 */
[----:B------:R-:W-:Y:S01]  /*73850*/  IMAD.MOV.U32 R23, RZ, RZ, R53 ;  /* 0x000000ffff177224 */ /* 0x000fe200078e0035 */
[----:B------:R-:W-:-:S07]  /*73860*/  MOV R10, 0x73880 ;  /* 0x00073880000a7802 */ /* 0x000fce0000000f00 */
[----:B--234-:R-:W-:Y:S05]  /*73870*/  CALL.REL.NOINC `($__internal_1_$__cuda_sm20_rem_u64) ;  /* 0x00000074005c7944 */ /* 0x01cfea0003c00000 */
.L_x_1509:
[----:B------:R-:W-:Y:S05]  /*73880*/  BSYNC.RECONVERGENT B2 ;  /* 0x0000000000027941 */ /* 0x000fea0003800200 */
.L_x_1507:
        /* <DEDUP_REMOVED lines=11> */
[----:B------:R-:W-:Y:S01]  /*73940*/  I2F.F64 R62, R50 ;  /* 0x00000032003e7312 */ /* 0x000fe20000201c00 */
[----:B0-----:R-:W-:-:S05]  /*73950*/  DFMA R52, R54, UR4, R52 ;  /* 0x0000000436347c2b */ /* 0x001fca0008000034 */
[----:B------:R-:W0:Y:S02]  /*73960*/  LDC.64 R54, c[0x3][0x18] ;  /* 0x00c00600ff367b82 */ /* 0x000e240000000a00 */
[----:B------:R-:W5:Y:S01]  /*73970*/  I2F.F64 R64, R64 ;  /* 0x0000004000407312 */ /* 0x000f620000201c00 */
[----:B-1----:R-:W-:-:S05]  /*73980*/  DFMA R56, R60, UR12, R56 ;  /* 0x0000000c3c387c2b */ /* 0x002fca0008000038 */
[----:B------:R-:W1:Y:S02]  /*73990*/  LDC.64 R60, c[0x3][0x28] ;  /* 0x00c00a00ff3c7b82 */ /* 0x000e640000000a00 */
[----:B------:R-:W1:Y:S01]  /*739a0*/  I2F.F64 R66, R48 ;  /* 0x0000003000427312 */ /* 0x000e620000201c00 */
[----:B-----5:R-:W-:Y:S01]  /*739b0*/  DFMA R58, R64, UR6, R58 ;  /* 0x00000006403a7c2b */ /* 0x020fe2000800003a */
[----:B------:R-:W1:Y:S06]  /*739c0*/  LDCU.128 UR4, c[0x3][0x70] ;  /* 0x00c00e00ff0477ac */ /* 0x000e6c0008000c00 */
[----:B------:R-:W5:Y:S01]  /*739d0*/  I2F.F64 R64, R49 ;  /* 0x0000003100407312 */ /* 0x000f620000201c00 */
[----:B------:R-:W2:Y:S01]  /*739e0*/  LDC.64 R50, c[0x3][0x30] ;  /* 0x00c00c00ff327b82 */ /* 0x000ea20000000a00 */
[----:B0-----:R-:W-:Y:S01]  /*739f0*/  DFMA R54, R62, UR14, R54 ;  /* 0x0000000e3e367c2b */ /* 0x001fe20008000036 */
[----:B------:R-:W0:Y:S05]  /*73a00*/  LDCU.128 UR12, c[0x3][0xd0] ;  /* 0x00c01a00ff0c77ac */ /* 0x000e2a0008000c00 */
[----:B------:R-:W-:Y:S01]  /*73a10*/  I2F.F64 R22, R22 ;  /* 0x0000001600167312 */ /* 0x000fe20000201c00 */
[----:B------:R-:W5:Y:S07]  /*73a20*/  LDC.64 R62, c[0x3][0x20] ;  /* 0x00c00800ff3e7b82 */ /* 0x000f6e0000000a00 */
[----:B------:R3:W-:Y:S01]  /*73a30*/  I2F.F64 R68, R20 ;  /* 0x0000001400447312 */ /* 0x0007e20000201c00 */
[----:B-1----:R-:W-:-:S07]  /*73a40*/  DFMA R60, R66, UR6, R60 ;  /* 0x00000006423c7c2b */ /* 0x002fce000800003c */
[----:B------:R-:W-:Y:S01]  /*73a50*/  I2F.F64 R66, R46 ;  /* 0x0000002e00427312 */ /* 0x000fe20000201c00 */
[----:B---3--:R-:W-:Y:S01]  /*73a60*/  MOV R20, RZ ;  /* 0x000000ff00147202 */ /* 0x008fe20000000f00 */
[----:B-----5:R-:W-:Y:S01]  /*73a70*/  DFMA R62, R64, UR4, R62 ;  /* 0x00000004403e7c2b */ /* 0x020fe2000800003e */
[----:B------:R-:W2:Y:S05]  /*73a80*/  LDCU.128 UR4, c[0x3][0x80] ;  /* 0x00c01000ff0477ac */ /* 0x000eaa0008000c00 */
[----:B------:R-:W2:Y:S02]  /*73a90*/  I2F.F64 R64, R47 ;  /* 0x0000002f00407312 */ /* 0x000ea40000201c00 */
[----:B--2---:R-:W-:Y:S01]  /*73aa0*/  DFMA R50, R64, UR4, R50 ;  /* 0x0000000440327c2b */ /* 0x004fe20008000032 */
[----:B------:R-:W1:Y:S02]  /*73ab0*/  LDC.64 R64, c[0x3][0x38] ;  /* 0x00c00e00ff407b82 */ /* 0x000e640000000a00 */
[----:B-1----:R-:W-:Y:S01]  /*73ac0*/  DFMA R64, R66, UR6, R64 ;  /* 0x0000000642407c2b */ /* 0x002fe20008000040 */
[----:B------:R-:W1:Y:S05]  /*73ad0*/  LDCU.128 UR4, c[0x3][0x90] ;  /* 0x00c01200ff0477ac */ /* 0x000e6a0008000c00 */
[----:B------:R-:W1:Y:S02]  /*73ae0*/  LDC.64 R66, c[0x3][0x40] ;  /* 0x00c01000ff427b82 */ /* 0x000e640000000a00 */
[----:B-1----:R-:W-:Y:S01]  /*73af0*/  DFMA R48, R22, UR4, R66 ;  /* 0x0000000416307c2b */ /* 0x002fe20008000042 */
[----:B------:R-:W1:Y:S05]  /*73b00*/  LDCU.64 UR4, c[0x3][0xc8] ;  /* 0x00c01900ff0477ac */ /* 0x000e6a0008000a00 */
[----:B------:R-:W2:Y:S01]  /*73b10*/  LDC.64 R66, c[0x3][0x48] ;  /* 0x00c01200ff427b82 */ /* 0x000ea20000000a00 */
[----:B-1----:R-:W-:-:S02]  /*73b20*/  DFMA R46, R52, UR4, RZ ;  /* 0x00000004342e7c2b */ /* 0x002fc400080000ff */
        /* <DEDUP_REMOVED lines=213> */
.L_x_1479:
[----:B------:R-:W-:Y:S05]  /*74880*/  BSYNC.RECONVERGENT B1 ;  /* 0x0000000000017941 */ /* 0x000fea0003800200 */
.L_x_1478:
[----:B------:R-:W-:Y:S01]  /*74890*/  IADD3 R21, PT, PT, R21, 0xa, RZ ;  /* 0x0000000a15157810 */ /* 0x000fe20007ffe0ff */
[----:B------:R-:W-:Y:S01]  /*748a0*/  BSSY.RECONVERGENT B1, `(.L_x_1510) ;  /* 0x000028f000017945 */ /* 0x000fe20003800200 */
[----:B------:R-:W-:Y:S01]  /*748b0*/  PLOP3.LUT P5, PT, PT, PT, PT, 0x80, 0x8 ;  /* 0x000000000008781c */ /* 0x000fe20003faf070 */
[----:B-1----:R-:W-:Y:S01]  /*748c0*/  IMAD.MOV.U32 R10, RZ, RZ, 0x1 ;  /* 0x00000001ff0a7424 */ /* 0x002fe200078e00ff */
[----:B------:R-:W-:Y:S02]  /*748d0*/  ISETP.GE.AND P3, PT, R21, R6, PT ;  /* 0x000000061500720c */ /* 0x000fe40003f66270 */
[----:B------:R-:W-:Y:S02]  /*748e0*/  LOP3.LUT R5, R5, 0xfffffffe, RZ, 0xc0, !PT ;  /* 0xfffffffe05057812 */ /* 0x000fe400078ec0ff */
[----:B------:R-:W-:-:S07]  /*748f0*/  PLOP3.LUT P2, PT, PT, PT, PT, 0x8, 0x80 ;  /* 0x000000000080781c */ /* 0x000fce0003f4e170 */
[----:B------:R-:W-:Y:S02]  /*74900*/  @P5 LOP3.LUT R5, R5, 0x1, RZ, 0xfc, !PT ;  /* 0x0000000105055812 */ /* 0x000fe400078efcff */
[----:B------:R-:W-:Y:S05]  /*74910*/  @P3 BRA `(.L_x_1511) ;  /* 0x00000028001c3947 */ /* 0x000fea0003800000 */
[----:B------:R-:W1:Y:S01]  /*74920*/  LDC R47, c[0x3][0xc4] ;  /* 0x00c03100ff2f7b82 */ /* 0x000e620000000800 */
        /* <DEDUP_REMOVED lines=27> */
.L_x_1513:
        /* <DEDUP_REMOVED lines=11> */
.L_x_1514:
[----:B------:R-:W-:Y:S05]  /*74b90*/  BSYNC.RECONVERGENT B2 ;  /* 0x0000000000027941 */ /* 0x000fea0003800200 */
.L_x_1512:
        /* <DEDUP_REMOVED lines=29> */
.L_x_1516:
        /* <DEDUP_REMOVED lines=11> */
.L_x_1517:
[----:B------:R-:W-:Y:S05]  /*74e20*/  BSYNC.RECONVERGENT B2 ;  /* 0x0000000000027941 */ /* 0x000fea0003800200 */
.L_x_1515:
        /* <DEDUP_REMOVED lines=28> */
.L_x_1519:
        /* <DEDUP_REMOVED lines=11> */
.L_x_1520:
[----:B------:R-:W-:Y:S05]  /*750a0*/  BSYNC.RECONVERGENT B2 ;  /* 0x0000000000027941 */ /* 0x000fea0003800200 */
.L_x_1518:
        /* <DEDUP_REMOVED lines=29> */
.L_x_1522:
        /* <DEDUP_REMOVED lines=11> */
.L_x_1523:
[----:B------:R-:W-:Y:S05]  /*75330*/  BSYNC.RECONVERGENT B2 ;  /* 0x0000000000027941 */ /* 0x000fea0003800200 */
.L_x_1521:
        /* <DEDUP_REMOVED lines=28> */
.L_x_1525:
        /* <DEDUP_REMOVED lines=11> */
.L_x_1526:
[----:B------:R-:W-:Y:S05]  /*755b0*/  BSYNC.RECONVERGENT B2 ;  /* 0x0000000000027941 */ /* 0x000fea0003800200 */
.L_x_1524:
        /* <DEDUP_REMOVED lines=29> */
.L_x_1528:
        /* <DEDUP_REMOVED lines=11> */
.L_x_1529:
[----:B------:R-:W-:Y:S05]  /*75840*/  BSYNC.RECONVERGENT B2 ;  /* 0x0000000000027941 */ /* 0x000fea0003800200 */
.L_x_1527:
        /* <DEDUP_REMOVED lines=28> */
.L_x_1531:
        /* <DEDUP_REMOVED lines=11> */
.L_x_1532:
[----:B------:R-:W-:Y:S05]  /*75ac0*/  BSYNC.RECONVERGENT B2 ;  /* 0x0000000000027941 */ /* 0x000fea0003800200 */
.L_x_1530:
        /* <DEDUP_REMOVED lines=29> */
.L_x_1534:
        /* <DEDUP_REMOVED lines=11> */
.L_x_1535:
[----:B------:R-:W-:Y:S05]  /*75d50*/  BSYNC.RECONVERGENT B2 ;  /* 0x0000000000027941 */ /* 0x000fea0003800200 */
.L_x_1533:
        /* <DEDUP_REMOVED lines=28> */
.L_x_1537:
        /* <DEDUP_REMOVED lines=9> */
.L_x_1538:
[----:B------:R-:W-:Y:S05]  /*75fb0*/  BSYNC.RECONVERGENT B2 ;  /* 0x0000000000027941 */ /* 0x000fea0003800200 */
.L_x_1536:
        /* <DEDUP_REMOVED lines=25> */
.L_x_1540:
[----:B------:R-:W-:Y:S01]  /*76150*/  MOV R12, R52 ;  /* 0x00000034000c7202 */ /* 0x000fe20000000f00 */
[----:B------:R-:W-:Y:S01]  /*76160*/  IMAD.MOV.U32 R23, RZ, RZ, R53 ;  /* 0x000000ffff177224 */ /* 0x000fe200078e0035 */
[----:B------:R-:W-:-:S07]  /*76170*/  MOV R10, 0x76190 ;  /* 0x00076190000a7802 */ /* 0x000fce0000000f00 */
[----:B--234-:R-:W-:Y:S05]  /*76180*/  CALL.REL.NOINC `($__internal_1_$__cuda_sm20_rem_u64) ;  /* 0x0000004c00187944 */ /* 0x01cfea0003c00000 */
.L_x_1541:
[----:B------:R-:W-:Y:S05]  /*76190*/  BSYNC.RECONVERGENT B2 ;  /* 0x0000000000027941 */ /* 0x000fea0003800200 */
.L_x_1539:
[----:B------:R-:W0:Y:S01]  /*761a0*/  LDC.64 R58, c[0x3][RZ] ;  /* 0x00c00000ff3a7b82 */ /* 0x000e220000000a00 */
[----:B------:R-:W0:Y:S01]  /*761b0*/  LDCU.128 UR4, c[0x3][0x50] ;  /* 0x00c00a00ff0477ac */ /* 0x000e220008000c00 */
[----:B------:R-:W0:Y:S01]  /*761c0*/  I2F.F64 R52, R12 ;  /* 0x0000000c00347312 */ /* 0x000e220000201c00 */
[----:B------:R-:W-:Y:S01]  /*761d0*/  PLOP3.LUT P5, PT, PT, PT, PT, 0x8, 0x80 ;  /* 0x000000000080781c */ /* 0x000fe20003fae170 */
[----:B------:R-:W1:Y:S01]  /*761e0*/  LDCU.128 UR12, c[0x3][0x60] ;  /* 0x00c00c00ff0c77ac */ /* 0x000e620008000c00 */
[----:B------:R-:W-:-:S03]  /*761f0*/  LOP3.LUT R5, R5, 0xfffffffe, RZ, 0xc0, !PT ;  /* 0xfffffffe05057812 */ /* 0x000fc600078ec0ff */
[----:B------:R-:W1:Y:S01]  /*76200*/  LDC.64 R54, c[0x3][0x18] ;  /* 0x00c00600ff367b82 */ /* 0x000e620000000a00 */
[----:B------:R-:W-:Y:S01]  /*76210*/  MOV R10, RZ ;  /* 0x000000ff000a7202 */ /* 0x000fe20000000f00 */
[----:B------:R-:W-:Y:S01]  /*76220*/  I2F.F64 R60, R51 ;  /* 0x00000033003c7312 */ /* 0x000fe20000201c00 */
[----:B------:R-:W-:-:S05]  /*76230*/  PLOP3.LUT P2, PT, PT, PT, PT, 0x80, 0x8 ;  /* 0x000000000008781c */ /* 0x000fca0003f4f070 */
[----:B------:R-:W5:Y:S01]  /*76240*/  LDC.64 R56, c[0x3][0x8] ;  /* 0x00c00200ff387b82 */ /* 0x000f620000000a00 */
[----:B------:R-:W-:Y:S01]  /*76250*/  @P5 LOP3.LUT R5, R5, 0x1, RZ, 0xfc, !PT ;  /* 0x0000000105055812 */ /* 0x000fe200078efcff */
[----:B------:R-:W1:Y:S01]  /*76260*/  I2F.F64 R62, R50 ;  /* 0x00000032003e7312 */ /* 0x000e620000201c00 */
[----:B0-----:R-:W-:-:S05]  /*76270*/  DFMA R58, R52, UR4, R58 ;  /* 0x00000004343a7c2b */ /* 0x001fca000800003a */
[----:B------:R-:W0:Y:S02]  /*76280*/  LDC.64 R52, c[0x3][0x10] ;  /* 0x00c00400ff347b82 */ /* 0x000e240000000a00 */
[----:B------:R-:W5:Y:S01]  /*76290*/  I2F.F64 R64, R64 ;  /* 0x0000004000407312 */ /* 0x000f620000201c00 */
[----:B-1----:R-:W-:-:S05]  /*762a0*/  DFMA R54, R62, UR14, R54 ;  /* 0x0000000e3e367c2b */ /* 0x002fca0008000036 */
[----:B------:R-:W1:Y:S02]  /*762b0*/  LDC.64 R50, c[0x3][0x30] ;  /* 0x00c00c00ff327b82 */ /* 0x000e640000000a00 */
[----:B------:R-:W-:Y:S06]  /*762c0*/  I2F.F64 R66, R48 ;  /* 0x0000003000427312 */ /* 0x000fec0000201c00 */
[----:B------:R-:W2:Y:S01]  /*762d0*/  LDC.64 R62, c[0x3][0x20] ;  /* 0x00c00800ff3e7b82 */ /* 0x000ea20000000a00 */
[----:B-----5:R-:W-:Y:S01]  /*762e0*/  DFMA R56, R64, UR6, R56 ;  /* 0x0000000640387c2b */ /* 0x020fe20008000038 */
[----:B------:R-:W2:Y:S01]  /*762f0*/  LDCU.128 UR4, c[0x3][0x70] ;  /* 0x00c00e00ff0477ac */ /* 0x000ea20008000c00 */
[----:B------:R-:W2:Y:S01]  /*76300*/  I2F.F64 R64, R49 ;  /* 0x0000003100407312 */ /* 0x000ea20000201c00 */
[----:B0-----:R-:W-:Y:S01]  /*76310*/  DFMA R52, R60, UR12, R52 ;  /* 0x0000000c3c347c2b */ /* 0x001fe20008000034 */
[----:B------:R-:W0:Y:S03]  /*76320*/  LDCU.128 UR12, c[0x3][0xd0] ;  /* 0x00c01a00ff0c77ac */ /* 0x000e260008000c00 */
[----:B------:R-:W5:Y:S03]  /*76330*/  LDC.64 R60, c[0x3][0x28] ;  /* 0x00c00a00ff3c7b82 */ /* 0x000f660000000a00 */
[----:B------:R-:W-:Y:S08]  /*76340*/  I2F.F64 R22, R22 ;  /* 0x0000001600167312 */ /* 0x000ff00000201c00 */
[----:B------:R-:W-:Y:S01]  /*76350*/  I2F.F64 R68, R21 ;  /* 0x0000001500447312 */ /* 0x000fe20000201c00 */
[----:B--2---:R-:W-:-:S07]  /*76360*/  DFMA R62, R64, UR4, R62 ;  /* 0x00000004403e7c2b */ /* 0x004fce000800003e */
[----:B------:R-:W1:Y:S01]  /*76370*/  I2F.F64 R64, R47 ;  /* 0x0000002f00407312 */ /* 0x000e620000201c00 */
[----:B-----5:R-:W-:Y:S01]  /*76380*/  DFMA R60, R66, UR6, R60 ;  /* 0x00000006423c7c2b */ /* 0x020fe2000800003c */
[----:B------:R-:W1:Y:S06]  /*76390*/  LDCU.128 UR4, c[0x3][0x80] ;  /* 0x00c01000ff0477ac */ /* 0x000e6c0008000c00 */
[----:B------:R-:W2:Y:S01]  /*763a0*/  I2F.F64 R66, R46 ;  /* 0x0000002e00427312 */ /* 0x000ea20000201c00 */
[----:B-1----:R-:W-:Y:S01]  /*763b0*/  DFMA R50, R64, UR4, R50 ;  /* 0x0000000440327c2b */ /* 0x002fe20008000032 */
[----:B------:R-:W2:Y:S02]  /*763c0*/  LDC.64 R64, c[0x3][0x38] ;  /* 0x00c00e00ff407b82 */ /* 0x000ea40000000a00 */
[----:B--2---:R-:W-:Y:S01]  /*763d0*/  DFMA R64, R66, UR6, R64 ;  /* 0x0000000642407c2b */ /* 0x004fe20008000040 */
        /* <DEDUP_REMOVED lines=219> */
.L_x_1511:
[----:B------:R-:W-:Y:S05]  /*77190*/  BSYNC.RECONVERGENT B1 ;  /* 0x0000000000017941 */ /* 0x000fea0003800200 */
.L_x_1510:
[----:B------:R-:W-:Y:S01]  /*771a0*/  IADD3 R22, PT, PT, R9, R2, RZ ;  /* 0x0000000209167210 */ /* 0x000fe20007ffe0ff */
[----:B------:R-:W1:Y:S08]  /*771b0*/  S2UR UR5, SR_CgaCtaId ;  /* 0x00000000000579c3 */ /* 0x000e700000008800 */
[----:B------:R-:W-:Y:S01]  /*771c0*/  BAR.SYNC.DEFER_BLOCKING 0x0 ;  /* 0x0000000000007b1d */ /* 0x000fe20000010000 */
[----:B------:R-:W-:-:S05]  /*771d0*/  IMAD.IADD R46, R22, 0x1, R11 ;  /* 0x00000001162e7824 */ /* 0x000fca00078e020b */
[----:B------:R-:W-:Y:S01]  /*771e0*/  UMOV UR4, 0x400 ;  /* 0x0000040000047882 */ /* 0x000fe20000000000 */
[----:B------:R-:W-:-:S05]  /*771f0*/  IADD3 R19, PT, PT, R46, R13, RZ ;  /* 0x0000000d2e137210 */ /* 0x000fca0007ffe0ff */
[----:B------:R-:W-:-:S05]  /*77200*/  IMAD.IADD R48, R19, 0x1, R14 ;  /* 0x0000000113307824 */ /* 0x000fca00078e020e */
[----:B------:R-:W-:-:S05]  /*77210*/  IADD3 R21, PT, PT, R48, R15, RZ ;  /* 0x0000000f30157210 */ /* 0x000fca0007ffe0ff */
[----:B------:R-:W-:Y:S01]  /*77220*/  IMAD.IADD R16, R21, 0x1, R16 ;  /* 0x0000000115107824 */ /* 0x000fe200078e0210 */
[----:B-1----:R-:W-:-:S04]  /*77230*/  ULEA UR4, UR5, UR4, 0x18 ;  /* 0x0000000405047291 */ /* 0x002fc8000f8ec0ff */
[----:B------:R-:W-:-:S05]  /*77240*/  IADD3 R17, PT, PT, R16, R17, RZ ;  /* 0x0000001110117210 */ /* 0x000fca0007ffe0ff */
[----:B------:R-:W-:-:S05]  /*77250*/  IMAD.IADD R23, R17, 0x1, R18 ;  /* 0x0000000111177824 */ /* 0x000fca00078e0212 */
[----:B------:R-:W-:-:S05]  /*77260*/  IADD3 R47, PT, PT, R23, R20, RZ ;  /* 0x00000014172f7210 */ /* 0x000fca0007ffe0ff */
[----:B------:R-:W-:-:S05]  /*77270*/  IMAD.IADD R18, R47, 0x1, R10 ;  /* 0x000000012f127824 */ /* 0x000fca00078e020a */
[----:B------:R-:W1:Y:S02]  /*77280*/  SHFL.UP P3, R9, R18, 0x1, RZ ;  /* 0x0420000012097989 */ /* 0x000e6400000600ff */
[----:B-1----:R-:W-:-:S05]  /*77290*/  @P3 IADD3 R9, PT, PT, R18, R9, RZ ;  /* 0x0000000912093210 */ /* 0x002fca0007ffe0ff */
[----:B------:R-:W1:Y:S02]  /*772a0*/  SHFL.UP P3, R10, R9, 0x2, RZ ;  /* 0x04400000090a7989 */ /* 0x000e6400000600ff */
[----:B-1----:R-:W-:-:S05]  /*772b0*/  @P3 IMAD.IADD R10, R9, 0x1, R10 ;  /* 0x00000001090a3824 */ /* 0x002fca00078e020a */
[----:B------:R-:W1:Y:S02]  /*772c0*/  SHFL.UP P3, R11, R10, 0x4, RZ ;  /* 0x048000000a0b7989 */ /* 0x000e6400000600ff */
[----:B-1----:R-:W-:-:S05]  /*772d0*/  @P3 IADD3 R11, PT, PT, R10, R11, RZ ;  /* 0x0000000b0a0b3210 */ /* 0x002fca0007ffe0ff */
[----:B------:R-:W1:Y:S02]  /*772e0*/  SHFL.UP P3, R12, R11, 0x8, RZ ;  /* 0x050000000b0c7989 */ /* 0x000e6400000600ff */
[----:B-1----:R-:W-:-:S05]  /*772f0*/  @P3 IMAD.IADD R12, R11, 0x1, R12 ;  /* 0x000000010b0c3824 */ /* 0x002fca00078e020c */
[----:B------:R-:W1:Y:S02]  /*77300*/  SHFL.UP P3, R49, R12, 0x10, RZ ;  /* 0x060000000c317989 */ /* 0x000e6400000600ff */
[----:B-1----:R-:W-:Y:S02]  /*77310*/  @P3 IADD3 R49, PT, PT, R12, R49, RZ ;  /* 0x000000310c313210 */ /* 0x002fe40007ffe0ff */
        /* <DEDUP_REMOVED lines=12> */
[----:B------:R-:W-:-:S04]  /*773e0*/  ISETP.NE.AND P3, PT, R3, 0x3, PT ;  /* 0x000000030300780c */ /* 0x000fc80003f65270 */
[----:B------:R-:W-:Y:S02]  /*773f0*/  SEL R12, R14, R12, !P3 ;  /* 0x0000000c0e0c7207 */ /* 0x000fe40005800000 */
[----:B------:R-:W-:Y:S02]  /*77400*/  IADD3 R9, PT, PT, R15, R14, RZ ;  /* 0x0000000e0f097210 */ /* 0x000fe40007ffe0ff */
[----:B------:R-:W-:-:S04]  /*77410*/  ISETP.NE.AND P3, PT, R3, 0x4, PT ;  /* 0x000000040300780c */ /* 0x000fc80003f65270 */
[----:B------:R-:W-:Y:S02]  /*77420*/  SEL R10, R9, R12, !P3 ;  /* 0x0000000c090a7207 */ /* 0x000fe40005800000 */
[----:B------:R-:W1:Y:S01]  /*77430*/  LDS.128 R12, [UR4+0x10] ;  /* 0x00001004ff0c7984 */ /* 0x000e620008000c00 */
[----:B------:R-:W-:Y:S01]  /*77440*/  ISETP.NE.AND P3, PT, R3, 0x5, PT ;  /* 0x000000050300780c */ /* 0x000fe20003f65270 */
[----:B-1----:R-:W-:-:S05]  /*77450*/  IMAD.IADD R12, R9, 0x1, R12 ;  /* 0x00000001090c7824 */ /* 0x002fca00078e020c */
[----:B------:R-:W-:Y:S02]  /*77460*/  SEL R10, R12, R10, !P3 ;  /* 0x0000000a0c0a7207 */ /* 0x000fe40005800000 */
[----:B------:R-:W-:Y:S02]  /*77470*/  IADD3 R13, PT, PT, R13, R12, RZ ;  /* 0x0000000c0d0d7210 */ /* 0x000fe40007ffe0ff */
[----:B------:R-:W-:-:S03]  /*77480*/  ISETP.NE.AND P3, PT, R3, 0x6, PT ;  /* 0x000000060300780c */ /* 0x000fc60003f65270 */
[----:B------:R-:W-:Y:S01]  /*77490*/  IMAD.IADD R14, R14, 0x1, R13 ;  /* 0x000000010e0e7824 */ /* 0x000fe200078e020d */
[----:B------:R-:W-:Y:S02]  /*774a0*/  SEL R10, R13, R10, !P3 ;  /* 0x0000000a0d0a7207 */ /* 0x000fe40005800000 */
[----:B------:R-:W-:Y:S02]  /*774b0*/  ISETP.NE.AND P3, PT, R3, 0x7, PT ;  /* 0x000000070300780c */ /* 0x000fe40003f65270 */
[----:B------:R-:W-:Y:S02]  /*774c0*/  IADD3 R9, PT, PT, R15, R14, RZ ;  /* 0x0000000e0f097210 */ /* 0x000fe40007ffe0ff */
[----:B------:R-:W-:Y:S02]  /*774d0*/  SEL R10, R14, R10, !P3 ;  /* 0x0000000a0e0a7207 */ /* 0x000fe40005800000 */
[----:B------:R-:W1:Y:S01]  /*774e0*/  LDS.128 R12, [UR4+0x20] ;  /* 0x00002004ff0c7984 */ /* 0x000e620008000c00 */
[----:B------:R-:W-:-:S04]  /*774f0*/  ISETP.NE.AND P3, PT, R3, 0x8, PT ;  /* 0x000000080300780c */ /* 0x000fc80003f65270 */
[----:B------:R-:W-:Y:S02]  /*77500*/  SEL R10, R9, R10, !P3 ;  /* 0x0000000a090a7207 */ /* 0x000fe40005800000 */
[----:B------:R-:W-:Y:S01]  /*77510*/  ISETP.NE.AND P3, PT, R3, 0x9, PT ;  /* 0x000000090300780c */ /* 0x000fe20003f65270 */
[----:B-1----:R-:W-:-:S05]  /*77520*/  IMAD.IADD R12, R9, 0x1, R12 ;  /* 0x00000001090c7824 */ /* 0x002fca00078e020c */
        /* <DEDUP_REMOVED lines=13> */
[----:B------:R-:W1:Y:S01]  /*77600*/  LDC.64 R10, c[0x0][0x3a0] ;  /* 0x0000e800ff0a7b82 */ /* 0x000e620000000a00 */
[----:B------:R-:W-:Y:S02]  /*77610*/  ISETP.NE.AND P3, PT, R0, RZ, PT ;  /* 0x000000ff0000720c */ /* 0x000fe40003f65270 */
[----:B------:R-:W-:-:S05]  /*77620*/  LOP3.LUT R49, RZ, R0, RZ, 0x33, !PT ;  /* 0x00000000ff317212 */ /* 0x000fca00078e33ff */
[----:B------:R-:W5:Y:S01]  /*77630*/  LDC R20, c[0x0][0x370] ;  /* 0x0000dc00ff147b82 */ /* 0x000f620000000800 */
[----:B------:R-:W-:-:S05]  /*77640*/  IMAD.IADD R49, R8, 0x1, R49 ;  /* 0x0000000108317824 */ /* 0x000fca00078e0231 */
[----:B------:R-:W-:Y:S01]  /*77650*/  @!P3 MOV R14, 0x64 ;  /* 0x00000064000eb802 */ /* 0x000fe20000000f00 */
[----:B------:R0:W-:Y:S01]  /*77660*/  @!P3 STS [UR4+0x4c], R15 ;  /* 0x00004c0fff00b988 */ /* 0x0001e20008000804 */
[----:B-1----:R-:W-:-:S05]  /*77670*/  IMAD.WIDE R12, R8, 0x8, R10 ;  /* 0x00000008080c7825 */ /* 0x002fca00078e020a */
[----:B------:R1:W-:Y:S01]  /*77680*/  @!P3 ST.E.64.STRONG.GPU desc[UR8][R12.64+0x100], R14 ;  /* 0x0001000e0c00b985 */ /* 0x0003e2000c10fb08 */
[----:B-----5:R-:W-:-:S13]  /*77690*/  ISETP.GT.U32.AND P5, PT, R20, 0x1f3, PT ;  /* 0x000001f31400780c */ /* 0x020fda0003fa4070 */
[----:B01----:R-:W-:Y:S05]  /*776a0*/  @P5 BRA `(.L_x_1543) ;  /* 0x0000000000085947 */ /* 0x003fea0003800000 */
[----:B------:R0:W-:Y:S06]  /*776b0*/  MEMBAR.SC.CTA ;  /* 0x0000000000007992 */ /* 0x0001ec0000000000 */
[----:B0-----:R-:W-:Y:S05]  /*776c0*/  BRA `(.L_x_1544) ;  /* 0x0000000000087947 */ /* 0x001fea0003800000 */
.L_x_1543:
[----:B------:R-:W-:Y:S05]  /*776d0*/  NANOSLEEP 0x474 ;  /* 0x000004740000795d */ /* 0x000fea0003800000 */
[----:B------:R-:W-:Y:S01]  /*776e0*/  NOP ;  /* 0x0000000000007918 */ /* 0x000fe20000000000 */
.L_x_1544:
[----:B------:R-:W-:-:S05]  /*776f0*/  IMAD.WIDE R10, R49, 0x8, R10 ;  /* 0x00000008310a7825 */ /* 0x000fca00078e020a */
[----:B------:R-:W5:Y:S01]  /*77700*/  LD.E.64.STRONG.GPU R50, desc[UR8][R10.64+0x100] ;  /* 0x000100080a327980 */ /* 0x000f62000c10fb00 */
[----:B------:R-:W-:Y:S01]  /*77710*/  UMOV UR5, 0xffffffff ;  /* 0xffffffff00057882 */ /* 0x000fe20000000000 */
[----:B-----5:R-:W-:Y:S02]  /*77720*/  ISETP.NE.AND P3, PT, R50, 0x63, PT ;  /* 0x000000633200780c */ /* 0x020fe40003f65270 */
[----:B------:R-:W-:Y:S11]  /*77730*/  BRA.DIV UR5, `(.L_x_1545) ;  /* 0x0000002a051c7947 */ /* 0x000ff6000b800000 */
[----:B------:R-:W-:-:S13]  /*77740*/  VOTE.ANY P3, !P3 ;  /* 0x0000000000ff7806 */ /* 0x000fda0005860100 */
.L_x_1632:
[----:B------:R-:W-:Y:S05]  /*77750*/  @!P3 BRA `(.L_x_1546) ;  /* 0x000000000030b947 */ /* 0x000fea0003800000 */
.L_x_1550:
[----:B------:R-:W-:Y:S05]  /*77760*/  YIELD ;  /* 0x0000000000007946 */ /* 0x000fea0003800000 */
[----:B------:R-:W-:Y:S05]  /*77770*/  @P5 BRA `(.L_x_1547) ;  /* 0x0000000000085947 */ /* 0x000fea0003800000 */
[----:B------:R0:W-:Y:S06]  /*77780*/  MEMBAR.SC.CTA ;  /* 0x0000000000007992 */ /* 0x0001ec0000000000 */
[----:B0-----:R-:W-:Y:S05]  /*77790*/  BRA `(.L_x_1548) ;  /* 0x0000000000087947 */ /* 0x001fea0003800000 */
.L_x_1547:
[----:B------:R-:W-:Y:S05]  /*777a0*/  NANOSLEEP 0x17c ;  /* 0x0000017c0000795d */ /* 0x000fea0003800000 */
[----:B------:R-:W-:Y:S01]  /*777b0*/  NOP ;  /* 0x0000000000007918 */ /* 0x000fe20000000000 */
.L_x_1548:
[----:B------:R-:W5:Y:S01]  /*777c0*/  LD.E.64.STRONG.GPU R50, desc[UR8][R10.64+0x100] ;  /* 0x000100080a327980 */ /* 0x000f62000c10fb00 */
[----:B------:R-:W-:Y:S01]  /*777d0*/  UMOV UR5, 0xffffffff ;  /* 0xffffffff00057882 */ /* 0x000fe20000000000 */
[----:B-----5:R-:W-:Y:S02]  /*777e0*/  ISETP.NE.AND P3, PT, R50, 0x63, PT ;  /* 0x000000633200780c */ /* 0x020fe40003f65270 */
[----:B------:R-:W-:Y:S11]  /*777f0*/  BRA.DIV UR5, `(.L_x_1549) ;  /* 0x0000002a050c7947 */ /* 0x000ff6000b800000 */
[----:B------:R-:W-:-:S13]  /*77800*/  VOTE.ANY P3, !P3 ;  /* 0x0000000000ff7806 */ /* 0x000fda0005860100 */
.L_x_1635:
[----:B------:R-:W-:Y:S05]  /*77810*/  @P3 BRA `(.L_x_1550) ;  /* 0xfffffffc00d03947 */ /* 0x000fea000383ffff */
.L_x_1546:
[----:B------:R-:W-:Y:S01]  /*77820*/  UMOV UR5, 0xffffffff ;  /* 0xffffffff00057882 */ /* 0x000fe20000000000 */
[----:B------:R-:W-:Y:S02]  /*77830*/  ISETP.NE.AND P3, PT, R50, 0x65, PT ;  /* 0x000000653200780c */ /* 0x000fe40003f65270 */
[----:B------:R-:W-:Y:S11]  /*77840*/  BRA.DIV UR5, `(.L_x_1551) ;  /* 0x0000002a05187947 */ /* 0x000ff6000b800000 */
[----:B------:R-:W0:Y:S01]  /*77850*/  S2R R14, SR_GEMASK ;  /* 0x00000000000e7919 */ /* 0x000e220000003c00 */
[----:B------:R-:W-:Y:S01]  /*77860*/  VOTE.ANY R9, PT, !P3 ;  /* 0x0000000000097806 */ /* 0x000fe200058e0100 */
[C---:B------:R-:W-:Y:S01]  /*77870*/  VIADD R57, R4.reuse, 0x10 ;  /* 0x0000001004397836 */ /* 0x040fe20000000000 */
[C---:B------:R-:W-:Y:S02]  /*77880*/  IADD3 R52, PT, PT, R4.reuse, 0x2, RZ ;  /* 0x0000000204347810 */ /* 0x040fe40007ffe0ff */
[----:B------:R-:W-:Y:S02]  /*77890*/  IADD3 R53, PT, PT, R4, 0x4, RZ ;  /* 0x0000000404357810 */ /* 0x000fe40007ffe0ff */
[----:B------:R-:W-:Y:S02]  /*778a0*/  ISETP.NE.AND P5, PT, R50, 0x65, PT ;  /* 0x000000653200780c */ /* 0x000fe40003fa5270 */
[----:B0-----:R-:W-:-:S04]  /*778b0*/  LOP3.LUT R9, R9, 0x80000000, R14, 0xec, !PT ;  /* 0x8000000009097812 */ /* 0x001fc800078eec0e */
[----:B------:R-:W-:-:S04]  /*778c0*/  IADD3 R8, PT, PT, R9, -0x1, RZ ;  /* 0xffffffff09087810 */ /* 0x000fc80007ffe0ff */
        /* <DEDUP_REMOVED lines=11> */
[----:B------:R-:W-:Y:S01]  /*77980*/  IMAD.IADD R56, R54, 0x1, R11 ;  /* 0x0000000136387824 */ /* 0x000fe200078e020b */
[----:B------:R-:W-:-:S04]  /*77990*/  IADD3 R54, PT, PT, R4, 0x8, RZ ;  /* 0x0000000804367810 */ /* 0x000fc80007ffe0ff */
[----:B------:R-:W1:Y:S02]  /*779a0*/  SHFL.DOWN PT, R11, R56, 0x4, R3 ;  /* 0x08800000380b7989 */ /* 0x000e6400000e0003 */
[----:B-1----:R-:W-:Y:S02]  /*779b0*/  SEL R11, R11, RZ, !P3 ;  /* 0x000000ff0b0b7207 */ /* 0x002fe40005800000 */
[----:B------:R-:W-:-:S03]  /*779c0*/  ISETP.GT.AND P3, PT, R54, R3, PT ;  /* 0x000000033600720c */ /* 0x000fc60003f64270 */
[----:B------:R-:W-:-:S05]  /*779d0*/  IMAD.IADD R58, R56, 0x1, R11 ;  /* 0x00000001383a7824 */ /* 0x000fca00078e020b */
        /* <DEDUP_REMOVED lines=8> */
[----:B------:R-:W-:Y:S02]  /*77a60*/  VOTE.ALL P3, P5 ;  /* 0x0000000000ff7806 */ /* 0x000fe40002860000 */
[----:B------:R-:W-:-:S11]  /*77a70*/  IADD3 R58, PT, PT, R60, R11, RZ ;  /* 0x0000000b3c3a7210 */ /* 0x000fd60007ffe0ff */
.L_x_1644:
[----:B------:R-:W-:Y:S05]  /*77a80*/  @!P3 BRA `(.L_x_1552) ;  /* 0x0000000000dcb947 */ /* 0x000fea0003800000 */
.L_x_1560:
[----:B------:R-:W-:Y:S01]  /*77a90*/  MOV R9, R56 ;  /* 0x0000003800097202 */ /* 0x000fe20000000f00 */
[----:B------:R-:W-:-:S04]  /*77aa0*/  IMAD.MOV.U32 R8, RZ, RZ, R55 ;  /* 0x000000ffff087224 */ /* 0x000fc800078e0037 */
[----:B------:R-:W-:-:S05]  /*77ab0*/  IMAD.WIDE R10, R49, 0x8, R8 ;  /* 0x00000008310a7825 */ /* 0x000fca00078e0208 */
[----:B------:R-:W5:Y:S01]  /*77ac0*/  LD.E.64.STRONG.GPU R50, desc[UR8][R10.64+-0x100] ;  /* 0xffff00080a327980 */ /* 0x000f62000c10fb00 */
[----:B------:R-:W-:Y:S05]  /*77ad0*/  YIELD ;  /* 0x0000000000007946 */ /* 0x000fea0003800000 */
[----:B------:R-:W-:Y:S01]  /*77ae0*/  UMOV UR5, 0xffffffff ;  /* 0xffffffff00057882 */ /* 0x000fe20000000000 */
[----:B-----5:R-:W-:Y:S02]  /*77af0*/  ISETP.NE.AND P3, PT, R50, 0x63, PT ;  /* 0x000000633200780c */ /* 0x020fe40003f65270 */
[----:B------:R-:W-:Y:S11]  /*77b00*/  BRA.DIV UR5, `(.L_x_1553) ;  /* 0x0000002a05707947 */ /* 0x000ff6000b800000 */
[----:B------:R-:W-:-:S13]  /*77b10*/  VOTE.ANY P3, !P3 ;  /* 0x0000000000ff7806 */ /* 0x000fda0005860100 */
.L_x_1647:
[----:B------:R-:W-:Y:S05]  /*77b20*/  @!P3 BRA `(.L_x_1554) ;  /* 0x000000000034b947 */ /* 0x000fea0003800000 */
[----:B------:R-:W-:-:S13]  /*77b30*/  ISETP.GT.U32.AND P5, PT, R20, 0x1f3, PT ;  /* 0x000001f31400780c */ /* 0x000fda0003fa4070 */
.L_x_1558:
[----:B------:R-:W-:Y:S05]  /*77b40*/  YIELD ;  /* 0x0000000000007946 */ /* 0x000fea0003800000 */
[----:B------:R-:W-:Y:S05]  /*77b50*/  @P5 BRA `(.L_x_1555) ;  /* 0x0000000000085947 */ /* 0x000fea0003800000 */
[----:B------:R0:W-:Y:S06]  /*77b60*/  MEMBAR.SC.CTA ;  /* 0x0000000000007992 */ /* 0x0001ec0000000000 */
[----:B0-----:R-:W-:Y:S05]  /*77b70*/  BRA `(.L_x_1556) ;  /* 0x0000000000087947 */ /* 0x001fea0003800000 */
.L_x_1555:
[----:B------:R-:W-:Y:S05]  /*77b80*/  NANOSLEEP 0x17c ;  /* 0x0000017c0000795d */ /* 0x000fea0003800000 */
[----:B------:R-:W-:Y:S01]  /*77b90*/  NOP ;  /* 0x0000000000007918 */ /* 0x000fe20000000000 */
.L_x_1556:
[----:B------:R-:W5:Y:S01]  /*77ba0*/  LD.E.64.STRONG.GPU R50, desc[UR8][R10.64+-0x100] ;  /* 0xffff00080a327980 */ /* 0x000f62000c10fb00 */
[----:B------:R-:W-:Y:S01]  /*77bb0*/  UMOV UR5, 0xffffffff ;  /* 0xffffffff00057882 */ /* 0x000fe20000000000 */
[----:B-----5:R-:W-:Y:S02]  /*77bc0*/  ISETP.NE.AND P3, PT, R50, 0x63, PT ;  /* 0x000000633200780c */ /* 0x020fe40003f65270 */
[----:B------:R-:W-:Y:S11]  /*77bd0*/  BRA.DIV UR5, `(.L_x_1557) ;  /* 0x0000002a055c7947 */ /* 0x000ff6000b800000 */
[----:B------:R-:W-:-:S13]  /*77be0*/  VOTE.ANY P3, !P3 ;  /* 0x0000000000ff7806 */ /* 0x000fda0005860100 */
.L_x_1650:
[----:B------:R-:W-:Y:S05]  /*77bf0*/  @P3 BRA `(.L_x_1558) ;  /* 0xfffffffc00d03947 */ /* 0x000fea000383ffff */
.L_x_1554:
[----:B------:R-:W-:Y:S01]  /*77c00*/  UMOV UR5, 0xffffffff ;  /* 0xffffffff00057882 */ /* 0x000fe20000000000 */
[----:B------:R-:W-:Y:S02]  /*77c10*/  ISETP.NE.AND P3, PT, R50, 0x65, PT ;  /* 0x000000653200780c */ /* 0x000fe40003f65270 */
[----:B------:R-:W-:Y:S11]  /*77c20*/  BRA.DIV UR5, `(.L_x_1559) ;  /* 0x0000002a05687947 */ /* 0x000ff6000b800000 */
[----:B------:R-:W-:Y:S02]  /*77c30*/  VOTE.ANY R9, PT, !P3 ;  /* 0x0000000000097806 */ /* 0x000fe400058e0100 */
[----:B------:R-:W-:Y:S02]  /*77c40*/  IADD3 R49, PT, PT, R49, -0x20, RZ ;  /* 0xffffffe031317810 */ /* 0x000fe40007ffe0ff */
[----:B------:R-:W-:-:S05]  /*77c50*/  LOP3.LUT R9, R9, 0x80000000, R14, 0xec, !PT ;  /* 0x8000000009097812 */ /* 0x000fca00078eec0e */
[----:B------:R-:W-:-:S05]  /*77c60*/  VIADD R8, R9, 0xffffffff ;  /* 0xffffffff09087836 */ /* 0x000fca0000000000 */
[----:B------:R-:W-:-:S04]  /*77c70*/  LOP3.LUT R8, R9, R8, RZ, 0xc, !PT ;  /* 0x0000000809087212 */ /* 0x000fc800078e0cff */
[----:B------:R-:W0:Y:S02]  /*77c80*/  POPC R3, R8 ;  /* 0x0000000800037309 */ /* 0x000e240000000000 */
[----:B0-----:R-:W0:Y:S01]  /*77c90*/  SHFL.DOWN PT, R11, R51, 0x1, R3 ;  /* 0x08200000330b7989 */ /* 0x001e2200000e0003 */
[----:B------:R-:W-:-:S04]  /*77ca0*/  ISETP.GE.AND P3, PT, R4, R3, PT ;  /* 0x000000030400720c */ /* 0x000fc80003f66270 */
        /* <DEDUP_REMOVED lines=20> */
.L_x_1659:
[----:B------:R-:W-:Y:S05]  /*77df0*/  @P3 BRA `(.L_x_1560) ;  /* 0xfffffffc00243947 */ /* 0x000fea000383ffff */
.L_x_1552:
[----:B------:R-:W-:-:S13]  /*77e00*/  ISETP.NE.AND P3, PT, R0, RZ, PT ;  /* 0x000000ff0000720c */ /* 0x000fda0003f65270 */
[----:B------:R-:W0:Y:S01]  /*77e10*/  @!P3 S2R R8, SR_CgaCtaId ;  /* 0x000000000008b919 */ /* 0x000e220000008800 */
[----:B------:R-:W-:Y:S01]  /*77e20*/  @!P3 MOV R3, 0x400 ;  /* 0x000004000003b802 */ /* 0x000fe20000000f00 */
[----:B------:R-:W-:Y:S01]  /*77e30*/  @!P3 IMAD.IADD R15, R15, 0x1, R58 ;  /* 0x000000010f0fb824 */ /* 0x000fe200078e023a */
[----:B------:R-:W-:-:S05]  /*77e40*/  @!P3 MOV R14, 0x65 ;  /* 0x00000065000eb802 */ /* 0x000fca0000000f00 */
        /* <DEDUP_REMOVED lines=11> */
.L_x_1542:
[----:B------:R-:W-:Y:S05]  /*77f00*/  WARPSYNC.ALL ;  /* 0x0000000000007948 */ /* 0x000fea0003800000 */
[----:B------:R-:W5:Y:S08]  /*77f10*/  S2UR UR5, SR_CgaCtaId ;  /* 0x00000000000579c3 */ /* 0x000f700000008800 */
[----:B------:R-:W-:Y:S01]  /*77f20*/  BAR.SYNC.DEFER_BLOCKING 0x0 ;  /* 0x0000000000007b1d */ /* 0x000fe20000010000 */
[----:B------:R-:W-:-:S02]  /*77f30*/  IADD3 R6, PT, PT, -R6, 0x1080, RZ ;  /* 0x0000108006067810 */ /* 0x000fc40007ffe1ff */
[----:B------:R-:W-:-:S03]  /*77f40*/  ISETP.NE.AND P3, PT, R0, RZ, PT ;  /* 0x000000ff0000720c */ /* 0x000fc60003f65270 */
[----:B------:R-:W-:Y:S02]  /*77f50*/  UMOV UR4, 0x400 ;  /* 0x0000040000047882 */ /* 0x000fe40000000000 */
[----:B-----5:R-:W-:-:S09]  /*77f60*/  ULEA UR4, UR5, UR4, 0x18 ;  /* 0x0000000405047291 */ /* 0x020fd2000f8ec0ff */
[----:B-1----:R-:W1:Y:S04]  /*77f70*/  LDS.128 R8, [UR4+0x40] ;  /* 0x00004004ff087984 */ /* 0x002e680008000c00 */
[----:B------:R-:W5:Y:S01]  /*77f80*/  LDS R4, [UR4+0x3c] ;  /* 0x00003c04ff047984 */ /* 0x000f620008000800 */
[----:B-1----:R-:W-:Y:S01]  /*77f90*/  IMAD.IADD R13, R11, 0x1, -R6 ;  /* 0x000000010b0d7824 */ /* 0x002fe200078e0a06 */
[----:B-----5:R-:W-:-:S04]  /*77fa0*/  SEL R4, R4, RZ, P3 ;  /* 0x000000ff04047207 */ /* 0x020fc80001800000 */
[----:B------:R-:W-:Y:S01]  /*77fb0*/  ISETP.GT.AND P3, PT, R13, 0x180, PT ;  /* 0x000001800d00780c */ /* 0x000fe20003f64270 */
[----:B------:R-:W-:Y:S01]  /*77fc0*/  IMAD.IADD R14, R4, 0x1, R3 ;  /* 0x00000001040e7824 */ /* 0x000fe200078e0203 */
[----:B------:R-:W-:-:S03]  /*77fd0*/  IADD3 R3, PT, PT, R10, -R6, RZ ;  /* 0x800000060a037210 */ /* 0x000fc60007ffe0ff */
[--C-:B------:R-:W-:Y:S01]  /*77fe0*/  IMAD.IADD R22, R22, 0x1, R14.reuse ;  /* 0x0000000116167824 */ /* 0x100fe200078e020e */
[----:B------:R-:W-:Y:S01]  /*77ff0*/  IADD3 R15, PT, PT, R14, R2, RZ ;  /* 0x000000020e0f7210 */ /* 0x000fe20007ffe0ff */
[--C-:B------:R-:W-:Y:S01]  /*78000*/  IMAD.IADD R10, R19, 0x1, R14.reuse ;  /* 0x00000001130a7824 */ /* 0x100fe200078e020e */
[-C--:B------:R-:W-:Y:S01]  /*78010*/  IADD3 R46, PT, PT, R46, R14.reuse, RZ ;  /* 0x0000000e2e2e7210 */ /* 0x080fe20007ffe0ff */
[--C-:B------:R-:W-:Y:S01]  /*78020*/  IMAD.IADD R8, R21, 0x1, R14.reuse ;  /* 0x0000000115087824 */ /* 0x100fe200078e020e */
[-C--:B------:R-:W-:Y:S01]  /*78030*/  IADD3 R48, PT, PT, R48, R14.reuse, RZ ;  /* 0x0000000e30307210 */ /* 0x080fe20007ffe0ff */
[--C-:B------:R-:W-:Y:S01]  /*78040*/  IMAD.IADD R6, R17, 0x1, R14.reuse ;  /* 0x0000000111067824 */ /* 0x100fe200078e020e */
[-C--:B------:R-:W-:Y:S01]  /*78050*/  IADD3 R16, PT, PT, R16, R14.reuse, RZ ;  /* 0x0000000e10107210 */ /* 0x080fe20007ffe0ff */
[----:B------:R-:W-:Y:S01]  /*78060*/  IMAD.IADD R2, R47, 0x1, R14 ;  /* 0x000000012f027824 */ /* 0x000fe200078e020e */
[----:B------:R-:W-:Y:S01]  /*78070*/  IADD3 R4, PT, PT, R23, R14, RZ ;  /* 0x0000000e17047210 */ /* 0x000fe20007ffe0ff */
        /* <DEDUP_REMOVED lines=11> */
.L_x_1564:
[----:B------:R-:W1:Y:S01]  /*78130*/  LDCU.64 UR6, c[0x0][0x390] ;  /* 0x00007200ff0677ac */ /* 0x000e620008000a00 */
[----:B-----5:R-:W-:-:S04]  /*78140*/  IADD3 R0, P0, PT, R14, R12, RZ ;  /* 0x0000000c0e007210 */ /* 0x020fc80007f1e0ff */
[----:B------:R-:W-:Y:S02]  /*78150*/  LEA.HI.X.SX32 R13, R14, R13, 0x1, P0 ;  /* 0x0000000d0e0d7211 */ /* 0x000fe400000f0eff */
[----:B-1----:R-:W-:-:S04]  /*78160*/  LEA R12, P0, R0, UR6, 0x3 ;  /* 0x00000006000c7c11 */ /* 0x002fc8000f8018ff */
[----:B------:R-:W-:-:S05]  /*78170*/  LEA.HI.X R13, R0, UR7, R13, 0x3, P0 ;  /* 0x00000007000d7c11 */ /* 0x000fca00080f1c0d */
[----:B0-----:R0:W-:Y:S04]  /*78180*/  STG.E.64 desc[UR8][R12.64], R44 ;  /* 0x0000002c0c007986 */ /* 0x0011e8000c101b08 */
.L_x_1563:
[----:B-1----:R-:W-:Y:S05]  /*78190*/  BSYNC.RECONVERGENT B1 ;  /* 0x0000000000017941 */ /* 0x002fea0003800200 */
.L_x_1562:
[----:B------:R-:W-:Y:S01]  /*781a0*/  LOP3.LUT P0, RZ, R5, 0x2000, RZ, 0xc0, !PT ;  /* 0x0000200005ff7812 */ /* 0x000fe2000780c0ff */
[----:B------:R-:W-:Y:S03]  /*781b0*/  BSSY.RECONVERGENT B1, `(.L_x_1565) ;  /* 0x000000e000017945 */ /* 0x000fe60003800200 */
[----:B------:R-:W-:-:S13]  /*781c0*/  ISETP.GE.OR P0, PT, R15, R3, !P0 ;  /* 0x000000030f00720c */ /* 0x000fda0004706670 */
[----:B------:R-:W-:Y:S05]  /*781d0*/  @P0 BRA `(.L_x_1566) ;  /* 0x00000000002c0947 */ /* 0x000fea0003800000 */
[----:B------:R-:W-:Y:S01]  /*781e0*/  UISETP.NE.AND UP0, UPT, UR5, URZ, UPT ;  /* 0x000000ff0500728c */ /* 0x000fe2000bf05270 */
[----:B0-----:R-:W-:-:S08]  /*781f0*/  CS2R R12, SRZ ;  /* 0x00000000000c7805 */ /* 0x001fd0000001ff00 */
[----:B------:R-:W-:Y:S05]  /*78200*/  BRA.U UP0, `(.L_x_1567) ;  /* 0x0000000100087547 */ /* 0x000fea000b800000 */
[----:B------:R-:W0:Y:S02]  /*78210*/  LDC.64 R12, c[0x0][0x3d0] ;  /* 0x0000f400ff0c7b82 */ /* 0x000e240000000a00 */
[----:B0-----:R-:W5:Y:S02]  /*78220*/  LDG.E.64 R12, desc[UR8][R12.64] ;  /* 0x000000080c0c7981 */ /* 0x001f64000c1e1b00 */
.L_x_1567:
[----:B------:R-:W0:Y:S01]  /*78230*/  LDCU.64 UR6, c[0x0][0x390] ;  /* 0x00007200ff0677ac */ /* 0x000e220008000a00 */
[----:B-----5:R-:W-:-:S04]  /*78240*/  IADD3 R0, P0, PT, R15, R12, RZ ;  /* 0x0000000c0f007210 */ /* 0x020fc80007f1e0ff */
[----:B------:R-:W-:Y:S02]  /*78250*/  LEA.HI.X.SX32 R13, R15, R13, 0x1, P0 ;  /* 0x0000000d0f0d7211 */ /* 0x000fe400000f0eff */
[----:B0-----:R-:W-:-:S04]  /*78260*/  LEA R12, P0, R0, UR6, 0x3 ;  /* 0x00000006000c7c11 */ /* 0x001fc8000f8018ff */
[----:B------:R-:W-:-:S05]  /*78270*/  LEA.HI.X R13, R0, UR7, R13, 0x3, P0 ;  /* 0x00000007000d7c11 */ /* 0x000fca00080f1c0d */
[----:B--2---:R1:W-:Y:S04]  /*78280*/  STG.E.64 desc[UR8][R12.64], R42 ;  /* 0x0000002a0c007986 */ /* 0x0043e8000c101b08 */
.L_x_1566:
[----:B------:R-:W-:Y:S05]  /*78290*/  BSYNC.RECONVERGENT B1 ;  /* 0x0000000000017941 */ /* 0x000fea0003800200 */
.L_x_1565:
[----:B------:R-:W-:Y:S01]  /*782a0*/  LOP3.LUT P0, RZ, R5, 0x8000, RZ, 0xc0, !PT ;  /* 0x0000800005ff7812 */ /* 0x000fe2000780c0ff */
[----:B------:R-:W-:Y:S03]  /*782b0*/  BSSY.RECONVERGENT B1, `(.L_x_1568) ;  /* 0x000000e000017945 */ /* 0x000fe60003800200 */
[----:B------:R-:W-:-:S13]  /*782c0*/  ISETP.GE.OR P0, PT, R22, R3, !P0 ;  /* 0x000000031600720c */ /* 0x000fda0004706670 */
[----:B------:R-:W-:Y:S05]  /*782d0*/  @P0 BRA `(.L_x_1569) ;  /* 0x00000000002c0947 */ /* 0x000fea0003800000 */
[----:B------:R-:W-:Y:S01]  /*782e0*/  UISETP.NE.AND UP0, UPT, UR5, URZ, UPT ;  /* 0x000000ff0500728c */ /* 0x000fe2000bf05270 */
[----:B01----:R-:W-:-:S08]  /*782f0*/  CS2R R12, SRZ ;  /* 0x00000000000c7805 */ /* 0x003fd0000001ff00 */
[----:B------:R-:W-:Y:S05]  /*78300*/  BRA.U UP0, `(.L_x_1570) ;  /* 0x0000000100087547 */ /* 0x000fea000b800000 */
[----:B------:R-:W0:Y:S02]  /*78310*/  LDC.64 R12, c[0x0][0x3d0] ;  /* 0x0000f400ff0c7b82 */ /* 0x000e240000000a00 */
[----:B0-----:R-:W5:Y:S02]  /*78320*/  LDG.E.64 R12, desc[UR8][R12.64] ;  /* 0x000000080c0c7981 */ /* 0x001f64000c1e1b00 */
.L_x_1570:
[----:B------:R-:W0:Y:S01]  /*78330*/  LDCU.64 UR6, c[0x0][0x390] ;  /* 0x00007200ff0677ac */ /* 0x000e220008000a00 */
[----:B-----5:R-:W-:-:S04]  /*78340*/  IADD3 R0, P0, PT, R22, R12, RZ ;  /* 0x0000000c16007210 */ /* 0x020fc80007f1e0ff */
[----:B------:R-:W-:Y:S02]  /*78350*/  LEA.HI.X.SX32 R13, R22, R13, 0x1, P0 ;  /* 0x0000000d160d7211 */ /* 0x000fe400000f0eff */
[----:B0-----:R-:W-:-:S04]  /*78360*/  LEA R12, P0, R0, UR6, 0x3 ;  /* 0x00000006000c7c11 */ /* 0x001fc8000f8018ff */
[----:B------:R-:W-:-:S05]  /*78370*/  LEA.HI.X R13, R0, UR7, R13, 0x3, P0 ;  /* 0x00000007000d7c11 */ /* 0x000fca00080f1c0d */
[----:B---3--:R0:W-:Y:S04]  /*78380*/  STG.E.64 desc[UR8][R12.64], R40 ;  /* 0x000000280c007986 */ /* 0x0081e8000c101b08 */
.L_x_1569:
[----:B------:R-:W-:Y:S05]  /*78390*/  BSYNC.RECONVERGENT B1 ;  /* 0x0000000000017941 */ /* 0x000fea0003800200 */
.L_x_1568:
        /* <DEDUP_REMOVED lines=9> */
.L_x_1573:
[----:B------:R-:W0:Y:S01]  /*78430*/  LDCU.64 UR6, c[0x0][0x390] ;  /* 0x00007200ff0677ac */ /* 0x000e220008000a00 */
[----:B-----5:R-:W-:-:S04]  /*78440*/  IADD3 R0, P0, PT, R46, R12, RZ ;  /* 0x0000000c2e007210 */ /* 0x020fc80007f1e0ff */
[----:B------:R-:W-:Y:S02]  /*78450*/  LEA.HI.X.SX32 R13, R46, R13, 0x1, P0 ;  /* 0x0000000d2e0d7211 */ /* 0x000fe400000f0eff */
[----:B0-----:R-:W-:-:S04]  /*78460*/  LEA R12, P0, R0, UR6, 0x3 ;  /* 0x00000006000c7c11 */ /* 0x001fc8000f8018ff */
[----:B------:R-:W-:-:S05]  /*78470*/  LEA.HI.X R13, R0, UR7, R13, 0x3, P0 ;  /* 0x00000007000d7c11 */ /* 0x000fca00080f1c0d */
[----:B----4-:R0:W-:Y:S04]  /*78480*/  STG.E.64 desc[UR8][R12.64], R38 ;  /* 0x000000260c007986 */ /* 0x0101e8000c101b08 */
.L_x_1572:
[----:B------:R-:W-:Y:S05]  /*78490*/  BSYNC.RECONVERGENT B1 ;  /* 0x0000000000017941 */ /* 0x000fea0003800200 */
.L_x_1571:
[----:B------:R-:W-:Y:S01]  /*784a0*/  LOP3.LUT P0, RZ, R5, 0x4000, RZ, 0xc0, !PT ;  /* 0x0000400005ff7812 */ /* 0x000fe2000780c0ff */
[----:B------:R-:W-:Y:S03]  /*784b0*/  BSSY.RECONVERGENT B1, `(.L_x_1574) ;  /* 0x000000e000017945 */ /* 0x000fe60003800200 */
[----:B------:R-:W-:-:S13]  /*784c0*/  ISETP.GE.OR P0, PT, R10, R3, !P0 ;  /* 0x000000030a00720c */ /* 0x000fda0004706670 */
[----:B------:R-:W-:Y:S05]  /*784d0*/  @P0 BRA `(.L_x_1575) ;  /* 0x00000000002c0947 */ /* 0x000fea0003800000 */
[----:B------:R-:W-:Y:S01]  /*784e0*/  UISETP.NE.AND UP0, UPT, UR5, URZ, UPT ;  /* 0x000000ff0500728c */ /* 0x000fe2000bf05270 */
[----:B01----:R-:W-:Y:S01]  /*784f0*/  CS2R R12, SRZ ;  /* 0x00000000000c7805 */ /* 0x003fe2000001ff00 */
[----:B------:R-:W0:Y:S07]  /*78500*/  LDCU.64 UR6, c[0x0][0x390] ;  /* 0x00007200ff0677ac */ /* 0x000e2e0008000a00 */
[----:B------:R-:W-:Y:S05]  /*78510*/  BRA.U UP0, `(.L_x_1576) ;  /* 0x0000000100087547 */ /* 0x000fea000b800000 */
[----:B------:R-:W1:Y:S02]  /*78520*/  LDC.64 R12, c[0x0][0x3d0] ;  /* 0x0000f400ff0c7b82 */ /* 0x000e640000000a00 */
[----:B-1----:R-:W5:Y:S02]  /*78530*/  LDG.E.64 R12, desc[UR8][R12.64] ;  /* 0x000000080c0c7981 */ /* 0x002f64000c1e1b00 */
.L_x_1576:
[----:B-----5:R-:W-:-:S04]  /*78540*/  IADD3 R0, P0, PT, R10, R12, RZ ;  /* 0x0000000c0a007210 */ /* 0x020fc80007f1e0ff */
[----:B------:R-:W-:Y:S02]  /*78550*/  LEA.HI.X.SX32 R13, R10, R13, 0x1, P0 ;  /* 0x0000000d0a0d7211 */ /* 0x000fe400000f0eff */
[----:B0-----:R-:W-:-:S04]  /*78560*/  LEA R10, P0, R0, UR6, 0x3 ;  /* 0x00000006000a7c11 */ /* 0x001fc8000f8018ff */
[----:B------:R-:W-:-:S05]  /*78570*/  LEA.HI.X R11, R0, UR7, R13, 0x3, P0 ;  /* 0x00000007000b7c11 */ /* 0x000fca00080f1c0d */
[----:B------:R0:W-:Y:S04]  /*78580*/  STG.E.64 desc[UR8][R10.64], R36 ;  /* 0x000000240a007986 */ /* 0x0001e8000c101b08 */
.L_x_1575:
[----:B------:R-:W-:Y:S05]  /*78590*/  BSYNC.RECONVERGENT B1 ;  /* 0x0000000000017941 */ /* 0x000fea0003800200 */
.L_x_1574:
        /* <DEDUP_REMOVED lines=10> */
.L_x_1579:
[----:B-----5:R-:W-:-:S04]  /*78640*/  IADD3 R0, P0, PT, R48, R10, RZ ;  /* 0x0000000a30007210 */ /* 0x020fc80007f1e0ff */
[----:B------:R-:W-:Y:S02]  /*78650*/  LEA.HI.X.SX32 R11, R48, R11, 0x1, P0 ;  /* 0x0000000b300b7211 */ /* 0x000fe400000f0eff */
[----:B0-----:R-:W-:-:S04]  /*78660*/  LEA R10, P0, R0, UR6, 0x3 ;  /* 0x00000006000a7c11 */ /* 0x001fc8000f8018ff */
[----:B------:R-:W-:-:S05]  /*78670*/  LEA.HI.X R11, R0, UR7, R11, 0x3, P0 ;  /* 0x00000007000b7c11 */ /* 0x000fca00080f1c0b */
[----:B------:R0:W-:Y:S04]  /*78680*/  STG.E.64 desc[UR8][R10.64], R34 ;  /* 0x000000220a007986 */ /* 0x0001e8000c101b08 */
.L_x_1578:
[----:B------:R-:W-:Y:S05]  /*78690*/  BSYNC.RECONVERGENT B1 ;  /* 0x0000000000017941 */ /* 0x000fea0003800200 */
.L_x_1577:
        /* <DEDUP_REMOVED lines=10> */
.L_x_1582:
[----:B-----5:R-:W-:-:S04]  /*78740*/  IADD3 R0, P0, PT, R8, R10, RZ ;  /* 0x0000000a08007210 */ /* 0x020fc80007f1e0ff */
[----:B------:R-:W-:Y:S02]  /*78750*/  LEA.HI.X.SX32 R11, R8, R11, 0x1, P0 ;  /* 0x0000000b080b7211 */ /* 0x000fe400000f0eff */
[----:B0-----:R-:W-:-:S04]  /*78760*/  LEA R8, P0, R0, UR6, 0x3 ;  /* 0x0000000600087c11 */ /* 0x001fc8000f8018ff */
[----:B------:R-:W-:-:S05]  /*78770*/  LEA.HI.X R9, R0, UR7, R11, 0x3, P0 ;  /* 0x0000000700097c11 */ /* 0x000fca00080f1c0b */
[----:B------:R0:W-:Y:S04]  /*78780*/  STG.E.64 desc[UR8][R8.64], R32 ;  /* 0x0000002008007986 */ /* 0x0001e8000c101b08 */
.L_x_1581:
[----:B------:R-:W-:Y:S05]  /*78790*/  BSYNC.RECONVERGENT B1 ;  /* 0x0000000000017941 */ /* 0x000fea0003800200 */
.L_x_1580:
        /* <DEDUP_REMOVED lines=10> */
.L_x_1585:
[----:B-----5:R-:W-:-:S04]  /*78840*/  IADD3 R0, P0, PT, R16, R8, RZ ;  /* 0x0000000810007210 */ /* 0x020fc80007f1e0ff */
[----:B------:R-:W-:Y:S02]  /*78850*/  LEA.HI.X.SX32 R9, R16, R9, 0x1, P0 ;  /* 0x0000000910097211 */ /* 0x000fe400000f0eff */
[----:B0-----:R-:W-:-:S04]  /*78860*/  LEA R8, P0, R0, UR6, 0x3 ;  /* 0x0000000600087c11 */ /* 0x001fc8000f8018ff */
[----:B------:R-:W-:-:S05]  /*78870*/  LEA.HI.X R9, R0, UR7, R9, 0x3, P0 ;  /* 0x0000000700097c11 */ /* 0x000fca00080f1c09 */
[----:B------:R0:W-:Y:S04]  /*78880*/  STG.E.64 desc[UR8][R8.64], R30 ;  /* 0x0000001e08007986 */ /* 0x0001e8000c101b08 */
.L_x_1584:
[----:B------:R-:W-:Y:S05]  /*78890*/  BSYNC.RECONVERGENT B1 ;  /* 0x0000000000017941 */ /* 0x000fea0003800200 */
.L_x_1583:
        /* <DEDUP_REMOVED lines=10> */
.L_x_1588:
[----:B-----5:R-:W-:-:S04]  /*78940*/  IADD3 R0, P0, PT, R6, R8, RZ ;  /* 0x0000000806007210 */ /* 0x020fc80007f1e0ff */
[----:B------:R-:W-:Y:S02]  /*78950*/  LEA.HI.X.SX32 R9, R6, R9, 0x1, P0 ;  /* 0x0000000906097211 */ /* 0x000fe400000f0eff */
[----:B0-----:R-:W-:-:S04]  /*78960*/  LEA R6, P0, R0, UR6, 0x3 ;  /* 0x0000000600067c11 */ /* 0x001fc8000f8018ff */
[----:B------:R-:W-:-:S05]  /*78970*/  LEA.HI.X R7, R0, UR7, R9, 0x3, P0 ;  /* 0x0000000700077c11 */ /* 0x000fca00080f1c09 */
[----:B------:R0:W-:Y:S04]  /*78980*/  STG.E.64 desc[UR8][R6.64], R28 ;  /* 0x0000001c06007986 */ /* 0x0001e8000c101b08 */
.L_x_1587:
[----:B------:R-:W-:Y:S05]  /*78990*/  BSYNC.RECONVERGENT B1 ;  /* 0x0000000000017941 */ /* 0x000fea0003800200 */
.L_x_1586:
        /* <DEDUP_REMOVED lines=10> */
.L_x_1591:
[----:B-----5:R-:W-:-:S04]  /*78a40*/  IADD3 R0, P0, PT, R4, R6, RZ ;  /* 0x0000000604007210 */ /* 0x020fc80007f1e0ff */
[----:B------:R-:W-:Y:S02]  /*78a50*/  LEA.HI.X.SX32 R7, R4, R7, 0x1, P0 ;  /* 0x0000000704077211 */ /* 0x000fe400000f0eff */
[----:B0-----:R-:W-:-:S04]  /*78a60*/  LEA R6, P0, R0, UR6, 0x3 ;  /* 0x0000000600067c11 */ /* 0x001fc8000f8018ff */
[----:B------:R-:W-:-:S05]  /*78a70*/  LEA.HI.X R7, R0, UR7, R7, 0x3, P0 ;  /* 0x0000000700077c11 */ /* 0x000fca00080f1c07 */
[----:B------:R0:W-:Y:S04]  /*78a80*/  STG.E.64 desc[UR8][R6.64], R26 ;  /* 0x0000001a06007986 */ /* 0x0001e8000c101b08 */
.L_x_1590:
[----:B------:R-:W-:Y:S05]  /*78a90*/  BSYNC.RECONVERGENT B1 ;  /* 0x0000000000017941 */ /* 0x000fea0003800200 */
.L_x_1589:
[----:B------:R-:W-:-:S04]  /*78aa0*/  LOP3.LUT P0, RZ, R5, 0x1, RZ, 0xc0, !PT ;  /* 0x0000000105ff7812 */ /* 0x000fc8000780c0ff */
[----:B------:R-:W-:-:S13]  /*78ab0*/  ISETP.GE.OR P0, PT, R2, R3, !P0 ;  /* 0x000000030200720c */ /* 0x000fda0004706670 */
[----:B------:R-:W-:Y:S05]  /*78ac0*/  @P0 BRA `(.L_x_1189) ;  /* 0x0000000800580947 */ /* 0x000fea0003800000 */
[----:B------:R-:W-:Y:S01]  /*78ad0*/  UISETP.NE.AND UP0, UPT, UR5, URZ, UPT ;  /* 0x000000ff0500728c */ /* 0x000fe2000bf05270 */
[----:B------:R-:W-:Y:S01]  /*78ae0*/  CS2R R4, SRZ ;  /* 0x0000000000047805 */ /* 0x000fe2000001ff00 */
[----:B------:R-:W0:Y:S07]  /*78af0*/  LDCU.64 UR6, c[0x0][0x390] ;  /* 0x00007200ff0677ac */ /* 0x000e2e0008000a00 */
[----:B------:R-:W-:Y:S05]  /*78b00*/  BRA.U UP0, `(.L_x_1592) ;  /* 0x0000000100087547 */ /* 0x000fea000b800000 */
[----:B------:R-:W1:Y:S02]  /*78b10*/  LDC.64 R4, c[0x0][0x3d0] ;  /* 0x0000f400ff047b82 */ /* 0x000e640000000a00 */
[----:B-1----:R-:W5:Y:S02]  /*78b20*/  LDG.E.64 R4, desc[UR8][R4.64] ;  /* 0x0000000804047981 */ /* 0x002f64000c1e1b00 */
.L_x_1592:
[----:B-----5:R-:W-:-:S04]  /*78b30*/  IADD3 R0, P0, PT, R2, R4, RZ ;  /* 0x0000000402007210 */ /* 0x020fc80007f1e0ff */
[----:B------:R-:W-:Y:S02]  /*78b40*/  LEA.HI.X.SX32 R5, R2, R5, 0x1, P0 ;  /* 0x0000000502057211 */ /* 0x000fe400000f0eff */
[----:B0-----:R-:W-:-:S04]  /*78b50*/  LEA R4, P0, R0, UR6, 0x3 ;  /* 0x0000000600047c11 */ /* 0x001fc8000f8018ff */
[----:B------:R-:W-:-:S05]  /*78b60*/  LEA.HI.X R5, R0, UR7, R5, 0x3, P0 ;  /* 0x0000000700057c11 */ /* 0x000fca00080f1c05 */
[----:B------:R0:W-:Y:S01]  /*78b70*/  STG.E.64 desc[UR8][R4.64], R24 ;  /* 0x0000001804007986 */ /* 0x0001e2000c101b08 */
[----:B------:R-:W-:Y:S05]  /*78b80*/  BRA `(.L_x_1189) ;  /* 0x0000000800287947 */ /* 0x000fea0003800000 */
.L_x_1561:
[----:B------:R-:W-:Y:S01]  /*78b90*/  BAR.SYNC.DEFER_BLOCKING 0x0 ;  /* 0x0000000000007b1d */ /* 0x000fe20000010000 */
[----:B------:R-:W-:Y:S02]  /*78ba0*/  P2R R12, PR, RZ, 0x10 ;  /* 0x00000010ff0c7803 */ /* 0x000fe40000000000 */
[C---:B------:R-:W-:Y:S02]  /*78bb0*/  LOP3.LUT P4, RZ, R5.reuse, 0x80, RZ, 0xc0, !PT ;  /* 0x0000008005ff7812 */ /* 0x040fe4000788c0ff */
[----:B------:R-:W-:Y:S01]  /*78bc0*/  P2R R17, PR, RZ, 0x1 ;  /* 0x00000001ff117803 */ /* 0x000fe20000000000 */
[----:B------:R-:W1:Y:S01]  /*78bd0*/  LDCU.64 UR12, c[0x0][0x390] ;  /* 0x00007200ff0c77ac */ /* 0x000e620008000a00 */
[----:B------:R-:W-:Y:S02]  /*78be0*/  LOP3.LUT P0, RZ, R5, 0x40, RZ, 0xc0, !PT ;  /* 0x0000004005ff7812 */ /* 0x000fe4000780c0ff */
[----:B------:R-:W-:Y:S01]  /*78bf0*/  P2R R18, PR, RZ, 0x2 ;  /* 0x00000002ff127803 */ /* 0x000fe20000000000 */
[----:B------:R-:W0:Y:S01]  /*78c00*/  LDCU.64 UR10, c[0x0][0x390] ;  /* 0x00007200ff0a77ac */ /* 0x000e220008000a00 */
[----:B------:R-:W-:-:S02]  /*78c10*/  P2R R20, PR, RZ, 0x4 ;  /* 0x00000004ff147803 */ /* 0x000fc40000000000 */
[C---:B------:R-:W-:Y:S02]  /*78c20*/  LOP3.LUT P1, RZ, R5.reuse, 0x10, RZ, 0xc0, !PT ;  /* 0x0000001005ff7812 */ /* 0x040fe4000782c0ff */
[C---:B------:R-:W-:Y:S02]  /*78c30*/  LOP3.LUT P2, RZ, R5.reuse, 0x8, RZ, 0xc0, !PT ;  /* 0x0000000805ff7812 */ /* 0x040fe4000784c0ff */
[C---:B------:R-:W-:Y:S02]  /*78c40*/  LOP3.LUT P5, RZ, R5.reuse, 0x4, RZ, 0xc0, !PT ;  /* 0x0000000405ff7812 */ /* 0x040fe400078ac0ff */
[----:B------:R-:W-:Y:S02]  /*78c50*/  LOP3.LUT P3, RZ, R5, 0x2, RZ, 0xc0, !PT ;  /* 0x0000000205ff7812 */ /* 0x000fe4000786c0ff */
[C---:B------:R-:W-:Y:S02]  /*78c60*/  @!P4 IADD3 R5, PT, PT, -R9.reuse, R14, RZ ;  /* 0x0000000e0905c210 */ /* 0x040fe40007ffe1ff */
[----:B------:R-:W-:-:S02]  /*78c70*/  @!P6 IADD3 R8, PT, PT, -R9, R8, RZ ;  /* 0x000000080908e210 */ /* 0x000fc40007ffe1ff */
[----:B------:R-:W-:-:S03]  /*78c80*/  @!P4 LEA R5, R5, UR4, 0x3 ;  /* 0x000000040505cc11 */ /* 0x000fc6000f8e18ff */
[--C-:B------:R-:W-:Y:S02]  /*78c90*/  @!P2 IMAD.IADD R46, R46, 0x1, -R9.reuse ;  /* 0x000000012e2ea824 */ /* 0x100fe400078e0a09 */
[----:B0-----:R0:W-:Y:S01]  /*78ca0*/  @!P4 STS.64 [R5], R44 ;  /* 0x0000002c0500c388 */ /* 0x0011e20000000a00 */
[----:B------:R-:W-:Y:S01]  /*78cb0*/  ISETP.NE.AND P4, PT, R12, RZ, PT ;  /* 0x000000ff0c00720c */ /* 0x000fe20003f85270 */
[--C-:B------:R-:W-:Y:S01]  /*78cc0*/  @!P0 IMAD.IADD R12, R15, 0x1, -R9.reuse ;  /* 0x000000010f0c8824 */ /* 0x100fe200078e0a09 */
[----:B------:R-:W-:Y:S01]  /*78cd0*/  @!P2 LEA R19, R46, UR4, 0x3 ;  /* 0x000000042e13ac11 */ /* 0x000fe2000f8e18ff */
[----:B------:R-:W-:Y:S01]  /*78ce0*/  @!P3 IMAD.IADD R48, R48, 0x1, -R9 ;  /* 0x000000013030b824 */ /* 0x000fe200078e0a09 */
[C---:B------:R-:W-:Y:S02]  /*78cf0*/  @!P5 IADD3 R10, PT, PT, -R9.reuse, R10, RZ ;  /* 0x0000000a090ad210 */ /* 0x040fe40007ffe1ff */
[----:B------:R-:W-:Y:S02]  /*78d00*/  @!P0 LEA R15, R12, UR4, 0x3 ;  /* 0x000000040c0f8c11 */ /* 0x000fe4000f8e18ff */
[----:B------:R-:W-:-:S02]  /*78d10*/  @!P1 IADD3 R12, PT, PT, -R9, R22, RZ ;  /* 0x00000016090c9210 */ /* 0x000fc40007ffe1ff */
[----:B------:R-:W-:Y:S01]  /*78d20*/  @!P3 LEA R21, R48, UR4, 0x3 ;  /* 0x000000043015bc11 */ /* 0x000fe2000f8e18ff */
[----:B--2---:R2:W-:Y:S01]  /*78d30*/  @!P0 STS.64 [R15], R42 ;  /* 0x0000002a0f008388 */ /* 0x0045e20000000a00 */
[----:B------:R-:W-:Y:S01]  /*78d40*/  ISETP.NE.AND P0, PT, R17, RZ, PT ;  /* 0x000000ff1100720c */ /* 0x000fe20003f05270 */
[----:B------:R-:W-:Y:S01]  /*78d50*/  @!P4 IMAD.IADD R16, R16, 0x1, -R9 ;  /* 0x000000011010c824 */ /* 0x000fe200078e0a09 */
[----:B------:R-:W-:Y:S02]  /*78d60*/  @!P1 LEA R17, R12, UR4, 0x3 ;  /* 0x000000040c119c11 */ /* 0x000fe4000f8e18ff */
[----:B0-----:R-:W-:-:S03]  /*78d70*/  @!P5 LEA R5, R10, UR4, 0x3 ;  /* 0x000000040a05dc11 */ /* 0x001fc6000f8e18ff */
[----:B---3--:R0:W-:Y:S01]  /*78d80*/  @!P1 STS.64 [R17], R40 ;  /* 0x0000002811009388 */ /* 0x0081e20000000a00 */
[----:B------:R-:W-:-:S03]  /*78d90*/  ISETP.NE.AND P1, PT, R18, RZ, PT ;  /* 0x000000ff1200720c */ /* 0x000fc60003f25270 */
[----:B----4-:R3:W-:Y:S01]  /*78da0*/  @!P2 STS.64 [R19], R38 ;  /* 0x000000261300a388 */ /* 0x0107e20000000a00 */
[----:B------:R-:W-:Y:S02]  /*78db0*/  ISETP.NE.AND P2, PT, R20, RZ, PT ;  /* 0x000000ff1400720c */ /* 0x000fe40003f45270 */
[C---:B------:R-:W-:Y:S01]  /*78dc0*/  @!P0 IADD3 R6, PT, PT, -R9.reuse, R6, RZ ;  /* 0x0000000609068210 */ /* 0x040fe20007ffe1ff */
[----:B------:R4:W-:Y:S01]  /*78dd0*/  @!P5 STS.64 [R5], R36 ;  /* 0x000000240500d388 */ /* 0x0009e20000000a00 */
[----:B--2---:R-:W-:Y:S02]  /*78de0*/  @!P6 LEA R15, R8, UR4, 0x3 ;  /* 0x00000004080fec11 */ /* 0x004fe4000f8e18ff */
[----:B0-----:R-:W-:Y:S01]  /*78df0*/  @!P4 LEA R17, R16, UR4, 0x3 ;  /* 0x000000041011cc11 */ /* 0x001fe2000f8e18ff */
[----:B------:R4:W-:Y:S02]  /*78e00*/  @!P3 STS.64 [R21], R34 ;  /* 0x000000221500b388 */ /* 0x0009e40000000a00 */
[----:B------:R-:W-:Y:S01]  /*78e10*/  @!P1 IMAD.IADD R4, R4, 0x1, -R9 ;  /* 0x0000000104049824 */ /* 0x000fe200078e0a09 */
[----:B---3--:R-:W-:Y:S01]  /*78e20*/  @!P0 LEA R19, R6, UR4, 0x3 ;  /* 0x0000000406138c11 */ /* 0x008fe2000f8e18ff */
[----:B------:R4:W-:Y:S02]  /*78e30*/  @!P6 STS.64 [R15], R32 ;  /* 0x000000200f00e388 */ /* 0x0009e40000000a00 */
[----:B------:R-:W-:-:S02]  /*78e40*/  @!P2 IADD3 R2, PT, PT, -R9, R2, RZ ;  /* 0x000000020902a210 */ /* 0x000fc40007ffe1ff */
[----:B------:R-:W-:Y:S01]  /*78e50*/  @!P1 LEA R23, R4, UR4, 0x3 ;  /* 0x0000000404179c11 */ /* 0x000fe2000f8e18ff */
[----:B------:R4:W-:Y:S01]  /*78e60*/  @!P4 STS.64 [R17], R30 ;  /* 0x0000001e1100c388 */ /* 0x0009e20000000a00 */
[----:B------:R-:W-:-:S03]  /*78e70*/  @!P2 LEA R39, R2, UR4, 0x3 ;  /* 0x000000040227ac11 */ /* 0x000fc6000f8e18ff */
[----:B------:R4:W-:Y:S01]  /*78e80*/  @!P0 STS.64 [R19], R28 ;  /* 0x0000001c13008388 */ /* 0x0009e20000000a00 */
[----:B------:R-:W-:-:S03]  /*78e90*/  ISETP.GE.AND P0, PT, R0, R13, PT ;  /* 0x0000000d0000720c */ /* 0x000fc60003f06270 */
[----:B------:R4:W-:Y:S04]  /*78ea0*/  @!P1 STS.64 [R23], R26 ;  /* 0x0000001a17009388 */ /* 0x0009e80000000a00 */
[----:B------:R4:W-:Y:S01]  /*78eb0*/  @!P2 STS.64 [R39], R24 ;  /* 0x000000182700a388 */ /* 0x0009e20000000a00 */
[----:B------:R-:W-:Y:S06]  /*78ec0*/  BAR.SYNC.DEFER_BLOCKING 0x0 ;  /* 0x0000000000007b1d */ /* 0x000fec0000010000 */
[----:B-1----:R-:W-:Y:S05]  /*78ed0*/  @P0 BRA `(.L_x_1189) ;  /* 0x0000000400540947 */ /* 0x002fea0003800000 */
[----:B------:R-:W0:Y:S01]  /*78ee0*/  LDCU UR5, c[0x0][0x3ac] ;  /* 0x00007580ff0577ac */ /* 0x000e220008000800 */
[----:B------:R-:W-:Y:S01]  /*78ef0*/  IMAD.IADD R2, R7, 0x1, R0 ;  /* 0x0000000107027824 */ /* 0x000fe200078e0200 */
[----:B------:R-:W1:Y:S01]  /*78f00*/  LDC.U8 R20, c[0x0][0x3b8] ;  /* 0x0000ee00ff147b82 */ /* 0x000e620000000000 */
[----:B------:R-:W-:Y:S03]  /*78f10*/  BSSY.RECONVERGENT B1, `(.L_x_1593) ;  /* 0x000001e000017945 */ /* 0x000fe60003800200 */
[----:B0-----:R-:W-:-:S04]  /*78f20*/  IADD3 R2, PT, PT, -R2, UR5, R11 ;  /* 0x0000000502027c10 */ /* 0x001fc8000fffe10b */
[----:B------:R-:W-:-:S04]  /*78f30*/  IADD3 R4, PT, PT, R2, -0x1081, RZ ;  /* 0xffffef7f02047810 */ /* 0x000fc80007ffe0ff */
[C---:B------:R-:W-:Y:S01]  /*78f40*/  ISETP.GE.U32.AND P1, PT, R4.reuse, 0x480, PT ;  /* 0x000004800400780c */ /* 0x040fe20003f26070 */
[----:B------:R-:W-:-:S05]  /*78f50*/  IMAD.HI.U32 R2, R4, -0x55555555, RZ ;  /* 0xaaaaaaab04027827 */ /* 0x000fca00078e00ff */
[----:B------:R-:W-:-:S04]  /*78f60*/  SHF.R.U32.HI R2, RZ, 0x8, R2 ;  /* 0x00000008ff027819 */ /* 0x000fc80000011602 */
[----:B----4-:R-:W-:-:S04]  /*78f70*/  LOP3.LUT R5, R2, 0x3, RZ, 0xc0, !PT ;  /* 0x0000000302057812 */ /* 0x010fc800078ec0ff */
[----:B------:R-:W-:-:S13]  /*78f80*/  ISETP.NE.AND P0, PT, R5, 0x3, PT ;  /* 0x000000030500780c */ /* 0x000fda0003f05270 */
[----:B-1----:R-:W-:Y:S05]  /*78f90*/  @!P0 BRA `(.L_x_1594) ;  /* 0x0000000000548947 */ /* 0x002fea0003800000 */
[----:B------:R-:W-:Y:S01]  /*78fa0*/  VIADD R5, R2, 0x1 ;  /* 0x0000000102057836 */ /* 0x000fe20000000000 */
[C---:B------:R-:W-:Y:S02]  /*78fb0*/  IADD3 R15, PT, PT, R0.reuse, R9, RZ ;  /* 0x00000009000f7210 */ /* 0x040fe40007ffe0ff */
[----:B------:R-:W-:Y:S02]  /*78fc0*/  LEA R2, R0, UR4, 0x3 ;  /* 0x0000000400027c11 */ /* 0x000fe4000f8e18ff */
[----:B------:R-:W-:Y:S02]  /*78fd0*/  LOP3.LUT R5, R5, 0x3, RZ, 0xc0, !PT ;  /* 0x0000000305057812 */ /* 0x000fe400078ec0ff */
[----:B------:R-:W-:-:S03]  /*78fe0*/  ISETP.NE.AND P2, PT, R20, RZ, PT ;  /* 0x000000ff1400720c */ /* 0x000fc60003f45270 */
[----:B------:R-:W-:Y:S02]  /*78ff0*/  IMAD R0, R5, 0x180, R0 ;  /* 0x0000018005007824 */ /* 0x000fe400078e0200 */
[----:B------:R-:W-:-:S08]  /*79000*/  IMAD.MOV R8, RZ, RZ, -R5 ;  /* 0x000000ffff087224 */ /* 0x000fd000078e0a05 */
.L_x_1595:
[----:B0-----:R-:W0:Y:S01]  /*79010*/  @!P2 LDC.64 R10, c[0x0][0x3d0] ;  /* 0x0000f400ff0aab82 */ /* 0x001e220000000a00 */
[----:B------:R-:W-:Y:S01]  /*79020*/  CS2R R4, SRZ ;  /* 0x0000000000047805 */ /* 0x000fe2000001ff00 */
[----:B------:R1:W2:Y:S05]  /*79030*/  LDS.64 R6, [R2] ;  /* 0x0000000002067984 */ /* 0x0002aa0000000a00 */
[----:B0-----:R-:W3:Y:S01]  /*79040*/  @!P2 LDG.E.64 R4, desc[UR8][R10.64] ;  /* 0x000000080a04a981 */ /* 0x001ee2000c1e1b00 */
[----:B------:R-:W-:Y:S01]  /*79050*/  IADD3 R8, PT, PT, R8, 0x1, RZ ;  /* 0x0000000108087810 */ /* 0x000fe20007ffe0ff */
[----:B-1----:R-:W-:Y:S01]  /*79060*/  VIADD R2, R2, 0xc00 ;  /* 0x00000c0002027836 */ /* 0x002fe20000000000 */
[----:B---3--:R-:W-:-:S04]  /*79070*/  IADD3 R12, P0, PT, R15, R4, RZ ;  /* 0x000000040f0c7210 */ /* 0x008fc80007f1e0ff */
[C---:B------:R-:W-:Y:S02]  /*79080*/  LEA.HI.X.SX32 R5, R15.reuse, R5, 0x1, P0 ;  /* 0x000000050f057211 */ /* 0x040fe400000f0eff */
[C---:B------:R-:W-:Y:S02]  /*79090*/  LEA R4, P0, R12.reuse, UR10, 0x3 ;  /* 0x0000000a0c047c11 */ /* 0x040fe4000f8018ff */
[----:B------:R-:W-:Y:S02]  /*790a0*/  IADD3 R15, PT, PT, R15, 0x180, RZ ;  /* 0x000001800f0f7810 */ /* 0x000fe40007ffe0ff */
[----:B------:R-:W-:Y:S02]  /*790b0*/  LEA.HI.X R5, R12, UR11, R5, 0x3, P0 ;  /* 0x0000000b0c057c11 */ /* 0x000fe400080f1c05 */
[----:B------:R-:W-:-:S03]  /*790c0*/  ISETP.NE.AND P0, PT, R8, RZ, PT ;  /* 0x000000ff0800720c */ /* 0x000fc60003f05270 */
[----:B--2---:R0:W-:Y:S10]  /*790d0*/  STG.E.64 desc[UR8][R4.64], R6 ;  /* 0x0000000604007986 */ /* 0x0041f4000c101b08 */
[----:B------:R-:W-:Y:S05]  /*790e0*/  @P0 BRA `(.L_x_1595) ;  /* 0xfffffffc00c80947 */ /* 0x000fea000383ffff */
.L_x_1594:
[----:B------:R-:W-:Y:S05]  /*790f0*/  BSYNC.RECONVERGENT B1 ;  /* 0x0000000000017941 */ /* 0x000fea0003800200 */
.L_x_1593:
[----:B------:R-:W-:Y:S05]  /*79100*/  @!P1 BRA `(.L_x_1189) ;  /* 0x0000000000c89947 */ /* 0x000fea0003800000 */
[----:B------:R-:W1:Y:S01]  /*79110*/  S2UR UR6, SR_CgaCtaId ;  /* 0x00000000000679c3 */ /* 0x000e620000008800 */
[----:B------:R-:W-:Y:S01]  /*79120*/  UMOV UR5, 0x400 ;  /* 0x0000040000057882 */ /* 0x000fe20000000000 */
[----:B------:R-:W-:Y:S01]  /*79130*/  ISETP.NE.AND P0, PT, R20, RZ, PT ;  /* 0x000000ff1400720c */ /* 0x000fe20003f05270 */
[----:B------:R-:W-:Y:S01]  /*79140*/  IMAD.IADD R21, R0, 0x1, R9 ;  /* 0x0000000100157824 */ /* 0x000fe200078e0209 */
[----:B-1----:R-:W-:-:S06]  /*79150*/  ULEA UR5, UR6, UR5, 0x18 ;  /* 0x0000000506057291 */ /* 0x002fcc000f8ec0ff */
[----:B------:R-:W-:-:S04]  /*79160*/  LEA R2, R0, UR5, 0x3 ;  /* 0x0000000500027c11 */ /* 0x000fc8000f8e18ff */
[----:B------:R-:W-:-:S07]  /*79170*/  IADD3 R2, PT, PT, R2, 0x1800, RZ ;  /* 0x0000180002027810 */ /* 0x000fce0007ffe0ff */
.L_x_1596:
[----:B--2---:R-:W1:Y:S01]  /*79180*/  @!P0 LDC.64 R8, c[0x0][0x3d0] ;  /* 0x0000f400ff088b82 */ /* 0x004e620000000a00 */
[----:B0-----:R-:W-:Y:S01]  /*79190*/  CS2R R4, SRZ ;  /* 0x0000000000047805 */ /* 0x001fe2000001ff00 */
[----:B------:R-:W0:Y:S05]  /*791a0*/  LDS.64 R6, [R2+-0x1800] ;  /* 0xffe8000002067984 */ /* 0x000e2a0000000a00 */
[----:B-1----:R1:W2:Y:S01]  /*791b0*/  @!P0 LDG.E.64 R4, desc[UR8][R8.64] ;  /* 0x0000000808048981 */ /* 0x0022a2000c1e1b00 */
[----:B------:R-:W-:Y:S02]  /*791c0*/  ISETP.NE.AND P0, PT, R20, RZ, PT ;  /* 0x000000ff1400720c */ /* 0x000fe40003f05270 */
[----:B------:R-:W-:Y:S01]  /*791d0*/  SHF.R.S32.HI R23, RZ, 0x1f, R21 ;  /* 0x0000001fff177819 */ /* 0x000fe20000011415 */
[----:B-1----:R-:W1:Y:S10]  /*791e0*/  LDS.64 R8, [R2+-0xc00] ;  /* 0xfff4000002087984 */ /* 0x002e740000000a00 */
[----:B------:R-:W3:Y:S01]  /*791f0*/  @!P0 LDC.64 R16, c[0x0][0x3d0] ;  /* 0x0000f400ff108b82 */ /* 0x000ee20000000a00 */
[----:B--2---:R-:W-:-:S05]  /*79200*/  IADD3 R4, P1, PT, R21, R4, RZ ;  /* 0x0000000415047210 */ /* 0x004fca0007f3e0ff */
[----:B------:R-:W-:Y:S01]  /*79210*/  IMAD.X R5, R23, 0x1, R5, P1 ;  /* 0x0000000117057824 */ /* 0x000fe200008e0605 */
[----:B------:R-:W-:-:S04]  /*79220*/  LEA R10, P1, R4, UR12, 0x3 ;  /* 0x0000000c040a7c11 */ /* 0x000fc8000f8218ff */
[----:B------:R-:W-:Y:S02]  /*79230*/  LEA.HI.X R11, R4, UR13, R5, 0x3, P1 ;  /* 0x0000000d040b7c11 */ /* 0x000fe400088f1c05 */
[----:B------:R-:W-:-:S03]  /*79240*/  CS2R R4, SRZ ;  /* 0x0000000000047805 */ /* 0x000fc6000001ff00 */
[----:B0-----:R0:W-:Y:S04]  /*79250*/  STG.E.64 desc[UR8][R10.64], R6 ;  /* 0x000000060a007986 */ /* 0x0011e8000c101b08 */
        /* <DEDUP_REMOVED lines=8> */
[----:B-1----:R-:W-:Y:S04]  /*792e0*/  STG.E.64 desc[UR8][R14.64+0xc00], R8 ;  /* 0x000c00080e007986 */ /* 0x002fe8000c101b08 */
[----:B---3--:R-:W2:Y:S01]  /*792f0*/  @!P0 LDG.E.64 R4, desc[UR8][R18.64] ;  /* 0x0000000812048981 */ /* 0x008ea2000c1e1b00 */
[----:B------:R-:W1:Y:S03]  /*79300*/  @!P0 LDC.64 R16, c[0x0][0x3d0] ;  /* 0x0000f400ff108b82 */ /* 0x000e660000000a00 */
[----:B------:R3:W5:Y:S01]  /*79310*/  LDS.64 R8, [R2+0xc00] ;  /* 0x000c000002087984 */ /* 0x0007620000000a00 */
[----:B--2---:R-:W-:-:S05]  /*79320*/  IADD3 R4, P1, PT, R21, R4, RZ ;  /* 0x0000000415047210 */ /* 0x004fca0007f3e0ff */
[----:B------:R-:W-:Y:S01]  /*79330*/  IMAD.X R5, R23, 0x1, R5, P1 ;  /* 0x0000000117057824 */ /* 0x000fe200008e0605 */
[----:B0-----:R-:W-:-:S04]  /*79340*/  LEA R10, P1, R4, UR12, 0x3 ;  /* 0x0000000c040a7c11 */ /* 0x001fc8000f8218ff */
[----:B------:R-:W-:Y:S02]  /*79350*/  LEA.HI.X R11, R4, UR13, R5, 0x3, P1 ;  /* 0x0000000d040b7c11 */ /* 0x000fe400088f1c05 */
[----:B------:R-:W-:-:S03]  /*79360*/  CS2R R4, SRZ ;  /* 0x0000000000047805 */ /* 0x000fc6000001ff00 */
[----:B----4-:R2:W-:Y:S04]  /*79370*/  STG.E.64 desc[UR8][R10.64+0x1800], R6 ;  /* 0x001800060a007986 */ /* 0x0105e8000c101b08 */
[----:B-1----:R-:W4:Y:S01]  /*79380*/  @!P0 LDG.E.64 R4, desc[UR8][R16.64] ;  /* 0x0000000810048981 */ /* 0x002f22000c1e1b00 */
[----:B------:R-:W-:Y:S01]  /*79390*/  VIADD R0, R0, 0x600 ;  /* 0x0000060000007836 */ /* 0x000fe20000000000 */
[----:B---3--:R-:W-:Y:S02]  /*793a0*/  IADD3 R2, PT, PT, R2, 0x3000, RZ ;  /* 0x0000300002027810 */ /* 0x008fe40007ffe0ff */
[C---:B----4-:R-:W-:Y:S01]  /*793b0*/  IADD3 R12, P1, PT, R21.reuse, R4, RZ ;  /* 0x00000004150c7210 */ /* 0x050fe20007f3e0ff */
[----:B------:R-:W-:-:S03]  /*793c0*/  VIADD R21, R21, 0x600 ;  /* 0x0000060015157836 */ /* 0x000fc60000000000 */
[----:B------:R-:W-:Y:S02]  /*793d0*/  IADD3.X R5, PT, PT, R23, R5, RZ, P1, !PT ;  /* 0x0000000517057210 */ /* 0x000fe40000ffe4ff */
[----:B------:R-:W-:-:S04]  /*793e0*/  LEA R4, P1, R12, UR12, 0x3 ;  /* 0x0000000c0c047c11 */ /* 0x000fc8000f8218ff */
[----:B------:R-:W-:Y:S02]  /*793f0*/  LEA.HI.X R5, R12, UR13, R5, 0x3, P1 ;  /* 0x0000000d0c057c11 */ /* 0x000fe400088f1c05 */
[----:B------:R-:W-:-:S03]  /*79400*/  ISETP.GE.AND P1, PT, R0, R13, PT ;  /* 0x0000000d0000720c */ /* 0x000fc60003f26270 */
[----:B-----5:R2:W-:Y:S10]  /*79410*/  STG.E.64 desc[UR8][R4.64+0x2400], R8 ;  /* 0x0024000804007986 */ /* 0x0205f4000c101b08 */
[----:B------:R-:W-:Y:S05]  /*79420*/  @!P1 BRA `(.L_x_1596) ;  /* 0xfffffffc00549947 */ /* 0x000fea000383ffff */
.L_x_1189:
[----:B------:R-:W-:Y:S05]  /*79430*/  BSYNC.RECONVERGENT B0 ;  /* 0x0000000000007941 */ /* 0x000fea0003800200 */
.L_x_797:
[----:B------:R-:W5:Y:S02]  /*79440*/  S2R R0, SR_TID.X ;  /* 0x0000000000007919 */ /* 0x000f640000002100 */
[----:B-----5:R-:W-:-:S13]  /*79450*/  ISETP.NE.AND P0, PT, R0, RZ, PT ;  /* 0x000000ff0000720c */ /* 0x020fda0003f05270 */
[----:B------:R-:W-:Y:S05]  /*79460*/  @P0 EXIT ;  /* 0x000000000000094d */ /* 0x000fea0003800000 */
[----:B------:R-:W5:Y:S02]  /*79470*/  LDCU.U8 UR4, c[0x0][0x3b9] ;  /* 0x00007720ff0477ac */ /* 0x000f640008000000 */
[----:B-----5:R-:W-:-:S09]  /*79480*/  UISETP.NE.AND UP0, UPT, UR4, URZ, UPT ;  /* 0x000000ff0400728c */ /* 0x020fd2000bf05270 */
[----:B------:R-:W-:Y:S05]  /*79490*/  BRA.U !UP0, `(.L_x_1597) ;  /* 0x00000001082c7547 */ /* 0x000fea000b800000 */
[----:B------:R-:W5:Y:S01]  /*794a0*/  LDCU.U8 UR4, c[0x0][0x3b8] ;  /* 0x00007700ff0477ac */ /* 0x000f620008000000 */
[----:B012---:R-:W0:Y:S01]  /*794b0*/  LDC.64 R6, c[0x0][0x398] ;  /* 0x0000e600ff067b82 */ /* 0x007e220000000a00 */
[----:B----4-:R-:W-:Y:S01]  /*794c0*/  CS2R R4, SRZ ;  /* 0x0000000000047805 */ /* 0x010fe2000001ff00 */
[----:B-----5:R-:W-:-:S09]  /*794d0*/  UISETP.NE.AND UP0, UPT, UR4, URZ, UPT ;  /* 0x000000ff0400728c */ /* 0x020fd2000bf05270 */
[----:B------:R-:W-:Y:S05]  /*794e0*/  BRA.U UP0, `(.L_x_1598) ;  /* 0x0000000100087547 */ /* 0x000fea000b800000 */
[----:B------:R-:W1:Y:S02]  /*794f0*/  LDC.64 R4, c[0x0][0x3d0] ;  /* 0x0000f400ff047b82 */ /* 0x000e640000000a00 */
[----:B-1----:R-:W5:Y:S02]  /*79500*/  LDG.E.64 R4, desc[UR8][R4.64] ;  /* 0x0000000804047981 */ /* 0x002f64000c1e1b00 */
.L_x_1598:
[----:B-----5:R-:W-:-:S04]  /*79510*/  IADD3 R2, P0, PT, R3, R4, RZ ;  /* 0x0000000403027210 */ /* 0x020fc80007f1e0ff */
[----:B------:R-:W-:-:S05]  /*79520*/  LEA.HI.X.SX32 R3, R3, R5, 0x1, P0 ;  /* 0x0000000503037211 */ /* 0x000fca00000f0eff */
[----:B0-----:R-:W-:Y:S01]  /*79530*/  STG.E.64 desc[UR8][R6.64], R2 ;  /* 0x0000000206007986 */ /* 0x001fe2000c101b08 */
[----:B------:R-:W-:Y:S05]  /*79540*/  EXIT ;  /* 0x000000000000794d */ /* 0x000fea0003800000 */
.L_x_1597:
[----:B------:R-:W5:Y:S01]  /*79550*/  LDCU.U8 UR4, c[0x0][0x3b8] ;  /* 0x00007700ff0477ac */ /* 0x000f620008000000 */
[----:B012---:R-:W0:Y:S01]  /*79560*/  LDC.64 R6, c[0x0][0x3d8] ;  /* 0x0000f600ff067b82 */ /* 0x007e220000000a00 */
[----:B----4-:R-:W-:Y:S01]  /*79570*/  CS2R R4, SRZ ;  /* 0x0000000000047805 */ /* 0x010fe2000001ff00 */
[----:B-----5:R-:W-:-:S09]  /*79580*/  UISETP.NE.AND UP0, UPT, UR4, URZ, UPT ;  /* 0x000000ff0400728c */ /* 0x020fd2000bf05270 */
[----:B------:R-:W-:Y:S05]  /*79590*/  BRA.U UP0, `(.L_x_1599) ;  /* 0x0000000100087547 */ /* 0x000fea000b800000 */
[----:B------:R-:W1:Y:S02]  /*795a0*/  LDC.64 R4, c[0x0][0x3d0] ;  /* 0x0000f400ff047b82 */ /* 0x000e640000000a00 */
[----:B-1----:R-:W5:Y:S02]  /*795b0*/  LDG.E.64 R4, desc[UR8][R4.64] ;  /* 0x0000000804047981 */ /* 0x002f64000c1e1b00 */
.L_x_1599:
[----:B-----5:R-:W-:-:S04]  /*795c0*/  IADD3 R2, P0, PT, R3, R4, RZ ;  /* 0x0000000403027210 */ /* 0x020fc80007f1e0ff */
[----:B------:R-:W-:-:S05]  /*795d0*/  LEA.HI.X.SX32 R3, R3, R5, 0x1, P0 ;  /* 0x0000000503037211 */ /* 0x000fca00000f0eff */
[----:B0-----:R-:W-:Y:S01]  /*795e0*/  STG.E.64 desc[UR8][R6.64], R2 ;  /* 0x0000000206007986 */ /* 0x001fe2000c101b08 */
[----:B------:R-:W-:Y:S05]  /*795f0*/  EXIT ;  /* 0x000000000000794d */ /* 0x000fea0003800000 */
.L_x_745:
[----:B------:R-:W-:Y:S01]  /*79600*/  BSSY B0, `(.L_x_1600) ;  /* 0x0000006000007945 */ /* 0x000fe20003800000 */
[----:B------:R-:W-:Y:S02]  /*79610*/  PLOP3.LUT P3, PT, P3, PT, PT, 0x8, 0x80 ;  /* 0x000000000080781c */ /* 0x000fe40001f6e170 */
[----:B------:R-:W-:-:S11]  /*79620*/  MOV R9, 0xffffffff ;  /* 0xffffffff00097802 */ /* 0x000fd60000000f00 */
[----:B------:R-:W-:Y:S05]  /*79630*/  WARPSYNC.COLLECTIVE R9, `(.L_x_1601) ;  /* 0x0000000009087348 */ /* 0x000fea0003c00000 */
[----:B------:R-:W-:Y:S01]  /*79640*/  VOTE.ANY P3, P3 ;  /* 0x0000000000ff7806 */ /* 0x000fe20001860100 */
[----:B------:R-:W-:-:S12]  /*79650*/  ENDCOLLECTIVE ;  /* 0x000000000000791b */ /* 0x000fd80003800000 */
.L_x_1601:
[----:B------:R-:W-:Y:S05]  /*79660*/  BSYNC B0 ;  /* 0x0000000000007941 */ /* 0x000fea0003800000 */
.L_x_1600:
[----:B------:R-:W-:Y:S05]  /*79670*/  BRA `(.L_x_1602) ;  /* 0xfffffc0c00587947 */ /* 0x000fea000383ffff */
.L_x_749:
[----:B------:R-:W-:Y:S01]  /*79680*/  BSSY B0, `(.L_x_1603) ;  /* 0x0000006000007945 */ /* 0x000fe20003800000 */
[----:B------:R-:W-:Y:S01]  /*79690*/  PLOP3.LUT P3, PT, P3, PT, PT, 0x8, 0x80 ;  /* 0x000000000080781c */ /* 0x000fe20001f6e170 */
[----:B------:R-:W-:-:S12]  /*796a0*/  IMAD.MOV.U32 R9, RZ, RZ, -0x1 ;  /* 0xffffffffff097424 */ /* 0x000fd800078e00ff */
[----:B------:R-:W-:Y:S05]  /*796b0*/  WARPSYNC.COLLECTIVE R9, `(.L_x_1604) ;  /* 0x0000000009087348 */ /* 0x000fea0003c00000 */
[----:B------:R-:W-:Y:S01]  /*796c0*/  VOTE.ANY P3, P3 ;  /* 0x0000000000ff7806 */ /* 0x000fe20001860100 */
[----:B------:R-:W-:-:S12]  /*796d0*/  ENDCOLLECTIVE ;  /* 0x000000000000791b */ /* 0x000fd80003800000 */
.L_x_1604:
[----:B------:R-:W-:Y:S05]  /*796e0*/  BSYNC B0 ;  /* 0x0000000000007941 */ /* 0x000fea0003800000 */
.L_x_1603:
[----:B------:R-:W-:Y:S05]  /*796f0*/  BRA `(.L_x_1605) ;  /* 0xfffffc0c00687947 */ /* 0x000fea000383ffff */
.L_x_751:
[----:B------:R-:W-:Y:S01]  /*79700*/  BSSY B0, `(.L_x_1606) ;  /* 0x0000006000007945 */ /* 0x000fe20003800000 */
[----:B------:R-:W-:Y:S02]  /*79710*/  PLOP3.LUT P3, PT, P3, PT, PT, 0x8, 0x80 ;  /* 0x000000000080781c */ /* 0x000fe40001f6e170 */
[----:B------:R-:W-:-:S11]  /*79720*/  MOV R9, 0xffffffff ;  /* 0xffffffff00097802 */ /* 0x000fd60000000f00 */
[----:B------:R-:W-:Y:S05]  /*79730*/  WARPSYNC.COLLECTIVE R9, `(.L_x_1607) ;  /* 0x0000000009087348 */ /* 0x000fea0003c00000 */
[----:B------:R-:W-:Y:S01]  /*79740*/  VOTE.ANY R9, PT, P3 ;  /* 0x0000000000097806 */ /* 0x000fe200018e0100 */
[----:B------:R-:W-:Y:S06]  /*79750*/  ENDCOLLECTIVE ;  /* 0x000000000000791b */ /* 0x000fec0003800000 */
.L_x_1607:
[----:B------:R-:W-:Y:S05]  /*79760*/  BSYNC B0 ;  /* 0x0000000000007941 */ /* 0x000fea0003800000 */
.L_x_1606:
[----:B------:R-:W0:Y:S01]  /*79770*/  S2R R12, SR_GEMASK ;  /* 0x00000000000c7919 */ /* 0x000e220000003c00 */
[----:B------:R-:W-:Y:S01]  /*79780*/  MOV R10, R15 ;  /* 0x0000000f000a7202 */ /* 0x000fe20000000f00 */
[----:B------:R-:W1:Y:S01]  /*79790*/  LDC.64 R54, c[0x0][0x3a0] ;  /* 0x0000e800ff367b82 */ /* 0x000e620000000a00 */
[C---:B------:R-:W-:Y:S02]  /*797a0*/  IADD3 R51, PT, PT, R0.reuse, 0x4, RZ ;  /* 0x0000000400337810 */ /* 0x040fe40007ffe0ff */
[----:B------:R-:W-:Y:S02]  /*797b0*/  IADD3 R53, PT, PT, R0, 0x10, RZ ;  /* 0x0000001000357810 */ /* 0x000fe40007ffe0ff */
[----:B-1----:R-:W-:-:S04]  /*797c0*/  IADD3 R54, P5, PT, R54, 0x100, RZ ;  /* 0x0000010036367810 */ /* 0x002fc80007fbe0ff */
[----:B------:R-:W-:Y:S02]  /*797d0*/  IADD3.X R55, PT, PT, RZ, R55, RZ, P5, !PT ;  /* 0x00000037ff377210 */ /* 0x000fe40002ffe4ff */
[----:B0-----:R-:W-:-:S05]  /*797e0*/  LOP3.LUT R9, R9, 0x80000000, R12, 0xec, !PT ;  /* 0x8000000009097812 */ /* 0x001fca00078eec0c */
[----:B------:R-:W-:-:S05]  /*797f0*/  VIADD R8, R9, 0xffffffff ;  /* 0xffffffff09087836 */ /* 0x000fca0000000000 */
[----:B------:R-:W-:Y:S01]  /*79800*/  LOP3.LUT R50, R9, R8, RZ, 0xc, !PT ;  /* 0x0000000809327212 */ /* 0x000fe200078e0cff */
[----:B------:R-:W-:Y:S01]  /*79810*/  IMAD.MOV.U32 R8, RZ, RZ, 0x1 ;  /* 0x00000001ff087424 */ /* 0x000fe200078e00ff */
[----:B------:R-:W-:Y:S02]  /*79820*/  MOV R9, 0xffffffff ;  /* 0xffffffff00097802 */ /* 0x000fe40000000f00 */
[----:B------:R0:W1:Y:S02]  /*79830*/  POPC R3, R50 ;  /* 0x0000003200037309 */ /* 0x0000640000000000 */
[----:B0-----:R-:W-:-:S07]  /*79840*/  IADD3 R50, PT, PT, R0, 0x2, RZ ;  /* 0x0000000200327810 */ /* 0x001fce0007ffe0ff */
[----:B-1----:R-:W-:Y:S05]  /*79850*/  WARPSYNC.COLLECTIVE R9, `(.L_x_1608) ;  /* 0x0000000009087348 */ /* 0x002fea0003c00000 */
[----:B-1----:R0:W1:Y:S02]  /*79860*/  SHFL.DOWN P3, R11, R10, R8, R3 ;  /* 0x080000080a0b7389 */ /* 0x0020640000060003 */
[----:B01----:R-:W-:Y:S05]  /*79870*/  ENDCOLLECTIVE ;  /* 0x000000000000791b */ /* 0x003fea0003800000 */
.L_x_1608:
[----:B------:R-:W-:Y:S01]  /*79880*/  IMAD.MOV.U32 R8, RZ, RZ, 0x2 ;  /* 0x00000002ff087424 */ /* 0x000fe200078e00ff */
[----:B------:R-:W-:-:S04]  /*79890*/  ISETP.GE.AND P3, PT, R0, R3, PT ;  /* 0x000000030000720c */ /* 0x000fc80003f66270 */
[----:B------:R-:W-:-:S05]  /*798a0*/  SEL R52, R11, RZ, !P3 ;  /* 0x000000ff0b347207 */ /* 0x000fca0005800000 */
[----:B------:R-:W-:-:S05]  /*798b0*/  IMAD.IADD R52, R52, 0x1, R15 ;  /* 0x0000000134347824 */ /* 0x000fca00078e020f */
[----:B------:R-:W-:-:S07]  /*798c0*/  MOV R10, R52 ;  /* 0x00000034000a7202 */ /* 0x000fce0000000f00 */
[----:B------:R-:W-:Y:S05]  /*798d0*/  WARPSYNC.COLLECTIVE R9, `(.L_x_1609) ;  /* 0x0000000009087348 */ /* 0x000fea0003c00000 */
[----:B------:R0:W1:Y:S02]  /*798e0*/  SHFL.DOWN P3, R11, R10, R8, R3 ;  /* 0x080000080a0b7389 */ /* 0x0000640000060003 */
[----:B01----:R-:W-:Y:S05]  /*798f0*/  ENDCOLLECTIVE ;  /* 0x000000000000791b */ /* 0x003fea0003800000 */
.L_x_1609:
[----:B------:R-:W-:Y:S01]  /*79900*/  IMAD.MOV.U32 R8, RZ, RZ, 0x4 ;  /* 0x00000004ff087424 */ /* 0x000fe200078e00ff */
[----:B------:R-:W-:-:S04]  /*79910*/  ISETP.GT.AND P3, PT, R50, R3, PT ;  /* 0x000000033200720c */ /* 0x000fc80003f64270 */
[----:B------:R-:W-:-:S05]  /*79920*/  SEL R11, R11, RZ, !P3 ;  /* 0x000000ff0b0b7207 */ /* 0x000fca0005800000 */
[----:B------:R-:W-:Y:S01]  /*79930*/  IMAD.IADD R56, R52, 0x1, R11 ;  /* 0x0000000134387824 */ /* 0x000fe200078e020b */
[----:B------:R-:W-:-:S04]  /*79940*/  IADD3 R52, PT, PT, R0, 0x8, RZ ;  /* 0x0000000800347810 */ /* 0x000fc80007ffe0ff */
[----:B------:R-:W-:-:S07]  /*79950*/  MOV R10, R56 ;  /* 0x00000038000a7202 */ /* 0x000fce0000000f00 */
[----:B------:R-:W-:Y:S05]  /*79960*/  WARPSYNC.COLLECTIVE R9, `(.L_x_1610) ;  /* 0x0000000009087348 */ /* 0x000fea0003c00000 */
[----:B------:R0:W1:Y:S02]  /*79970*/  SHFL.DOWN P3, R11, R10, R8, R3 ;  /* 0x080000080a0b7389 */ /* 0x0000640000060003 */
[----:B01----:R-:W-:Y:S05]  /*79980*/  ENDCOLLECTIVE ;  /* 0x000000000000791b */ /* 0x003fea0003800000 */
.L_x_1610:
[----:B------:R-:W-:Y:S01]  /*79990*/  IMAD.MOV.U32 R8, RZ, RZ, 0x8 ;  /* 0x00000008ff087424 */ /* 0x000fe200078e00ff */
[----:B------:R-:W-:-:S04]  /*799a0*/  ISETP.GT.AND P3, PT, R51, R3, PT ;  /* 0x000000033300720c */ /* 0x000fc80003f64270 */
[----:B------:R-:W-:-:S05]  /*799b0*/  SEL R11, R11, RZ, !P3 ;  /* 0x000000ff0b0b7207 */ /* 0x000fca0005800000 */
[----:B------:R-:W-:-:S05]  /*799c0*/  IMAD.IADD R58, R56, 0x1, R11 ;  /* 0x00000001383a7824 */ /* 0x000fca00078e020b */
[----:B------:R-:W-:-:S07]  /*799d0*/  MOV R10, R58 ;  /* 0x0000003a000a7202 */ /* 0x000fce0000000f00 */
[----:B------:R-:W-:Y:S05]  /*799e0*/  WARPSYNC.COLLECTIVE R9, `(.L_x_1611) ;  /* 0x0000000009087348 */ /* 0x000fea0003c00000 */
[----:B------:R0:W1:Y:S02]  /*799f0*/  SHFL.DOWN P3, R11, R10, R8, R3 ;  /* 0x080000080a0b7389 */ /* 0x0000640000060003 */
[----:B01----:R-:W-:Y:S05]  /*79a00*/  ENDCOLLECTIVE ;  /* 0x000000000000791b */ /* 0x003fea0003800000 */
.L_x_1611:
        /* <DEDUP_REMOVED lines=8> */
.L_x_1612:
[----:B------:R-:W-:-:S04]  /*79a90*/  ISETP.GT.AND P3, PT, R53, R3, PT ;  /* 0x000000033500720c */ /* 0x000fc80003f64270 */
[----:B------:R-:W-:Y:S02]  /*79aa0*/  SEL R11, R11, RZ, !P3 ;  /* 0x000000ff0b0b7207 */ /* 0x000fe40005800000 */
[----:B------:R-:W-:-:S03]  /*79ab0*/  ISETP.NE.AND P3, PT, R14, 0x65, PT ;  /* 0x000000650e00780c */ /* 0x000fc60003f65270 */
[----:B------:R-:W-:-:S10]  /*79ac0*/  IMAD.IADD R56, R60, 0x1, R11 ;  /* 0x000000013c387824 */ /* 0x000fd400078e020b */
[----:B------:R-:W-:Y:S05]  /*79ad0*/  WARPSYNC.COLLECTIVE R9, `(.L_x_1613) ;  /* 0x0000000009087348 */ /* 0x000fea0003c00000 */
[----:B------:R-:W-:Y:S01]  /*79ae0*/  VOTE.ALL P3, P3 ;  /* 0x0000000000ff7806 */ /* 0x000fe20001860000 */
[----:B------:R-:W-:-:S12]  /*79af0*/  ENDCOLLECTIVE ;  /* 0x000000000000791b */ /* 0x000fd80003800000 */
.L_x_1613:
[----:B------:R-:W-:Y:S05]  /*79b00*/  BRA `(.L_x_1614) ;  /* 0xfffffc0c00007947 */ /* 0x000fea000383ffff */
.L_x_753:
[----:B------:R-:W-:Y:S01]  /*79b10*/  BSSY B0, `(.L_x_1615) ;  /* 0x0000006000007945 */ /* 0x000fe20003800000 */
[----:B------:R-:W-:Y:S01]  /*79b20*/  PLOP3.LUT P3, PT, P3, PT, PT, 0x8, 0x80 ;  /* 0x000000000080781c */ /* 0x000fe20001f6e170 */
[----:B------:R-:W-:-:S12]  /*79b30*/  IMAD.MOV.U32 R9, RZ, RZ, -0x1 ;  /* 0xffffffffff097424 */ /* 0x000fd800078e00ff */
[----:B------:R-:W-:Y:S05]  /*79b40*/  WARPSYNC.COLLECTIVE R9, `(.L_x_1616) ;  /* 0x0000000009087348 */ /* 0x000fea0003c00000 */
[----:B------:R-:W-:Y:S01]  /*79b50*/  VOTE.ANY P3, P3 ;  /* 0x0000000000ff7806 */ /* 0x000fe20001860100 */
[----:B------:R-:W-:-:S12]  /*79b60*/  ENDCOLLECTIVE ;  /* 0x000000000000791b */ /* 0x000fd80003800000 */
.L_x_1616:
[----:B------:R-:W-:Y:S05]  /*79b70*/  BSYNC B0 ;  /* 0x0000000000007941 */ /* 0x000fea0003800000 */
.L_x_1615:
[----:B------:R-:W-:Y:S05]  /*79b80*/  BRA `(.L_x_1617) ;  /* 0xfffffc0c00007947 */ /* 0x000fea000383ffff */
.L_x_757:
[----:B------:R-:W-:Y:S01]  /*79b90*/  BSSY B0, `(.L_x_1618) ;  /* 0x0000006000007945 */ /* 0x000fe20003800000 */
[----:B------:R-:W-:Y:S02]  /*79ba0*/  PLOP3.LUT P3, PT, P3, PT, PT, 0x8, 0x80 ;  /* 0x000000000080781c */ /* 0x000fe40001f6e170 */
[----:B------:R-:W-:-:S11]  /*79bb0*/  MOV R9, 0xffffffff ;  /* 0xffffffff00097802 */ /* 0x000fd60000000f00 */
[----:B------:R-:W-:Y:S05]  /*79bc0*/  WARPSYNC.COLLECTIVE R9, `(.L_x_1619) ;  /* 0x0000000009087348 */ /* 0x000fea0003c00000 */
[----:B------:R-:W-:Y:S01]  /*79bd0*/  VOTE.ANY P3, P3 ;  /* 0x0000000000ff7806 */ /* 0x000fe20001860100 */
[----:B------:R-:W-:-:S12]  /*79be0*/  ENDCOLLECTIVE ;  /* 0x000000000000791b */ /* 0x000fd80003800000 */
.L_x_1619:
[----:B------:R-:W-:Y:S05]  /*79bf0*/  BSYNC B0 ;  /* 0x0000000000007941 */ /* 0x000fea0003800000 */
.L_x_1618:
[----:B------:R-:W-:Y:S05]  /*79c00*/  BRA `(.L_x_1620) ;  /* 0xfffffc0c00147947 */ /* 0x000fea000383ffff */
.L_x_759:
[----:B------:R-:W-:Y:S01]  /*79c10*/  BSSY B0, `(.L_x_1621) ;  /* 0x0000006000007945 */ /* 0x000fe20003800000 */
[----:B------:R-:W-:Y:S01]  /*79c20*/  PLOP3.LUT P3, PT, P3, PT, PT, 0x8, 0x80 ;  /* 0x000000000080781c */ /* 0x000fe20001f6e170 */
[----:B------:R-:W-:-:S12]  /*79c30*/  IMAD.MOV.U32 R9, RZ, RZ, -0x1 ;  /* 0xffffffffff097424 */ /* 0x000fd800078e00ff */
[----:B------:R-:W-:Y:S05]  /*79c40*/  WARPSYNC.COLLECTIVE R9, `(.L_x_1622) ;  /* 0x0000000009087348 */ /* 0x000fea0003c00000 */
[----:B------:R-:W-:Y:S01]  /*79c50*/  VOTE.ANY R9, PT, P3 ;  /* 0x0000000000097806 */ /* 0x000fe200018e0100 */
[----:B------:R-:W-:Y:S06]  /*79c60*/  ENDCOLLECTIVE ;  /* 0x000000000000791b */ /* 0x000fec0003800000 */
.L_x_1622:
[----:B------:R-:W-:Y:S05]  /*79c70*/  BSYNC B0 ;  /* 0x0000000000007941 */ /* 0x000fea0003800000 */
.L_x_1621:
[----:B------:R-:W-:Y:S01]  /*79c80*/  LOP3.LUT R9, R9, 0x80000000, R12, 0xec, !PT ;  /* 0x8000000009097812 */ /* 0x000fe200078eec0c */
[----:B------:R-:W-:Y:S01]  /*79c90*/  IMAD.MOV.U32 R10, RZ, RZ, R15 ;  /* 0x000000ffff0a7224 */ /* 0x000fe200078e000f */
[----:B------:R-:W-:Y:S02]  /*79ca0*/  IADD3 R49, PT, PT, R49, -0x20, RZ ;  /* 0xffffffe031317810 */ /* 0x000fe40007ffe0ff */
[----:B------:R-:W-:-:S04]  /*79cb0*/  IADD3 R8, PT, PT, R9, -0x1, RZ ;  /* 0xffffffff09087810 */ /* 0x000fc80007ffe0ff */
[----:B------:R-:W-:Y:S01]  /*79cc0*/  LOP3.LUT R57, R9, R8, RZ, 0xc, !PT ;  /* 0x0000000809397212 */ /* 0x000fe200078e0cff */
[----:B------:R-:W-:Y:S02]  /*79cd0*/  HFMA2 R8, -RZ, RZ, 0, 5.9604644775390625e-08 ;  /* 0x00000001ff087431 */ /* 0x000fe400000001ff */
[----:B------:R-:W-:Y:S01]  /*79ce0*/  IMAD.MOV.U32 R9, RZ, RZ, -0x1 ;  /* 0xffffffffff097424 */ /* 0x000fe200078e00ff */
[----:B------:R0:W1:Y:S06]  /*79cf0*/  POPC R3, R57 ;  /* 0x0000003900037309 */ /* 0x00006c0000000000 */
[----:B01----:R-:W-:Y:S05]  /*79d00*/  WARPSYNC.COLLECTIVE R9, `(.L_x_1623) ;  /* 0x0000000009087348 */ /* 0x003fea0003c00000 */
[----:B-1----:R1:W2:Y:S02]  /*79d10*/  SHFL.DOWN P3, R11, R10, R8, R3 ;  /* 0x080000080a0b7389 */ /* 0x0022a40000060003 */
[----:B012---:R-:W-:Y:S05]  /*79d20*/  ENDCOLLECTIVE ;  /* 0x000000000000791b */ /* 0x007fea0003800000 */
.L_x_1623:
[----:B------:R-:W-:Y:S02]  /*79d30*/  MOV R8, 0x2 ;  /* 0x0000000200087802 */ /* 0x000fe40000000f00 */
[----:B------:R-:W-:-:S04]  /*79d40*/  ISETP.GE.AND P3, PT, R0, R3, PT ;  /* 0x000000030000720c */ /* 0x000fc80003f66270 */
[----:B------:R-:W-:-:S04]  /*79d50*/  SEL R58, R11, RZ, !P3 ;  /* 0x000000ff0b3a7207 */ /* 0x000fc80005800000 */
[----:B------:R-:W-:-:S05]  /*79d60*/  IADD3 R58, PT, PT, R58, R15, RZ ;  /* 0x0000000f3a3a7210 */ /* 0x000fca0007ffe0ff */
[----:B------:R-:W-:-:S07]  /*79d70*/  IMAD.MOV.U32 R10, RZ, RZ, R58 ;  /* 0x000000ffff0a7224 */ /* 0x000fce00078e003a */
[----:B------:R-:W-:Y:S05]  /*79d80*/  WARPSYNC.COLLECTIVE R9, `(.L_x_1624) ;  /* 0x0000000009087348 */ /* 0x000fea0003c00000 */
[----:B------:R0:W1:Y:S02]  /*79d90*/  SHFL.DOWN P3, R11, R10, R8, R3 ;  /* 0x080000080a0b7389 */ /* 0x0000640000060003 */
[----:B01----:R-:W-:Y:S05]  /*79da0*/  ENDCOLLECTIVE ;  /* 0x000000000000791b */ /* 0x003fea0003800000 */
.L_x_1624:
        /* <DEDUP_REMOVED lines=8> */
.L_x_1625:
[----:B------:R-:W-:Y:S01]  /*79e30*/  HFMA2 R8, -RZ, RZ, 0, 4.76837158203125e-07 ;  /* 0x00000008ff087431 */ /* 0x000fe200000001ff */
[----:B------:R-:W-:-:S04]  /*79e40*/  ISETP.GT.AND P3, PT, R51, R3, PT ;  /* 0x000000033300720c */ /* 0x000fc80003f64270 */
[----:B------:R-:W-:-:S04]  /*79e50*/  SEL R11, R11, RZ, !P3 ;  /* 0x000000ff0b0b7207 */ /* 0x000fc80005800000 */
[----:B------:R-:W-:-:S05]  /*79e60*/  IADD3 R62, PT, PT, R60, R11, RZ ;  /* 0x0000000b3c3e7210 */ /* 0x000fca0007ffe0ff */
[----:B------:R-:W-:-:S07]  /*79e70*/  IMAD.MOV.U32 R10, RZ, RZ, R62 ;  /* 0x000000ffff0a7224 */ /* 0x000fce00078e003e */
[----:B------:R-:W-:Y:S05]  /*79e80*/  WARPSYNC.COLLECTIVE R9, `(.L_x_1626) ;  /* 0x0000000009087348 */ /* 0x000fea0003c00000 */
[----:B------:R0:W1:Y:S02]  /*79e90*/  SHFL.DOWN P3, R11, R10, R8, R3 ;  /* 0x080000080a0b7389 */ /* 0x0000640000060003 */
[----:B01----:R-:W-:Y:S05]  /*79ea0*/  ENDCOLLECTIVE ;  /* 0x000000000000791b */ /* 0x003fea0003800000 */
.L_x_1626:
        /* <DEDUP_REMOVED lines=8> */
.L_x_1627:
[----:B------:R-:W-:-:S04]  /*79f30*/  ISETP.GT.AND P3, PT, R53, R3, PT ;  /* 0x000000033500720c */ /* 0x000fc80003f64270 */
[----:B------:R-:W-:Y:S02]  /*79f40*/  SEL R11, R11, RZ, !P3 ;  /* 0x000000ff0b0b7207 */ /* 0x000fe40005800000 */
[----:B------:R-:W-:Y:S02]  /*79f50*/  ISETP.NE.AND P3, PT, R14, 0x65, PT ;  /* 0x000000650e00780c */ /* 0x000fe40003f65270 */
[----:B------:R-:W-:-:S11]  /*79f60*/  IADD3 R56, PT, PT, R15, R11, R56 ;  /* 0x0000000b0f387210 */ /* 0x000fd60007ffe038 */
[----:B------:R-:W-:Y:S05]  /*79f70*/  WARPSYNC.COLLECTIVE R9, `(.L_x_1628) ;  /* 0x0000000009087348 */ /* 0x000fea0003c00000 */
[----:B------:R-:W-:Y:S01]  /*79f80*/  VOTE.ALL P3, P3 ;  /* 0x0000000000ff7806 */ /* 0x000fe20001860000 */
[----:B------:R-:W-:-:S12]  /*79f90*/  ENDCOLLECTIVE ;  /* 0x000000000000791b */ /* 0x000fd80003800000 */
.L_x_1628:
[----:B------:R-:W-:Y:S05]  /*79fa0*/  BRA `(.L_x_1629) ;  /* 0xfffffc0800ac7947 */ /* 0x000fea000383ffff */
.L_x_1545:
[----:B------:R-:W-:Y:S01]  /*79fb0*/  BSSY B1, `(.L_x_1630) ;  /* 0x0000006000017945 */ /* 0x000fe20003800000 */
[----:B------:R-:W-:Y:S01]  /*79fc0*/  PLOP3.LUT P3, PT, P3, PT, PT, 0x8, 0x80 ;  /* 0x000000000080781c */ /* 0x000fe20001f6e170 */
[----:B------:R-:W-:-:S12]  /*79fd0*/  IMAD.MOV.U32 R9, RZ, RZ, -0x1 ;  /* 0xffffffffff097424 */ /* 0x000fd800078e00ff */
[----:B--234-:R-:W-:Y:S05]  /*79fe0*/  WARPSYNC.COLLECTIVE R9, `(.L_x_1631) ;  /* 0x0000000009087348 */ /* 0x01cfea0003c00000 */
[----:B------:R-:W-:Y:S01]  /*79ff0*/  VOTE.ANY P3, P3 ;  /* 0x0000000000ff7806 */ /* 0x000fe20001860100 */
[----:B--234-:R-:W-:-:S12]  /*7a000*/  ENDCOLLECTIVE ;  /* 0x000000000000791b */ /* 0x01cfd80003800000 */
.L_x_1631:
[----:B------:R-:W-:Y:S05]  /*7a010*/  BSYNC B1 ;  /* 0x0000000000017941 */ /* 0x000fea0003800000 */
.L_x_1630:
[----:B------:R-:W-:Y:S05]  /*7a020*/  BRA `(.L_x_1632) ;  /* 0xffffffd400c87947 */ /* 0x000fea000383ffff */
.L_x_1549:
[----:B------:R-:W-:Y:S01]  /*7a030*/  BSSY B1, `(.L_x_1633) ;  /* 0x0000006000017945 */ /* 0x000fe20003800000 */
[----:B------:R-:W-:Y:S02]  /*7a040*/  PLOP3.LUT P3, PT, P3, PT, PT, 0x8, 0x80 ;  /* 0x000000000080781c */ /* 0x000fe40001f6e170 */
[----:B------:R-:W-:-:S11]  /*7a050*/  MOV R9, 0xffffffff ;  /* 0xffffffff00097802 */ /* 0x000fd60000000f00 */
[----:B--234-:R-:W-:Y:S05]  /*7a060*/  WARPSYNC.COLLECTIVE R9, `(.L_x_1634) ;  /* 0x0000000009087348 */ /* 0x01cfea0003c00000 */
[----:B------:R-:W-:Y:S01]  /*7a070*/  VOTE.ANY P3, P3 ;  /* 0x0000000000ff7806 */ /* 0x000fe20001860100 */
[----:B--234-:R-:W-:-:S12]  /*7a080*/  ENDCOLLECTIVE ;  /* 0x000000000000791b */ /* 0x01cfd80003800000 */
.L_x_1634:
[----:B------:R-:W-:Y:S05]  /*7a090*/  BSYNC B1 ;  /* 0x0000000000017941 */ /* 0x000fea0003800000 */
.L_x_1633:
[----:B------:R-:W-:Y:S05]  /*7a0a0*/  BRA `(.L_x_1635) ;  /* 0xffffffd400d87947 */ /* 0x000fea000383ffff */
.L_x_1551:
[----:B------:R-:W-:Y:S01]  /*7a0b0*/  BSSY B1, `(.L_x_1636) ;  /* 0x0000006000017945 */ /* 0x000fe20003800000 */
[----:B------:R-:W-:Y:S01]  /*7a0c0*/  PLOP3.LUT P3, PT, P3, PT, PT, 0x8, 0x80 ;  /* 0x000000000080781c */ /* 0x000fe20001f6e170 */
[----:B------:R-:W-:-:S12]  /*7a0d0*/  IMAD.MOV.U32 R9, RZ, RZ, -0x1 ;  /* 0xffffffffff097424 */ /* 0x000fd800078e00ff */
[----:B--234-:R-:W-:Y:S05]  /*7a0e0*/  WARPSYNC.COLLECTIVE R9, `(.L_x_1637) ;  /* 0x0000000009087348 */ /* 0x01cfea0003c00000 */
[----:B------:R-:W-:Y:S01]  /*7a0f0*/  VOTE.ANY R9, PT, P3 ;  /* 0x0000000000097806 */ /* 0x000fe200018e0100 */
[----:B--234-:R-:W-:Y:S06]  /*7a100*/  ENDCOLLECTIVE ;  /* 0x000000000000791b */ /* 0x01cfec0003800000 */
.L_x_1637:
[----:B------:R-:W-:Y:S05]  /*7a110*/  BSYNC B1 ;  /* 0x0000000000017941 */ /* 0x000fea0003800000 */
.L_x_1636:
[----:B------:R-:W0:Y:S01]  /*7a120*/  S2R R14, SR_GEMASK ;  /* 0x00000000000e7919 */ /* 0x000e220000003c00 */
[----:B------:R-:W-:Y:S01]  /*7a130*/  IMAD.MOV.U32 R10, RZ, RZ, R51 ;  /* 0x000000ffff0a7224 */ /* 0x000fe200078e0033 */
[----:B------:R-:W-:Y:S01]  /*7a140*/  ISETP.NE.AND P5, PT, R50, 0x65, PT ;  /* 0x000000653200780c */ /* 0x000fe20003fa5270 */
[C---:B------:R-:W-:Y:S02]  /*7a150*/  VIADD R53, R4.reuse, 0x4 ;  /* 0x0000000404357836 */ /* 0x040fe40000000000 */
[----:B------:R-:W-:Y:S01]  /*7a160*/  VIADD R57, R4, 0x10 ;  /* 0x0000001004397836 */ /* 0x000fe20000000000 */
[----:B0-----:R-:W-:-:S04]  /*7a170*/  LOP3.LUT R9, R9, 0x80000000, R14, 0xec, !PT ;  /* 0x8000000009097812 */ /* 0x001fc800078eec0e */
[----:B------:R-:W-:-:S04]  /*7a180*/  IADD3 R8, PT, PT, R9, -0x1, RZ ;  /* 0xffffffff09087810 */ /* 0x000fc80007ffe0ff */
[----:B------:R-:W-:Y:S01]  /*7a190*/  LOP3.LUT R52, R9, R8, RZ, 0xc, !PT ;  /* 0x0000000809347212 */ /* 0x000fe200078e0cff */
[----:B------:R-:W-:Y:S02]  /*7a1a0*/  HFMA2 R8, -RZ, RZ, 0, 5.9604644775390625e-08 ;  /* 0x00000001ff087431 */ /* 0x000fe400000001ff */
[----:B------:R-:W-:Y:S01]  /*7a1b0*/  IMAD.MOV.U32 R9, RZ, RZ, -0x1 ;  /* 0xffffffffff097424 */ /* 0x000fe200078e00ff */
[----:B------:R0:W1:Y:S02]  /*7a1c0*/  POPC R3, R52 ;  /* 0x0000003400037309 */ /* 0x0000640000000000 */
[----:B0-----:R-:W-:-:S07]  /*7a1d0*/  VIADD R52, R4, 0x2 ;  /* 0x0000000204347836 */ /* 0x001fce0000000000 */
[----:B-1----:R-:W-:Y:S05]  /*7a1e0*/  WARPSYNC.COLLECTIVE R9, `(.L_x_1638) ;  /* 0x0000000009087348 */ /* 0x002fea0003c00000 */
[----:B-1----:R0:W1:Y:S02]  /*7a1f0*/  SHFL.DOWN P3, R11, R10, R8, R3 ;  /* 0x080000080a0b7389 */ /* 0x0020640000060003 */
[----:B01----:R-:W-:Y:S05]  /*7a200*/  ENDCOLLECTIVE ;  /* 0x000000000000791b */ /* 0x003fea0003800000 */
.L_x_1638:
[----:B------:R-:W-:Y:S02]  /*7a210*/  MOV R8, 0x2 ;  /* 0x0000000200087802 */ /* 0x000fe40000000f00 */
[----:B------:R-:W-:-:S04]  /*7a220*/  ISETP.GE.AND P3, PT, R4, R3, PT ;  /* 0x000000030400720c */ /* 0x000fc80003f66270 */
[----:B------:R-:W-:-:S04]  /*7a230*/  SEL R54, R11, RZ, !P3 ;  /* 0x000000ff0b367207 */ /* 0x000fc80005800000 */
[----:B------:R-:W-:Y:S02]  /*7a240*/  IADD3 R54, PT, PT, R54, R51, RZ ;  /* 0x0000003336367210 */ /* 0x000fe40007ffe0ff */
[----:B------:R-:W0:Y:S03]  /*7a250*/  LDC.64 R50, c[0x0][0x3a0] ;  /* 0x0000e800ff327b82 */ /* 0x000e260000000a00 */
[----:B------:R-:W-:-:S07]  /*7a260*/  IMAD.MOV.U32 R10, RZ, RZ, R54 ;  /* 0x000000ffff0a7224 */ /* 0x000fce00078e0036 */
[----:B0-----:R-:W-:Y:S05]  /*7a270*/  WARPSYNC.COLLECTIVE R9, `(.L_x_1639) ;  /* 0x0000000009087348 */ /* 0x001fea0003c00000 */
[----:B------:R1:W2:Y:S02]  /*7a280*/  SHFL.DOWN P3, R11, R10, R8, R3 ;  /* 0x080000080a0b7389 */ /* 0x0002a40000060003 */
[----:B012---:R-:W-:Y:S05]  /*7a290*/  ENDCOLLECTIVE ;  /* 0x000000000000791b */ /* 0x007fea0003800000 */
.L_x_1639:
[----:B------:R-:W-:Y:S01]  /*7a2a0*/  HFMA2 R8, -RZ, RZ, 0, 2.384185791015625e-07 ;  /* 0x00000004ff087431 */ /* 0x000fe200000001ff */
[----:B------:R-:W-:-:S04]  /*7a2b0*/  ISETP.GT.AND P3, PT, R52, R3, PT ;  /* 0x000000033400720c */ /* 0x000fc80003f64270 */
[----:B------:R-:W-:-:S04]  /*7a2c0*/  SEL R11, R11, RZ, !P3 ;  /* 0x000000ff0b0b7207 */ /* 0x000fc80005800000 */
[----:B------:R-:W-:Y:S01]  /*7a2d0*/  IADD3 R56, PT, PT, R54, R11, RZ ;  /* 0x0000000b36387210 */ /* 0x000fe20007ffe0ff */
[----:B------:R-:W-:-:S04]  /*7a2e0*/  VIADD R54, R4, 0x8 ;  /* 0x0000000804367836 */ /* 0x000fc80000000000 */
[----:B------:R-:W-:-:S07]  /*7a2f0*/  IMAD.MOV.U32 R10, RZ, RZ, R56 ;  /* 0x000000ffff0a7224 */ /* 0x000fce00078e0038 */
[----:B------:R-:W-:Y:S05]  /*7a300*/  WARPSYNC.COLLECTIVE R9, `(.L_x_1640) ;  /* 0x0000000009087348 */ /* 0x000fea0003c00000 */
[----:B------:R0:W1:Y:S02]  /*7a310*/  SHFL.DOWN P3, R11, R10, R8, R3 ;  /* 0x080000080a0b7389 */ /* 0x0000640000060003 */
[----:B01----:R-:W-:Y:S05]  /*7a320*/  ENDCOLLECTIVE ;  /* 0x000000000000791b */ /* 0x003fea0003800000 */
.L_x_1640:
[----:B------:R-:W-:Y:S02]  /*7a330*/  MOV R8, 0x8 ;  /* 0x0000000800087802 */ /* 0x000fe40000000f00 */
[----:B------:R-:W-:-:S04]  /*7a340*/  ISETP.GT.AND P3, PT, R53, R3, PT ;  /* 0x000000033500720c */ /* 0x000fc80003f64270 */
[----:B------:R-:W-:-:S04]  /*7a350*/  SEL R11, R11, RZ, !P3 ;  /* 0x000000ff0b0b7207 */ /* 0x000fc80005800000 */
[----:B------:R-:W-:-:S05]  /*7a360*/  IADD3 R58, PT, PT, R56, R11, RZ ;  /* 0x0000000b383a7210 */ /* 0x000fca0007ffe0ff */
[----:B------:R-:W-:-:S07]  /*7a370*/  IMAD.MOV.U32 R10, RZ, RZ, R58 ;  /* 0x000000ffff0a7224 */ /* 0x000fce00078e003a */
[----:B------:R-:W-:Y:S05]  /*7a380*/  WARPSYNC.COLLECTIVE R9, `(.L_x_1641) ;  /* 0x0000000009087348 */ /* 0x000fea0003c00000 */
[----:B------:R0:W1:Y:S02]  /*7a390*/  SHFL.DOWN P3, R11, R10, R8, R3 ;  /* 0x080000080a0b7389 */ /* 0x0000640000060003 */
[----:B01----:R-:W-:Y:S05]  /*7a3a0*/  ENDCOLLECTIVE ;  /* 0x000000000000791b */ /* 0x003fea0003800000 */
.L_x_1641:
[----:B------:R-:W-:Y:S01]  /*7a3b0*/  HFMA2 R8, -RZ, RZ, 0, 9.5367431640625e-07 ;  /* 0x00000010ff087431 */ /* 0x000fe200000001ff */
[----:B------:R-:W-:-:S04]  /*7a3c0*/  ISETP.GT.AND P3, PT, R54, R3, PT ;  /* 0x000000033600720c */ /* 0x000fc80003f64270 */
[----:B------:R-:W-:-:S04]  /*7a3d0*/  SEL R11, R11, RZ, !P3 ;  /* 0x000000ff0b0b7207 */ /* 0x000fc80005800000 */
[----:B------:R-:W-:-:S05]  /*7a3e0*/  IADD3 R60, PT, PT, R58, R11, RZ ;  /* 0x0000000b3a3c7210 */ /* 0x000fca0007ffe0ff */
[----:B------:R-:W-:-:S07]  /*7a3f0*/  IMAD.MOV.U32 R10, RZ, RZ, R60 ;  /* 0x000000ffff0a7224 */ /* 0x000fce00078e003c */
[----:B------:R-:W-:Y:S05]  /*7a400*/  WARPSYNC.COLLECTIVE R9, `(.L_x_1642) ;  /* 0x0000000009087348 */ /* 0x000fea0003c00000 */
[----:B------:R0:W1:Y:S02]  /*7a410*/  SHFL.DOWN P3, R11, R10, R8, R3 ;  /* 0x080000080a0b7389 */ /* 0x0000640000060003 */
[----:B01----:R-:W-:Y:S05]  /*7a420*/  ENDCOLLECTIVE ;  /* 0x000000000000791b */ /* 0x003fea0003800000 */
.L_x_1642:
[----:B------:R-:W-:-:S04]  /*7a430*/  ISETP.GT.AND P3, PT, R57, R3, PT ;  /* 0x000000033900720c */ /* 0x000fc80003f64270 */
[----:B------:R-:W-:Y:S02]  /*7a440*/  SEL R11, R11, RZ, !P3 ;  /* 0x000000ff0b0b7207 */ /* 0x000fe40005800000 */
[----:B------:R-:W-:Y:S02]  /*7a450*/  IADD3 R55, P3, PT, R50, 0x100, RZ ;  /* 0x0000010032377810 */ /* 0x000fe40007f7e0ff */
[----:B------:R-:W-:-:S03]  /*7a460*/  IADD3 R58, PT, PT, R60, R11, RZ ;  /* 0x0000000b3c3a7210 */ /* 0x000fc60007ffe0ff */
[----:B------:R-:W-:Y:S01]  /*7a470*/  IMAD.X R56, RZ, RZ, R51, P3 ;  /* 0x000000ffff387224 */ /* 0x000fe200018e0633 */
[----:B------:R-:W-:-:S13]  /*7a480*/  PLOP3.LUT P3, PT, P5, PT, PT, 0x80, 0x8 ;  /* 0x000000000008781c */ /* 0x000fda0002f6f070 */
[----:B------:R-:W-:Y:S05]  /*7a490*/  WARPSYNC.COLLECTIVE R9, `(.L_x_1643) ;  /* 0x0000000009087348 */ /* 0x000fea0003c00000 */
[----:B------:R-:W-:Y:S01]  /*7a4a0*/  VOTE.ALL P3, P3 ;  /* 0x0000000000ff7806 */ /* 0x000fe20001860000 */
[----:B------:R-:W-:-:S12]  /*7a4b0*/  ENDCOLLECTIVE ;  /* 0x000000000000791b */ /* 0x000fd80003800000 */
.L_x_1643:
[----:B------:R-:W-:Y:S05]  /*7a4c0*/  BRA `(.L_x_1644) ;  /* 0xffffffd4006c7947 */ /* 0x000fea000383ffff */
.L_x_1553:
[----:B------:R-:W-:Y:S01]  /*7a4d0*/  BSSY B1, `(.L_x_1645) ;  /* 0x0000006000017945 */ /* 0x000fe20003800000 */
[----:B------:R-:W-:Y:S02]  /*7a4e0*/  PLOP3.LUT P3, PT, P3, PT, PT, 0x8, 0x80 ;  /* 0x000000000080781c */ /* 0x000fe40001f6e170 */
[----:B------:R-:W-:-:S11]  /*7a4f0*/  MOV R9, 0xffffffff ;  /* 0xffffffff00097802 */ /* 0x000fd60000000f00 */
[----:B--234-:R-:W-:Y:S05]  /*7a500*/  WARPSYNC.COLLECTIVE R9, `(.L_x_1646) ;  /* 0x0000000009087348 */ /* 0x01cfea0003c00000 */
[----:B------:R-:W-:Y:S01]  /*7a510*/  VOTE.ANY P3, P3 ;  /* 0x0000000000ff7806 */ /* 0x000fe20001860100 */
[----:B--234-:R-:W-:-:S12]  /*7a520*/  ENDCOLLECTIVE ;  /* 0x000000000000791b */ /* 0x01cfd80003800000 */
.L_x_1646:
[----:B------:R-:W-:Y:S05]  /*7a530*/  BSYNC B1 ;  /* 0x0000000000017941 */ /* 0x000fea0003800000 */
.L_x_1645:
[----:B------:R-:W-:Y:S05]  /*7a540*/  BRA `(.L_x_1647) ;  /* 0xffffffd400747947 */ /* 0x000fea000383ffff */
.L_x_1557:
[----:B------:R-:W-:Y:S01]  /*7a550*/  BSSY B1, `(.L_x_1648) ;  /* 0x0000006000017945 */ /* 0x000fe20003800000 */
[----:B------:R-:W-:Y:S01]  /*7a560*/  PLOP3.LUT P3, PT, P3, PT, PT, 0x8, 0x80 ;  /* 0x000000000080781c */ /* 0x000fe20001f6e170 */
[----:B------:R-:W-:-:S12]  /*7a570*/  IMAD.MOV.U32 R9, RZ, RZ, -0x1 ;  /* 0xffffffffff097424 */ /* 0x000fd800078e00ff */
[----:B--234-:R-:W-:Y:S05]  /*7a580*/  WARPSYNC.COLLECTIVE R9, `(.L_x_1649) ;  /* 0x0000000009087348 */ /* 0x01cfea0003c00000 */
[----:B------:R-:W-:Y:S01]  /*7a590*/  VOTE.ANY P3, P3 ;  /* 0x0000000000ff7806 */ /* 0x000fe20001860100 */
[----:B--234-:R-:W-:-:S12]  /*7a5a0*/  ENDCOLLECTIVE ;  /* 0x000000000000791b */ /* 0x01cfd80003800000 */
.L_x_1649:
[----:B------:R-:W-:Y:S05]  /*7a5b0*/  BSYNC B1 ;  /* 0x0000000000017941 */ /* 0x000fea0003800000 */
.L_x_1648:
[----:B------:R-:W-:Y:S05]  /*7a5c0*/  BRA `(.L_x_1650) ;  /* 0xffffffd400887947 */ /* 0x000fea000383ffff */
.L_x_1559:
[----:B------:R-:W-:Y:S01]  /*7a5d0*/  BSSY B1, `(.L_x_1651) ;  /* 0x0000006000017945 */ /* 0x000fe20003800000 */
[----:B------:R-:W-:Y:S02]  /*7a5e0*/  PLOP3.LUT P3, PT, P3, PT, PT, 0x8, 0x80 ;  /* 0x000000000080781c */ /* 0x000fe40001f6e170 */
[----:B------:R-:W-:-:S11]  /*7a5f0*/  MOV R9, 0xffffffff ;  /* 0xffffffff00097802 */ /* 0x000fd60000000f00 */
[----:B--234-:R-:W-:Y:S05]  /*7a600*/  WARPSYNC.COLLECTIVE R9, `(.L_x_1652) ;  /* 0x0000000009087348 */ /* 0x01cfea0003c00000 */
[----:B------:R-:W-:Y:S01]  /*7a610*/  VOTE.ANY R9, PT, P3 ;  /* 0x0000000000097806 */ /* 0x000fe200018e0100 */
[----:B--234-:R-:W-:Y:S06]  /*7a620*/  ENDCOLLECTIVE ;  /* 0x000000000000791b */ /* 0x01cfec0003800000 */
.L_x_1652:
[----:B------:R-:W-:Y:S05]  /*7a630*/  BSYNC B1 ;  /* 0x0000000000017941 */ /* 0x000fea0003800000 */
.L_x_1651:
[----:B------:R-:W-:Y:S01]  /*7a640*/  LOP3.LUT R9, R9, 0x80000000, R14, 0xec, !PT ;  /* 0x8000000009097812 */ /* 0x000fe200078eec0e */
[----:B------:R-:W-:Y:S01]  /*7a650*/  VIADD R49, R49, 0xffffffe0 ;  /* 0xffffffe031317836 */ /* 0x000fe20000000000 */
[----:B------:R-:W-:-:S03]  /*7a660*/  MOV R10, R51 ;  /* 0x00000033000a7202 */ /* 0x000fc60000000f00 */
[----:B------:R-:W-:-:S05]  /*7a670*/  VIADD R8, R9, 0xffffffff ;  /* 0xffffffff09087836 */ /* 0x000fca0000000000 */
[----:B------:R-:W-:Y:S01]  /*7a680*/  LOP3.LUT R59, R9, R8, RZ, 0xc, !PT ;  /* 0x00000008093b7212 */ /* 0x000fe200078e0cff */
[----:B------:R-:W-:Y:S01]  /*7a690*/  IMAD.MOV.U32 R8, RZ, RZ, 0x1 ;  /* 0x00000001ff087424 */ /* 0x000fe200078e00ff */
[----:B------:R-:W-:Y:S02]  /*7a6a0*/  MOV R9, 0xffffffff ;  /* 0xffffffff00097802 */ /* 0x000fe40000000f00 */
[----:B------:R0:W1:Y:S05]  /*7a6b0*/  POPC R3, R59 ;  /* 0x0000003b00037309 */ /* 0x00006a0000000000 */
[----:B01----:R-:W-:Y:S05]  /*7a6c0*/  WARPSYNC.COLLECTIVE R9, `(.L_x_1653) ;  /* 0x0000000009087348 */ /* 0x003fea0003c00000 */
[----:B-1----:R1:W2:Y:S02]  /*7a6d0*/  SHFL.DOWN P3, R11, R10, R8, R3 ;  /* 0x080000080a0b7389 */ /* 0x0022a40000060003 */
[----:B012---:R-:W-:Y:S05]  /*7a6e0*/  ENDCOLLECTIVE ;  /* 0x000000000000791b */ /* 0x007fea0003800000 */
.L_x_1653:
        /* <DEDUP_REMOVED lines=8> */
.L_x_1654:
[----:B------:R-:W-:Y:S01]  /*7a770*/  HFMA2 R8, -RZ, RZ, 0, 2.384185791015625e-07 ;  /* 0x00000004ff087431 */ /* 0x000fe200000001ff */
[----:B------:R-:W-:-:S04]  /*7a780*/  ISETP.GT.AND P3, PT, R52, R3, PT ;  /* 0x000000033400720c */ /* 0x000fc80003f64270 */
[----:B------:R-:W-:-:S04]  /*7a790*/  SEL R11, R11, RZ, !P3 ;  /* 0x000000ff0b0b7207 */ /* 0x000fc80005800000 */
[----:B------:R-:W-:-:S05]  /*7a7a0*/  IADD3 R62, PT, PT, R60, R11, RZ ;  /* 0x0000000b3c3e7210 */ /* 0x000fca0007ffe0ff */
[----:B------:R-:W-:-:S07]  /*7a7b0*/  IMAD.MOV.U32 R10, RZ, RZ, R62 ;  /* 0x000000ffff0a7224 */ /* 0x000fce00078e003e */
[----:B------:R-:W-:Y:S05]  /*7a7c0*/  WARPSYNC.COLLECTIVE R9, `(.L_x_1655) ;  /* 0x0000000009087348 */ /* 0x000fea0003c00000 */
[----:B------:R0:W1:Y:S02]  /*7a7d0*/  SHFL.DOWN P3, R11, R10, R8, R3 ;  /* 0x080000080a0b7389 */ /* 0x0000640000060003 */
[----:B01----:R-:W-:Y:S05]  /*7a7e0*/  ENDCOLLECTIVE ;  /* 0x000000000000791b */ /* 0x003fea0003800000 */
.L_x_1655:
        /* <DEDUP_REMOVED lines=8> */
.L_x_1656:
        /* <DEDUP_REMOVED lines=8> */
.L_x_1657:
[----:B------:R-:W-:-:S04]  /*7a8f0*/  ISETP.GT.AND P3, PT, R57, R3, PT ;  /* 0x000000033900720c */ /* 0x000fc80003f64270 */
[----:B------:R-:W-:Y:S02]  /*7a900*/  SEL R11, R11, RZ, !P3 ;  /* 0x000000ff0b0b7207 */ /* 0x000fe40005800000 */
[----:B------:R-:W-:Y:S02]  /*7a910*/  ISETP.NE.AND P3, PT, R50, 0x65, PT ;  /* 0x000000653200780c */ /* 0x000fe40003f65270 */
[----:B------:R-:W-:-:S11]  /*7a920*/  IADD3 R58, PT, PT, R51, R11, R58 ;  /* 0x0000000b333a7210 */ /* 0x000fd60007ffe03a */
[----:B------:R-:W-:Y:S05]  /*7a930*/  WARPSYNC.COLLECTIVE R9, `(.L_x_1658) ;  /* 0x0000000009087348 */ /* 0x000fea0003c00000 */
[----:B------:R-:W-:Y:S01]  /*7a940*/  VOTE.ALL P3, P3 ;  /* 0x0000000000ff7806 */ /* 0x000fe20001860000 */
[----:B------:R-:W-:-:S12]  /*7a950*/  ENDCOLLECTIVE ;  /* 0x000000000000791b */ /* 0x000fd80003800000 */
.L_x_1658:
[----:B------:R-:W-:Y:S05]  /*7a960*/  BRA `(.L_x_1659) ;  /* 0xffffffd400207947 */ /* 0x000fea000383ffff */
        .weak           $__internal_0_$__cuda_sm20_div_u64
        .type           $__internal_0_$__cuda_sm20_div_u64,@function
        .size           $__internal_0_$__cuda_sm20_div_u64,($__internal_1_$__cuda_sm20_rem_u64 - $__internal_0_$__cuda_sm20_div_u64)
$__internal_0_$__cuda_sm20_div_u64:
[----:B------:R-:W-:Y:S01]  /*7a970*/  MOV R62, R10 ;  /* 0x0000000a003e7202 */ /* 0x000fe20000000f00 */
[----:B------:R-:W-:Y:S01]  /*7a980*/  IMAD.MOV.U32 R63, RZ, RZ, R19 ;  /* 0x000000ffff3f7224 */ /* 0x000fe200078e0013 */
[----:B------:R-:W-:-:S03]  /*7a990*/  P2R R23, PR, RZ, 0x1 ;  /* 0x00000001ff177803 */ /* 0x000fc60000000000 */
[----:B------:R-:W0:Y:S08]  /*7a9a0*/  I2F.U64.RP R56, R62 ;  /* 0x0000003e00387312 */ /* 0x000e300000309000 */
[----:B0-----:R-:W0:Y:S02]  /*7a9b0*/  MUFU.RCP R57, R56 ;  /* 0x0000003800397308 */ /* 0x001e240000001000 */
[----:B0-----:R-:W-:-:S06]  /*7a9c0*/  IADD3 R57, PT, PT, R57, 0x1ffffffe, RZ ;  /* 0x1ffffffe39397810 */ /* 0x001fcc0007ffe0ff */
[----:B------:R-:W0:Y:S02]  /*7a9d0*/  F2I.U64.TRUNC R58, R57 ;  /* 0x00000039003a7311 */ /* 0x000e24000020d800 */
[----:B0-----:R-:W-:-:S04]  /*7a9e0*/  IMAD.WIDE.U32 R60, R58, R10, RZ ;  /* 0x0000000a3a3c7225 */ /* 0x001fc800078e00ff */
[----:B------:R-:W-:Y:S01]  /*7a9f0*/  IMAD R53, R58, R19, R61 ;  /* 0x000000133a357224 */ /* 0x000fe200078e023d */
[----:B------:R-:W-:-:S03]  /*7aa00*/  MOV R61, R58 ;  /* 0x0000003a003d7202 */ /* 0x000fc60000000f00 */
[----:B------:R-:W-:Y:S01]  /*7aa10*/  IMAD R52, R59, R10, R53 ;  /* 0x0000000a3b347224 */ /* 0x000fe200078e0235 */
[----:B------:R-:W-:-:S05]  /*7aa20*/  IADD3 R53, P3, PT, RZ, -R60, RZ ;  /* 0x8000003cff357210 */ /* 0x000fca0007f7e0ff */
[----:B------:R-:W-:-:S04]  /*7aa30*/  IMAD.HI.U32 R60, R58, R53, RZ ;  /* 0x000000353a3c7227 */ /* 0x000fc800078e00ff */
[----:B------:R-:W-:-:S04]  /*7aa40*/  IMAD.X R52, RZ, RZ, ~R52, P3 ;  /* 0x000000ffff347224 */ /* 0x000fc800018e0e34 */
[----:B------:R-:W-:-:S04]  /*7aa50*/  IMAD.WIDE.U32 R60, P3, R58, R52, R60 ;  /* 0x000000343a3c7225 */ /* 0x000fc8000786003c */
[----:B------:R-:W-:-:S04]  /*7aa60*/  IMAD.HI.U32 R56, R59, R52, RZ ;  /* 0x000000343b387227 */ /* 0x000fc800078e00ff */
[----:B------:R-:W-:-:S04]  /*7aa70*/  IMAD.HI.U32 R53, P0, R59, R53, R60 ;  /* 0x000000353b357227 */ /* 0x000fc8000780003c */
[----:B------:R-:W-:Y:S02]  /*7aa80*/  IMAD R52, R59, R52, RZ ;  /* 0x000000343b347224 */ /* 0x000fe400078e02ff */
[----:B------:R-:W-:Y:S02]  /*7aa90*/  IMAD.X R56, R56, 0x1, R59, P3 ;  /* 0x0000000138387824 */ /* 0x000fe400018e063b */
[----:B------:R-:W-:Y:S01]  /*7aaa0*/  HFMA2 R59, -RZ, RZ, 0, 0 ;  /* 0x00000000ff3b7431 */ /* 0x000fe200000001ff */
[----:B------:R-:W-:-:S04]  /*7aab0*/  IADD3 R61, P3, PT, R52, R53, RZ ;  /* 0x00000035343d7210 */ /* 0x000fc80007f7e0ff */
[----:B------:R-:W-:Y:S01]  /*7aac0*/  IADD3.X R53, PT, PT, RZ, RZ, R56, P3, P0 ;  /* 0x000000ffff357210 */ /* 0x000fe20001fe0438 */
[----:B------:R-:W-:-:S04]  /*7aad0*/  IMAD.WIDE.U32 R56, R61, R10, RZ ;  /* 0x0000000a3d387225 */ /* 0x000fc800078e00ff */
[----:B------:R-:W-:Y:S01]  /*7aae0*/  IMAD R58, R61, R19, R57 ;  /* 0x000000133d3a7224 */ /* 0x000fe200078e0239 */
[----:B------:R-:W-:-:S03]  /*7aaf0*/  IADD3 R52, P3, PT, RZ, -R56, RZ ;  /* 0x80000038ff347210 */ /* 0x000fc60007f7e0ff */
[----:B------:R-:W-:Y:S02]  /*7ab00*/  IMAD R58, R53, R10, R58 ;  /* 0x0000000a353a7224 */ /* 0x000fe400078e023a */
[----:B------:R-:W-:-:S03]  /*7ab10*/  IMAD.HI.U32 R60, R61, R52, RZ ;  /* 0x000000343d3c7227 */ /* 0x000fc600078e00ff */
[----:B------:R-:W-:-:S05]  /*7ab20*/  IADD3.X R58, PT, PT, RZ, ~R58, RZ, P3, !PT ;  /* 0x8000003aff3a7210 */ /* 0x000fca0001ffe4ff */
[----:B------:R-:W-:-:S04]  /*7ab30*/  IMAD.WIDE.U32 R60, P3, R61, R58, R60 ;  /* 0x0000003a3d3c7225 */ /* 0x000fc8000786003c */
[----:B------:R-:W-:-:S04]  /*7ab40*/  IMAD.HI.U32 R56, R53, R58, RZ ;  /* 0x0000003a35387227 */ /* 0x000fc800078e00ff */
[----:B------:R-:W-:Y:S02]  /*7ab50*/  IMAD.X R56, R56, 0x1, R53, P3 ;  /* 0x0000000138387824 */ /* 0x000fe400018e0635 */
[C---:B------:R-:W-:Y:S02]  /*7ab60*/  IMAD R58, R53.reuse, R58, RZ ;  /* 0x0000003a353a7224 */ /* 0x040fe400078e02ff */
[----:B------:R-:W-:-:S05]  /*7ab70*/  IMAD.HI.U32 R53, P0, R53, R52, R60 ;  /* 0x0000003435357227 */ /* 0x000fca000780003c */
[----:B------:R-:W-:-:S04]  /*7ab80*/  IADD3 R53, P3, PT, R58, R53, RZ ;  /* 0x000000353a357210 */ /* 0x000fc80007f7e0ff */
[----:B------:R-:W-:Y:S01]  /*7ab90*/  IADD3.X R56, PT, PT, RZ, RZ, R56, P3, P0 ;  /* 0x000000ffff387210 */ /* 0x000fe20001fe0438 */
[----:B------:R-:W-:Y:S01]  /*7aba0*/  IMAD.HI.U32 R58, R53, R54, RZ ;  /* 0x00000036353a7227 */ /* 0x000fe200078e00ff */
[----:B------:R-:W-:-:S03]  /*7abb0*/  ISETP.NE.AND P0, PT, R23, RZ, PT ;  /* 0x000000ff1700720c */ /* 0x000fc60003f05270 */
[----:B------:R-:W-:-:S04]  /*7abc0*/  IMAD.HI.U32 R23, R56, R55, RZ ;  /* 0x0000003738177227 */ /* 0x000fc800078e00ff */
[----:B------:R-:W-:-:S04]  /*7abd0*/  IMAD.WIDE.U32 R52, R53, R55, R58 ;  /* 0x0000003735347225 */ /* 0x000fc800078e003a */
[----:B------:R-:W-:-:S04]  /*7abe0*/  IMAD.HI.U32 R52, P3, R56, R54, R52 ;  /* 0x0000003638347227 */ /* 0x000fc80007860034 */
[----:B------:R-:W-:Y:S02]  /*7abf0*/  IMAD R53, R56, R55, RZ ;  /* 0x0000003738357224 */ /* 0x000fe400078e02ff */
[----:B------:R-:W-:-:S03]  /*7ac00*/  IMAD.X R23, RZ, RZ, R23, P3 ;  /* 0x000000ffff177224 */ /* 0x000fc600018e0617 */
[----:B------:R-:W-:-:S04]  /*7ac10*/  IADD3 R52, P3, PT, R53, R52, RZ ;  /* 0x0000003435347210 */ /* 0x000fc80007f7e0ff */
[----:B------:R-:W-:Y:S01]  /*7ac20*/  IADD3.X R23, PT, PT, RZ, R23, RZ, P3, !PT ;  /* 0x00000017ff177210 */ /* 0x000fe20001ffe4ff */
[----:B------:R-:W-:-:S04]  /*7ac30*/  IMAD.WIDE.U32 R58, R52, R10, RZ ;  /* 0x0000000a343a7225 */ /* 0x000fc800078e00ff */
[----:B------:R-:W-:Y:S01]  /*7ac40*/  IMAD R56, R52, R19, R59 ;  /* 0x0000001334387224 */ /* 0x000fe200078e023b */
[----:B------:R-:W-:-:S03]  /*7ac50*/  IADD3 R53, P3, PT, -R58, R54, RZ ;  /* 0x000000363a357210 */ /* 0x000fc60007f7e1ff */
[----:B------:R-:W-:-:S04]  /*7ac60*/  IMAD R56, R23, R10, R56 ;  /* 0x0000000a17387224 */ /* 0x000fc800078e0238 */
[----:B------:R-:W-:Y:S01]  /*7ac70*/  IMAD.X R56, R55, 0x1, ~R56, P3 ;  /* 0x0000000137387824 */ /* 0x000fe200018e0e38 */
[----:B------:R-:W-:-:S04]  /*7ac80*/  IADD3 R57, P3, PT, R52, 0x1, RZ ;  /* 0x0000000134397810 */ /* 0x000fc80007f7e0ff */
[----:B------:R-:W-:Y:S02]  /*7ac90*/  IADD3.X R54, PT, PT, RZ, R23, RZ, P3, !PT ;  /* 0x00000017ff367210 */ /* 0x000fe40001ffe4ff */
[----:B------:R-:W-:-:S05]  /*7aca0*/  IADD3 R58, P3, PT, -R10, R53, RZ ;  /* 0x000000350a3a7210 */ /* 0x000fca0007f7e1ff */
[----:B------:R-:W-:Y:S01]  /*7acb0*/  IMAD.X R55, R56, 0x1, ~R19, P3 ;  /* 0x0000000138377824 */ /* 0x000fe200018e0e13 */
[----:B------:R-:W-:-:S04]  /*7acc0*/  ISETP.GE.U32.AND P3, PT, R53, R10, PT ;  /* 0x0000000a3500720c */ /* 0x000fc80003f66070 */
[----:B------:R-:W-:-:S04]  /*7acd0*/  ISETP.GE.U32.AND.EX P3, PT, R56, R19, PT, P3 ;  /* 0x000000133800720c */ /* 0x000fc80003f66130 */
[----:B------:R-:W-:Y:S02]  /*7ace0*/  SEL R57, R57, R52, P3 ;  /* 0x0000003439397207 */ /* 0x000fe40001800000 */
[----:B------:R-:W-:Y:S02]  /*7acf0*/  SEL R53, R58, R53, P3 ;  /* 0x000000353a357207 */ /* 0x000fe40001800000 */
[----:B------:R-:W-:Y:S02]  /*7ad00*/  SEL R56, R55, R56, P3 ;  /* 0x0000003837387207 */ /* 0x000fe40001800000 */
[----:B------:R-:W-:Y:S02]  /*7ad10*/  SEL R54, R54, R23, P3 ;  /* 0x0000001736367207 */ /* 0x000fe40001800000 */
[----:B------:R-:W-:Y:S02]  /*7ad20*/  IADD3 R52, P3, PT, R57, 0x1, RZ ;  /* 0x0000000139347810 */ /* 0x000fe40007f7e0ff */
[----:B------:R-:W-:-:S02]  /*7ad30*/  MOV R55, 0x0 ;  /* 0x0000000000377802 */ /* 0x000fc40000000f00 */
[----:B------:R-:W-:Y:S02]  /*7ad40*/  IADD3.X R23, PT, PT, RZ, R54, RZ, P3, !PT ;  /* 0x00000036ff177210 */ /* 0x000fe40001ffe4ff */
[----:B------:R-:W-:-:S04]  /*7ad50*/  ISETP.GE.U32.AND P3, PT, R53, R10, PT ;  /* 0x0000000a3500720c */ /* 0x000fc80003f66070 */
[----:B------:R-:W-:-:S04]  /*7ad60*/  ISETP.GE.U32.AND.EX P3, PT, R56, R19, PT, P3 ;  /* 0x000000133800720c */ /* 0x000fc80003f66130 */
[----:B------:R-:W-:Y:S02]  /*7ad70*/  SEL R52, R52, R57, P3 ;  /* 0x0000003934347207 */ /* 0x000fe40001800000 */
[----:B------:R-:W-:Y:S01]  /*7ad80*/  SEL R23, R23, R54, P3 ;  /* 0x0000003617177207 */ /* 0x000fe20001800000 */
[----:B------:R-:W-:Y:S01]  /*7ad90*/  IMAD.MOV.U32 R54, RZ, RZ, R12 ;  /* 0x000000ffff367224 */ /* 0x000fe200078e000c */
[----:B------:R-:W-:-:S04]  /*7ada0*/  ISETP.NE.U32.AND P3, PT, R10, RZ, PT ;  /* 0x000000ff0a00720c */ /* 0x000fc80003f65070 */
[----:B------:R-:W-:-:S04]  /*7adb0*/  ISETP.NE.AND.EX P3, PT, R19, RZ, PT, P3 ;  /* 0x000000ff1300720c */ /* 0x000fc80003f65330 */
[----:B------:R-:W-:Y:S02]  /*7adc0*/  SEL R52, R52, 0xffffffff, P3 ;  /* 0xffffffff34347807 */ /* 0x000fe40001800000 */
[----:B------:R-:W-:Y:S01]  /*7add0*/  SEL R53, R23, 0xffffffff, P3 ;  /* 0xffffffff17357807 */ /* 0x000fe20001800000 */
[----:B------:R-:W-:Y:S06]  /*7ade0*/  RET.REL.NODEC R54 `(_ZN3cub18CUB_300001_SM_10006detail6select23DeviceSelectSweepKernelINS2_10policy_hubIyNS0_8NullTypeEiLb0ELNS0_10SelectImplE0EE10Policy1000EN6thrust24THRUST_300001_SM_1000_NS17counting_iteratorIyNSA_11use_defaultESC_SC_EEPS5_NSA_6detail15normal_iteratorINSA_10device_ptrIyEEEEPlNS0_13ScanTileStateIiLb1EEE17ConstraintCheckerS5_iNS2_19streaming_context_tIlLb1EEELS6_0EEEvT0_T1_T2_T3_T4_T5_T6_T7_iT8_NS1_7vsmem_tE) ;  /* 0xfffff85036847950 */ /* 0x000fec0003c3ffff */
        .weak           $__internal_1_$__cuda_sm20_rem_u64
        .type           $__internal_1_$__cuda_sm20_rem_u64,@function
        .size           $__internal_1_$__cuda_sm20_rem_u64,(.L_x_1808 - $__internal_1_$__cuda_sm20_rem_u64)
$__internal_1_$__cuda_sm20_rem_u64:
[----:B------:R-:W-:Y:S01]  /*7adf0*/  IMAD.U32 R62, RZ, RZ, UR10 ;  /* 0x0000000aff3e7e24 */ /* 0x000fe2000f8e00ff */
[----:B------:R-:W-:Y:S02]  /*7ae00*/  MOV R63, R19 ;  /* 0x00000013003f7202 */ /* 0x000fe40000000f00 */
[----:B------:R-:W-:Y:S02]  /*7ae10*/  P2R R52, PR, RZ, 0x1 ;  /* 0x00000001ff347803 */ /* 0x000fe40000000000 */
[----:B------:R-:W0:Y:S08]  /*7ae20*/  I2F.U64.RP R57, R62 ;  /* 0x0000003e00397312 */ /* 0x000e300000309000 */
[----:B0-----:R0:W1:Y:S02]  /*7ae30*/  MUFU.RCP R56, R57 ;  /* 0x0000003900387308 */ /* 0x0010640000001000 */
[----:B0-----:R-:W-:-:S02]  /*7ae40*/  IMAD.MOV.U32 R57, RZ, RZ, RZ ;  /* 0x000000ffff397224 */ /* 0x001fc400078e00ff */
[----:B-1----:R-:W-:-:S04]  /*7ae50*/  VIADD R56, R56, 0x1ffffffe ;  /* 0x1ffffffe38387836 */ /* 0x002fc80000000000 */
[----:B------:R-:W0:Y:S02]  /*7ae60*/  F2I.U64.TRUNC R58, R56 ;  /* 0x00000038003a7311 */ /* 0x000e24000020d800 */
[----:B0-----:R-:W-:-:S04]  /*7ae70*/  IMAD.WIDE.U32 R54, R58, UR10, RZ ;  /* 0x0000000a3a367c25 */ /* 0x001fc8000f8e00ff */
[C---:B------:R-:W-:Y:S01]  /*7ae80*/  IMAD R55, R58.reuse, R19, R55 ;  /* 0x000000133a377224 */ /* 0x040fe200078e0237 */
[----:B------:R-:W-:Y:S01]  /*7ae90*/  IADD3 R53, P3, PT, RZ, -R54, RZ ;  /* 0x80000036ff357210 */ /* 0x000fe20007f7e0ff */
[----:B------:R-:W-:Y:S02]  /*7aea0*/  IMAD.MOV.U32 R61, RZ, RZ, R58 ;  /* 0x000000ffff3d7224 */ /* 0x000fe400078e003a */
[----:B------:R-:W-:Y:S02]  /*7aeb0*/  IMAD R55, R59, UR10, R55 ;  /* 0x0000000a3b377c24 */ /* 0x000fe4000f8e0237 */
[----:B------:R-:W-:-:S03]  /*7aec0*/  IMAD.HI.U32 R60, R58, R53, RZ ;  /* 0x000000353a3c7227 */ /* 0x000fc600078e00ff */
[----:B------:R-:W-:-:S05]  /*7aed0*/  IADD3.X R55, PT, PT, RZ, ~R55, RZ, P3, !PT ;  /* 0x80000037ff377210 */ /* 0x000fca0001ffe4ff */
[----:B------:R-:W-:-:S04]  /*7aee0*/  IMAD.WIDE.U32 R60, P3, R58, R55, R60 ;  /* 0x000000373a3c7225 */ /* 0x000fc8000786003c */
[----:B------:R-:W-:-:S04]  /*7aef0*/  IMAD.HI.U32 R54, R59, R55, RZ ;  /* 0x000000373b367227 */ /* 0x000fc800078e00ff */
[C---:B------:R-:W-:Y:S01]  /*7af00*/  IMAD R55, R59.reuse, R55, RZ ;  /* 0x000000373b377224 */ /* 0x040fe200078e02ff */
[----:B------:R-:W-:Y:S01]  /*7af10*/  IADD3.X R54, PT, PT, R54, R59, RZ, P3, !PT ;  /* 0x0000003b36367210 */ /* 0x000fe20001ffe4ff */
[----:B------:R-:W-:-:S05]  /*7af20*/  IMAD.HI.U32 R56, P0, R59, R53, R60 ;  /* 0x000000353b387227 */ /* 0x000fca000780003c */
[----:B------:R-:W-:-:S04]  /*7af30*/  IADD3 R61, P3, PT, R55, R56, RZ ;  /* 0x00000038373d7210 */ /* 0x000fc80007f7e0ff */
[----:B------:R-:W-:Y:S01]  /*7af40*/  IADD3.X R53, PT, PT, RZ, RZ, R54, P3, P0 ;  /* 0x000000ffff357210 */ /* 0x000fe20001fe0436 */
[----:B------:R-:W-:-:S04]  /*7af50*/  IMAD.WIDE.U32 R54, R61, UR10, RZ ;  /* 0x0000000a3d367c25 */ /* 0x000fc8000f8e00ff */
[----:B------:R-:W-:Y:S01]  /*7af60*/  IMAD R56, R61, R19, R55 ;  /* 0x000000133d387224 */ /* 0x000fe200078e0237 */
[----:B------:R-:W-:-:S03]  /*7af70*/  IADD3 R54, P3, PT, RZ, -R54, RZ ;  /* 0x80000036ff367210 */ /* 0x000fc60007f7e0ff */
[----:B------:R-:W-:Y:S02]  /*7af80*/  IMAD R56, R53, UR10, R56 ;  /* 0x0000000a35387c24 */ /* 0x000fe4000f8e0238 */
[----:B------:R-:W-:-:S04]  /*7af90*/  IMAD.HI.U32 R60, R61, R54, RZ ;  /* 0x000000363d3c7227 */ /* 0x000fc800078e00ff */
[----:B------:R-:W-:-:S04]  /*7afa0*/  IMAD.X R56, RZ, RZ, ~R56, P3 ;  /* 0x000000ffff387224 */ /* 0x000fc800018e0e38 */
[----:B------:R-:W-:-:S04]  /*7afb0*/  IMAD.HI.U32 R58, R53, R56, RZ ;  /* 0x00000038353a7227 */ /* 0x000fc800078e00ff */
[----:B------:R-:W-:-:S04]  /*7afc0*/  IMAD.WIDE.U32 R60, P3, R61, R56, R60 ;  /* 0x000000383d3c7225 */ /* 0x000fc8000786003c */
[C---:B------:R-:W-:Y:S01]  /*7afd0*/  IMAD R56, R53.reuse, R56, RZ ;  /* 0x0000003835387224 */ /* 0x040fe200078e02ff */
[----:B------:R-:W-:Y:S01]  /*7afe0*/  IADD3.X R55, PT, PT, R58, R53, RZ, P3, !PT ;  /* 0x000000353a377210 */ /* 0x000fe20001ffe4ff */
[----:B------:R-:W-:-:S05]  /*7aff0*/  IMAD.HI.U32 R53, P0, R53, R54, R60 ;  /* 0x0000003635357227 */ /* 0x000fca000780003c */
[----:B------:R-:W-:-:S04]  /*7b000*/  IADD3 R53, P3, PT, R56, R53, RZ ;  /* 0x0000003538357210 */ /* 0x000fc80007f7e0ff */
[----:B------:R-:W-:Y:S01]  /*7b010*/  IADD3.X R54, PT, PT, RZ, RZ, R55, P3, P0 ;  /* 0x000000ffff367210 */ /* 0x000fe20001fe0437 */
[----:B------:R-:W-:Y:S01]  /*7b020*/  IMAD.HI.U32 R56, R53, R12, RZ ;  /* 0x0000000c35387227 */ /* 0x000fe200078e00ff */
[----:B------:R-:W-:-:S03]  /*7b030*/  ISETP.NE.AND P0, PT, R52, RZ, PT ;  /* 0x000000ff3400720c */ /* 0x000fc60003f05270 */
[-C--:B------:R-:W-:Y:S02]  /*7b040*/  IMAD R55, R54, R23.reuse, RZ ;  /* 0x0000001736377224 */ /* 0x080fe400078e02ff */
[----:B------:R-:W-:-:S04]  /*7b050*/  IMAD.WIDE.U32 R56, R53, R23, R56 ;  /* 0x0000001735387225 */ /* 0x000fc800078e0038 */
[----:B------:R-:W-:-:S04]  /*7b060*/  IMAD.HI.U32 R53, R54, R23, RZ ;  /* 0x0000001736357227 */ /* 0x000fc800078e00ff */
[----:B------:R-:W-:-:S05]  /*7b070*/  IMAD.HI.U32 R52, P3, R54, R12, R56 ;  /* 0x0000000c36347227 */ /* 0x000fca0007860038 */
[----:B------:R-:W-:Y:S02]  /*7b080*/  IADD3.X R53, PT, PT, R53, RZ, RZ, P3, !PT ;  /* 0x000000ff35357210 */ /* 0x000fe40001ffe4ff */
[----:B------:R-:W-:-:S05]  /*7b090*/  IADD3 R52, P3, PT, R55, R52, RZ ;  /* 0x0000003437347210 */ /* 0x000fca0007f7e0ff */
[----:B------:R-:W-:-:S04]  /*7b0a0*/  IMAD.WIDE.U32 R54, R52, UR10, RZ ;  /* 0x0000000a34367c25 */ /* 0x000fc8000f8e00ff */
[----:B------:R-:W-:Y:S01]  /*7b0b0*/  IMAD.X R53, RZ, RZ, R53, P3 ;  /* 0x000000ffff357224 */ /* 0x000fe200018e0635 */
[----:B------:R-:W-:Y:S01]  /*7b0c0*/  IADD3 R12, P3, PT, -R54, R12, RZ ;  /* 0x0000000c360c7210 */ /* 0x000fe20007f7e1ff */
[----:B------:R-:W-:-:S04]  /*7b0d0*/  IMAD R52, R52, R19, R55 ;  /* 0x0000001334347224 */ /* 0x000fc800078e0237 */
[----:B------:R-:W-:-:S05]  /*7b0e0*/  IMAD R52, R53, UR10, R52 ;  /* 0x0000000a35347c24 */ /* 0x000fca000f8e0234 */
[----:B------:R-:W-:Y:S02]  /*7b0f0*/  IADD3.X R52, PT, PT, ~R52, R23, RZ, P3, !PT ;  /* 0x0000001734347210 */ /* 0x000fe40001ffe5ff */
[----:B------:R-:W-:-:S05]  /*7b100*/  IADD3 R53, P3, PT, R12, -UR10, RZ ;  /* 0x8000000a0c357c10 */ /* 0x000fca000ff7e0ff */
[----:B------:R-:W-:Y:S01]  /*7b110*/  IMAD.X R23, R52, 0x1, ~R19, P3 ;  /* 0x0000000134177824 */ /* 0x000fe200018e0e13 */
[----:B------:R-:W-:-:S04]  /*7b120*/  ISETP.GE.U32.AND P3, PT, R12, UR10, PT ;  /* 0x0000000a0c007c0c */ /* 0x000fc8000bf66070 */
[----:B------:R-:W-:-:S04]  /*7b130*/  ISETP.GE.U32.AND.EX P3, PT, R52, R19, PT, P3 ;  /* 0x000000133400720c */ /* 0x000fc80003f66130 */
[----:B------:R-:W-:Y:S02]  /*7b140*/  SEL R53, R53, R12, P3 ;  /* 0x0000000c35357207 */ /* 0x000fe40001800000 */
[----:B------:R-:W-:Y:S02]  /*7b150*/  SEL R52, R23, R52, P3 ;  /* 0x0000003417347207 */ /* 0x000fe40001800000 */
[C---:B------:R-:W-:Y:S02]  /*7b160*/  ISETP.GE.U32.AND P3, PT, R53.reuse, UR10, PT ;  /* 0x0000000a35007c0c */ /* 0x040fe4000bf66070 */
[----:B------:R-:W-:Y:S02]  /*7b170*/  IADD3 R12, PT, PT, R53, -UR10, RZ ;  /* 0x8000000a350c7c10 */ /* 0x000fe4000fffe0ff */
[----:B------:R-:W-:Y:S01]  /*7b180*/  ISETP.GE.U32.AND.EX P3, PT, R52, R19, PT, P3 ;  /* 0x000000133400720c */ /* 0x000fe20003f66130 */
[----:B------:R-:W-:-:S03]  /*7b190*/  IMAD.MOV.U32 R52, RZ, RZ, R10 ;  /* 0x000000ffff347224 */ /* 0x000fc600078e000a */
[----:B------:R-:W-:Y:S01]  /*7b1a0*/  SEL R12, R12, R53, P3 ;  /* 0x000000350c0c7207 */ /* 0x000fe20001800000 */
[----:B------:R-:W-:Y:S01]  /*7b1b0*/  HFMA2 R53, -RZ, RZ, 0, 0 ;  /* 0x00000000ff357431 */ /* 0x000fe200000001ff */
[----:B------:R-:W-:-:S04]  /*7b1c0*/  ISETP.NE.U32.AND P3, PT, RZ, UR10, PT ;  /* 0x0000000aff007c0c */ /* 0x000fc8000bf65070 */
[----:B------:R-:W-:-:S04]  /*7b1d0*/  ISETP.NE.AND.EX P3, PT, R19, RZ, PT, P3 ;  /* 0x000000ff1300720c */ /* 0x000fc80003f65330 */
[----:B------:R-:W-:Y:S01]  /*7b1e0*/  SEL R12, R12, 0xffffffff, P3 ;  /* 0xffffffff0c0c7807 */ /* 0x000fe20001800000 */
[----:B------:R-:W-:Y:S08]  /*7b1f0*/  RET.REL.NODEC R52 `(_ZN3cub18CUB_300001_SM_10006detail6select23DeviceSelectSweepKernelINS2_10policy_hubIyNS0_8NullTypeEiLb0ELNS0_10SelectImplE0EE10Policy1000EN6thrust24THRUST_300001_SM_1000_NS17counting_iteratorIyNSA_11use_defaultESC_SC_EEPS5_NSA_6detail15normal_iteratorINSA_10device_ptrIyEEEEPlNS0_13ScanTileStateIiLb1EEE17ConstraintCheckerS5_iNS2_19streaming_context_tIlLb1EEELS6_0EEEvT0_T1_T2_T3_T4_T5_T6_T7_iT8_NS1_7vsmem_tE) ;  /* 0xfffff84c34807950 */ /* 0x000ff00003c3ffff */
.L_x_1660:
[----:B------:R-:W-:-:S00]  /*7b200*/  BRA `(.L_x_1660) ;  /* 0xfffffffc00fc7947 */ /* 0x000fc0000383ffff */
[----:B------:R-:W-:-:S00]  /*7b210*/  NOP ;  /* 0x0000000000007918 */ /* 0x000fc00000000000 */
        /* <DEDUP_REMOVED lines=14> */
.L_x_1808:


//--------------------- .text._ZN3cub18CUB_300001_SM_10006detail4scan23DeviceCompactInitKernelINS0_13ScanTileStateIiLb1EEEPlEEvT_iT0_ --------------------------
	.section	.text._ZN3cub18CUB_300001_SM_10006detail4scan23DeviceCompactInitKernelINS0_13ScanTileStateIiLb1EEEPlEEvT_iT0_,"ax",@progbits
	.align	128
        .global         _ZN3cub18CUB_300001_SM_10006detail4scan23DeviceCompactInitKernelINS0_13ScanTileStateIiLb1EEEPlEEvT_iT0_
        .type           _ZN3cub18CUB_300001_SM_10006detail4scan23DeviceCompactInitKernelINS0_13ScanTileStateIiLb1EEEPlEEvT_iT0_,@function
        .size           _ZN3cub18CUB_300001_SM_10006detail4scan23DeviceCompactInitKernelINS0_13ScanTileStateIiLb1EEEPlEEvT_iT0_,(.L_x_1814 - _ZN3cub18CUB_300001_SM_10006detail4scan23DeviceCompactInitKernelINS0_13ScanTileStateIiLb1EEEPlEEvT_iT0_)
        .other          _ZN3cub18CUB_300001_SM_10006detail4scan23DeviceCompactInitKernelINS0_13ScanTileStateIiLb1EEEPlEEvT_iT0_,@"STO_CUDA_ENTRY STV_DEFAULT"
_ZN3cub18CUB_300001_SM_10006detail4scan23DeviceCompactInitKernelINS0_13ScanTileStateIiLb1EEEPlEEvT_iT0_:
.text._ZN3cub18CUB_300001_SM_10006detail4scan23DeviceCompactInitKernelINS0_13ScanTileStateIiLb1EEEPlEEvT_iT0_:
[----:B------:R-:W-:Y:S01]  /*0000*/  LDC R1, c[0x0][0x37c] ;  /* 0x0000df00ff017b82 */ /* 0x000fe20000000800 */
[----:B------:R-:W0:Y:S07]  /*0010*/  S2R R0, SR_TID.X ;  /* 0x0000000000007919 */ /* 0x000e2e0000002100 */
[----:B------:R-:W1:Y:S01]  /*0020*/  S2UR UR6, SR_CTAID.X ;  /* 0x00000000000679c3 */ /* 0x000e620000002500 */
[----:B------:R-:W2:Y:S07]  /*0030*/  LDCU UR4, c[0x0][0x388] ;  /* 0x00007100ff0477ac */ /* 0x000eae0008000800 */
[----:B------:R-:W1:Y:S01]  /*0040*/  LDC R7, c[0x0][0x360] ;  /* 0x0000d800ff077b82 */ /* 0x000e620000000800 */
[C---:B0-----:R-:W-:Y:S01]  /*0050*/  ISETP.GT.U32.AND P0, PT, R0.reuse, 0x1f, PT ;  /* 0x0000001f0000780c */ /* 0x041fe20003f04070 */
[----:B-1----:R-:W-:Y:S01]  /*0060*/  IMAD R7, R7, UR6, R0 ;  /* 0x0000000607077c24 */ /* 0x002fe2000f8e0200 */
[----:B------:R-:W-:-:S02]  /*0070*/  LOP3.LUT P2, RZ, R0, UR6, RZ, 0xfc, !PT ;  /* 0x0000000600ff7c12 */ /* 0x000fc4000f84fcff */
[----:B------:R-:W-:Y:S02]  /*0080*/  ISETP.NE.OR P0, PT, RZ, UR6, P0 ;  /* 0x00000006ff007c0c */ /* 0x000fe40008705670 */
[----:B--2---:R-:W-:Y:S01]  /*0090*/  ISETP.GE.AND P1, PT, R7, UR4, PT ;  /* 0x0000000407007c0c */ /* 0x004fe2000bf26270 */
[----:B------:R-:W0:Y:S10]  /*00a0*/  LDCU.64 UR4, c[0x0][0x358] ;  /* 0x00006b00ff0477ac */ /* 0x000e340008000a00 */
[----:B------:R-:W1:Y:S02]  /*00b0*/  @!P0 LDC.64 R4, c[0x0][0x380] ;  /* 0x0000e000ff048b82 */ /* 0x000e640000000a00 */
[----:B------:R-:W-:-:S06]  /*00c0*/  @!P1 MOV R6, 0x63 ;  /* 0x0000006300069802 */ /* 0x000fcc0000000f00 */
[----:B------:R-:W2:Y:S01]  /*00d0*/  @!P1 LDC.64 R2, c[0x0][0x380] ;  /* 0x0000e000ff029b82 */ /* 0x000ea20000000a00 */
[----:B-1----:R-:W-:-:S04]  /*00e0*/  @!P0 IMAD.WIDE.U32 R4, R0, 0x8, R4 ;  /* 0x0000000800048825 */ /* 0x002fc800078e0004 */
[----:B--2---:R-:W-:-:S04]  /*00f0*/  @!P1 IMAD.WIDE R2, R7, 0x8, R2 ;  /* 0x0000000807029825 */ /* 0x004fc800078e0202 */
[----:B------:R-:W-:-:S05]  /*0100*/  IMAD.MOV.U32 R7, RZ, RZ, RZ ;  /* 0x000000ffff077224 */ /* 0x000fca00078e00ff */
[----:B0-----:R0:W-:Y:S04]  /*0110*/  @!P1 STG.E.64 desc[UR4][R2.64+0x100], R6 ;  /* 0x0001000602009986 */ /* 0x0011e8000c101b04 */
[----:B------:R0:W-:Y:S01]  /*0120*/  @!P0 STG.E.64 desc[UR4][R4.64], RZ ;  /* 0x000000ff04008986 */ /* 0x0001e2000c101b04 */
[----:B------:R-:W-:Y:S05]  /*0130*/  @P2 EXIT ;  /* 0x000000000000294d */ /* 0x000fea0003800000 */
[----:B0-----:R-:W0:Y:S02]  /*0140*/  LDC.64 R2, c[0x0][0x390] ;  /* 0x0000e400ff027b82 */ /* 0x001e240000000a00 */
[----:B0-----:R-:W-:Y:S01]  /*0150*/  STG.E.64 desc[UR4][R2.64], RZ ;  /* 0x000000ff02007986 */ /* 0x001fe2000c101b04 */
[----:B------:R-:W-:Y:S05]  /*0160*/  EXIT ;  /* 0x000000000000794d */ /* 0x000fea0003800000 */
.L_x_1661:
        /* <DEDUP_REMOVED lines=9> */
.L_x_1814:


//--------------------- .text._ZN3cub18CUB_300001_SM_10006detail9transform16transform_kernelINS2_10policy_hubILb1EN4cuda3std3__45tupleIJN6thrust24THRUST_300001_SM_1000_NS6detail15normal_iteratorINSA_10device_ptrIyEEEEEEEE10policy1000El13IndexToResultNSC_INSD_I11ResultPointEEEEJPyEEEvT0_iT1_T2_DpNS2_10kernel_argIT3_EE --------------------------
	.section	.text._ZN3cub18CUB_300001_SM_10006detail9transform16transform_kernelINS2_10policy_hubILb1EN4cuda3std3__45tupleIJN6thrust24THRUST_300001_SM_1000_NS6detail15normal_iteratorINSA_10device_ptrIyEEEEEEEE10policy1000El13IndexToResultNSC_INSD_I11ResultPointEEEEJPyEEEvT0_iT1_T2_DpNS2_10kernel_argIT3_EE,"ax",@progbits
	.align	128
        .global         _ZN3cub18CUB_300001_SM_10006detail9transform16transform_kernelINS2_10policy_hubILb1EN4cuda3std3__45tupleIJN6thrust24THRUST_300001_SM_1000_NS6detail15normal_iteratorINSA_10device_ptrIyEEEEEEEE10policy1000El13IndexToResultNSC_INSD_I11ResultPointEEEEJPyEEEvT0_iT1_T2_DpNS2_10kernel_argIT3_EE
        .type           _ZN3cub18CUB_300001_SM_10006detail9transform16transform_kernelINS2_10policy_hubILb1EN4cuda3std3__45tupleIJN6thrust24THRUST_300001_SM_1000_NS6detail15normal_iteratorINSA_10device_ptrIyEEEEEEEE10policy1000El13IndexToResultNSC_INSD_I11ResultPointEEEEJPyEEEvT0_iT1_T2_DpNS2_10kernel_argIT3_EE,@function
        .size           _ZN3cub18CUB_300001_SM_10006detail9transform16transform_kernelINS2_10policy_hubILb1EN4cuda3std3__45tupleIJN6thrust24THRUST_300001_SM_1000_NS6detail15normal_iteratorINSA_10device_ptrIyEEEEEEEE10policy1000El13IndexToResultNSC_INSD_I11ResultPointEEEEJPyEEEvT0_iT1_T2_DpNS2_10kernel_argIT3_EE,(.L_x_1810 - _ZN3cub18CUB_300001_SM_10006detail9transform16transform_kernelINS2_10policy_hubILb1EN4cuda3std3__45tupleIJN6thrust24THRUST_300001_SM_1000_NS6detail15normal_iteratorINSA_10device_ptrIyEEEEEEEE10policy1000El13IndexToResultNSC_INSD_I11ResultPointEEEEJPyEEEvT0_iT1_T2_DpNS2_10kernel_argIT3_EE)
        .other          _ZN3cub18CUB_300001_SM_10006detail9transform16transform_kernelINS2_10policy_hubILb1EN4cuda3std3__45tupleIJN6thrust24THRUST_300001_SM_1000_NS6detail15normal_iteratorINSA_10device_ptrIyEEEEEEEE10policy1000El13IndexToResultNSC_INSD_I11ResultPointEEEEJPyEEEvT0_iT1_T2_DpNS2_10kernel_argIT3_EE,@"STO_CUDA_ENTRY STV_DEFAULT"
_ZN3cub18CUB_300001_SM_10006detail9transform16transform_kernelINS2_10policy_hubILb1EN4cuda3std3__45tupleIJN6thrust24THRUST_300001_SM_1000_NS6detail15normal_iteratorINSA_10device_ptrIyEEEEEEEE10policy1000El13IndexToResultNSC_INSD_I11ResultPointEEEEJPyEEEvT0_iT1_T2_DpNS2_10kernel_argIT3_EE:
.text._ZN3cub18CUB_300001_SM_10006detail9transform16transform_kernelINS2_10policy_hubILb1EN4cuda3std3__45tupleIJN6thrust24THRUST_300001_SM_1000_NS6detail15normal_iteratorINSA_10device_ptrIyEEEEEEEE10policy1000El13IndexToResultNSC_INSD_I11ResultPointEEEEJPyEEEvT0_iT1_T2_DpNS2_10kernel_argIT3_EE:
[----:B------:R-:W-:Y:S01]  /*0000*/  LDC R1, c[0x0][0x37c] ;  /* 0x0000df00ff017b82 */ /* 0x000fe20000000800 */
[----:B------:R-:W0:Y:S07]  /*0010*/  LDCU UR43, c[0x0][0x388] ;  /* 0x00007100ff2b77ac */ /* 0x000e2e0008000800 */
[----:B------:R-:W1:Y:S01]  /*0020*/  S2UR UR4, SR_CTAID.X ;  /* 0x00000000000479c3 */ /* 0x000e620000002500 */
[----:B------:R-:W2:Y:S01]  /*0030*/  S2R R2, SR_TID.X ;  /* 0x0000000000027919 */ /* 0x000ea20000002100 */
[----:B------:R-:W-:Y:S01]  /*0040*/  BSSY.RECONVERGENT B0, `(.L_x_1662) ;  /* 0x000001e000007945 */ /* 0x000fe20003800200 */
[----:B------:R-:W3:Y:S01]  /*0050*/  LDCU.64 UR6, c[0x0][0x380] ;  /* 0x00007000ff0677ac */ /* 0x000ee20008000a00 */
[----:B------:R-:W4:Y:S01]  /*0060*/  LDCU.64 UR18, c[0x0][0x358] ;  /* 0x00006b00ff1277ac */ /* 0x000f220008000a00 */
[----:B------:R-:W1:Y:S01]  /*0070*/  LDCU UR42, c[0x3][0xa0] ;  /* 0x00c01400ff2a77ac */ /* 0x000e620008000800 */
[----:B0-----:R-:W-:-:S04]  /*0080*/  USHF.L.U32 UR8, UR43, 0x7, URZ ;  /* 0x000000072b087899 */ /* 0x001fc800080006ff */
[----:B------:R-:W-:Y:S02]  /*0090*/  USHF.R.S32.HI UR9, URZ, 0x1f, UR8 ;  /* 0x0000001fff097899 */ /* 0x000fe40008011408 */
[----:B-1----:R-:W-:Y:S02]  /*00a0*/  UIMAD.WIDE.U32 UR40, UR8, UR4, URZ ;  /* 0x00000004082872a5 */ /* 0x002fe4000f8e00ff */
[----:B------:R-:W-:Y:S02]  /*00b0*/  UIMAD UR4, UR9, UR4, URZ ;  /* 0x00000004090472a4 */ /* 0x000fe4000f8e02ff */
[----:B---3--:R-:W-:Y:S02]  /*00c0*/  UIADD3 UR5, UP1, UPT, -UR40, UR6, URZ ;  /* 0x0000000628057290 */ /* 0x008fe4000ff3e1ff */
[----:B------:R-:W-:Y:S02]  /*00d0*/  UIADD3 UR4, UPT, UPT, UR41, UR4, URZ ;  /* 0x0000000429047290 */ /* 0x000fe4000fffe0ff */
[----:B------:R-:W-:Y:S01]  /*00e0*/  UISETP.LT.U32.AND UP0, UPT, UR5, UR8, UPT ;  /* 0x000000080500728c */ /* 0x000fe2000bf01070 */
[----:B--2---:R-:W-:Y:S01]  /*00f0*/  IMAD.SHL.U32 R0, R2, 0x80, RZ ;  /* 0x0000008002007824 */ /* 0x004fe200078e00ff */
[----:B------:R-:W-:-:S04]  /*0100*/  UIADD3.X UR6, UPT, UPT, ~UR4, UR7, URZ, UP1, !UPT ;  /* 0x0000000704067290 */ /* 0x000fc80008ffe5ff */
[----:B------:R-:W-:-:S04]  /*0110*/  UISETP.LT.AND.EX UP0, UPT, UR6, UR9, UPT, UP0 ;  /* 0x000000090600728c */ /* 0x000fc8000bf01300 */
[----:B------:R-:W-:-:S04]  /*0120*/  USEL UR5, UR5, UR8, UP0 ;  /* 0x0000000805057287 */ /* 0x000fc80008000000 */
[----:B------:R-:W-:-:S06]  /*0130*/  USHF.L.U32 UR9, UR5, 0x3, URZ ;  /* 0x0000000305097899 */ /* 0x000fcc00080006ff */
[----:B------:R-:W-:-:S13]  /*0140*/  ISETP.GE.AND P0, PT, R0, UR9, PT ;  /* 0x0000000900007c0c */ /* 0x000fda000bf06270 */
[----:B----4-:R-:W-:Y:S05]  /*0150*/  @P0 BRA `(.L_x_1663) ;  /* 0x0000000000300947 */ /* 0x010fea0003800000 */
[----:B------:R-:W0:Y:S02]  /*0160*/  LDCU.64 UR6, c[0x0][0x398] ;  /* 0x00007300ff0677ac */ /* 0x000e240008000a00 */
[----:B0-----:R-:W-:-:S04]  /*0170*/  ULEA UR6, UP0, UR40, UR6, 0x3 ;  /* 0x0000000628067291 */ /* 0x001fc8000f8018ff */
[----:B------:R-:W-:Y:S02]  /*0180*/  ULEA.HI.X UR7, UR40, UR7, UR4, 0x3, UP0 ;  /* 0x0000000728077291 */ /* 0x000fe400080f1c04 */
[----:B------:R-:W-:-:S04]  /*0190*/  IMAD.U32 R4, RZ, RZ, UR6 ;  /* 0x00000006ff047e24 */ /* 0x000fc8000f8e00ff */
[----:B------:R-:W-:-:S03]  /*01a0*/  MOV R5, UR7 ;  /* 0x0000000700057c02 */ /* 0x000fc60008000f00 */
[----:B------:R-:W-:-:S07]  /*01b0*/  IMAD.WIDE.U32 R4, R2, 0x80, R4 ;  /* 0x0000008002047825 */ /* 0x000fce00078e0004 */
.L_x_1664:
[----:B------:R-:W-:Y:S01]  /*01c0*/  VIADD R0, R0, 0x4000 ;  /* 0x0000400000007836 */ /* 0x000fe20000000000 */
[----:B------:R0:W-:Y:S04]  /*01d0*/  CCTL.E.PF2 [R4] ;  /* 0x000000000400798f */ /* 0x0001e80000800100 */
[----:B------:R-:W-:Y:S02]  /*01e0*/  ISETP.GE.AND P0, PT, R0, UR9, PT ;  /* 0x0000000900007c0c */ /* 0x000fe4000bf06270 */
[----:B0-----:R-:W-:-:S05]  /*01f0*/  IADD3 R4, P1, PT, R4, 0x4000, RZ ;  /* 0x0000400004047810 */ /* 0x001fca0007f3e0ff */
[----:B------:R-:W-:-:S06]  /*0200*/  IMAD.X R5, RZ, RZ, R5, P1 ;  /* 0x000000ffff057224 */ /* 0x000fcc00008e0605 */
[----:B------:R-:W-:Y:S05]  /*0210*/  @!P0 BRA `(.L_x_1664) ;  /* 0xfffffffc00e88947 */ /* 0x000fea000383ffff */
.L_x_1663:
[----:B------:R-:W-:Y:S05]  /*0220*/  BSYNC.RECONVERGENT B0 ;  /* 0x0000000000007941 */ /* 0x000fea0003800200 */
.L_x_1662:
[----:B------:R-:W-:-:S09]  /*0230*/  UISETP.NE.AND UP0, UPT, UR8, UR5, UPT ;  /* 0x000000050800728c */ /* 0x000fd2000bf05270 */
[----:B------:R-:W-:Y:S05]  /*0240*/  BRA.U !UP0, `(.L_x_1665) ;  /* 0x0000001d08407547 */ /* 0x000fea000b800000 */
[----:B------:R-:W-:-:S06]  /*0250*/  UISETP.GE.AND UP0, UPT, UR43, 0x1, UPT ;  /* 0x000000012b00788c */ /* 0x000fcc000bf06270 */
[----:B------:R-:W-:-:S13]  /*0260*/  PLOP3.LUT P0, PT, PT, PT, UP0, 0x80, 0x8 ;  /* 0x000000000008781c */ /* 0x000fda0003f0f008 */
[----:B------:R-:W-:Y:S05]  /*0270*/  @!P0 EXIT ;  /* 0x000000000000894d */ /* 0x000fea0003800000 */
[----:B------:R-:W0:Y:S01]  /*0280*/  LDCU.64 UR6, c[0x3][0xc0] ;  /* 0x00c01800ff0677ac */ /* 0x000e220008000a00 */
[----:B------:R-:W1:Y:S01]  /*0290*/  LDCU.64 UR8, c[0x0][0x398] ;  /* 0x00007300ff0877ac */ /* 0x000e620008000a00 */
[----:B------:R-:W2:Y:S01]  /*02a0*/  LDCU.128 UR20, c[0x3][0xb0] ;  /* 0x00c01600ff1477ac */ /* 0x000ea20008000c00 */
[----:B------:R-:W3:Y:S01]  /*02b0*/  LDCU.128 UR24, c[0x3][0xa0] ;  /* 0x00c01400ff1877ac */ /* 0x000ee20008000c00 */
[----:B------:R-:W-:Y:S02]  /*02c0*/  UIMAD UR46, UR4, 0x50, URZ ;  /* 0x00000050042e78a4 */ /* 0x000fe4000f8e02ff */
[----:B0-----:R-:W-:Y:S02]  /*02d0*/  USHF.R.S32.HI UR14, URZ, 0x1f, UR7 ;  /* 0x0000001fff0e7899 */ /* 0x001fe40008011407 */
[----:B------:R-:W-:Y:S01]  /*02e0*/  USHF.R.S32.HI UR15, URZ, 0x1f, UR6 ;  /* 0x0000001fff0f7899 */ /* 0x000fe20008011406 */
[----:B------:R-:W0:Y:S01]  /*02f0*/  LDCU.64 UR6, c[0x0][0x390] ;  /* 0x00007200ff0677ac */ /* 0x000e220008000a00 */
[----:B-1----:R-:W-:-:S02]  /*0300*/  ULEA UR8, UP1, UR40, UR8, 0x3 ;  /* 0x0000000828087291 */ /* 0x002fc4000f8218ff */
[----:B--2---:R-:W-:Y:S02]  /*0310*/  USHF.R.S32.HI UR10, URZ, 0x1f, UR23 ;  /* 0x0000001fff0a7899 */ /* 0x004fe40008011417 */
[----:B------:R-:W-:Y:S02]  /*0320*/  USHF.R.S32.HI UR11, URZ, 0x1f, UR22 ;  /* 0x0000001fff0b7899 */ /* 0x000fe40008011416 */
[----:B------:R-:W-:Y:S02]  /*0330*/  USHF.R.S32.HI UR12, URZ, 0x1f, UR21 ;  /* 0x0000001fff0c7899 */ /* 0x000fe40008011415 */
[----:B------:R-:W-:Y:S02]  /*0340*/  USHF.R.S32.HI UR13, URZ, 0x1f, UR20 ;  /* 0x0000001fff0d7899 */ /* 0x000fe40008011414 */
[----:B---3--:R-:W-:Y:S02]  /*0350*/  USHF.R.S32.HI UR16, URZ, 0x1f, UR27 ;  /* 0x0000001fff107899 */ /* 0x008fe4000801141b */
[----:B------:R-:W-:-:S02]  /*0360*/  USHF.R.S32.HI UR17, URZ, 0x1f, UR26 ;  /* 0x0000001fff117899 */ /* 0x000fc4000801141a */
[----:B0-----:R-:W-:Y:S02]  /*0370*/  UIMAD.WIDE.U32 UR6, UR40, 0x50, UR6 ;  /* 0x00000050280678a5 */ /* 0x001fe4000f8e0006 */
[----:B------:R-:W-:Y:S02]  /*0380*/  USHF.R.S32.HI UR44, URZ, 0x1f, UR25 ;  /* 0x0000001fff2c7899 */ /* 0x000fe40008011419 */
[----:B------:R-:W-:Y:S02]  /*0390*/  UIADD3 UR48, UP0, UPT, UR6, 0x28, URZ ;  /* 0x0000002806307890 */ /* 0x000fe4000ff1e0ff */
[----:B------:R-:W-:Y:S01]  /*03a0*/  USHF.R.S32.HI UR45, URZ, 0x1f, UR24 ;  /* 0x0000001fff2d7899 */ /* 0x000fe20008011418 */
[----:B------:R-:W0:Y:S01]  /*03b0*/  LDCU UR49, c[0x3][0xc4] ;  /* 0x00c01880ff3177ac */ /* 0x000e220008000800 */
[----:B------:R-:W1:Y:S01]  /*03c0*/  LDCU UR50, c[0x3][0xc0] ;  /* 0x00c01800ff3277ac */ /* 0x000e620008000800 */
[----:B------:R-:W2:Y:S01]  /*03d0*/  LDCU UR51, c[0x3][0xbc] ;  /* 0x00c01780ff3377ac */ /* 0x000ea20008000800 */
[----:B------:R-:W3:Y:S01]  /*03e0*/  LDCU UR52, c[0x3][0xb8] ;  /* 0x00c01700ff3477ac */ /* 0x000ee20008000800 */
[----:B------:R-:W4:Y:S01]  /*03f0*/  LDCU UR53, c[0x3][0xb4] ;  /* 0x00c01680ff3577ac */ /* 0x000f220008000800 */
[----:B------:R-:W0:Y:S01]  /*0400*/  LDCU UR54, c[0x3][0xb0] ;  /* 0x00c01600ff3677ac */ /* 0x000e220008000800 */
[----:B------:R-:W0:Y:S01]  /*0410*/  LDCU UR55, c[0x3][0xac] ;  /* 0x00c01580ff3777ac */ /* 0x000e220008000800 */
[----:B------:R-:W0:Y:S01]  /*0420*/  LDCU UR56, c[0x3][0xa8] ;  /* 0x00c01500ff3877ac */ /* 0x000e220008000800 */
[----:B------:R-:W0:Y:S01]  /*0430*/  LDCU UR57, c[0x3][0xa4] ;  /* 0x00c01480ff3977ac */ /* 0x000e220008000800 */
[----:B------:R-:W0:Y:S01]  /*0440*/  LDCU UR58, c[0x3][0xa0] ;  /* 0x00c01400ff3a77ac */ /* 0x000e220008000800 */
[----:B------:R-:W0:Y:S01]  /*0450*/  LDCU.128 UR20, c[0x3][0x50] ;  /* 0x00c00a00ff1477ac */ /* 0x000e220008000c00 */
[----:B------:R-:W0:Y:S01]  /*0460*/  LDCU.128 UR24, c[0x3][0x60] ;  /* 0x00c00c00ff1877ac */ /* 0x000e220008000c00 */
[----:B------:R-:W0:Y:S01]  /*0470*/  LDCU.128 UR28, c[0x3][0x70] ;  /* 0x00c00e00ff1c77ac */ /* 0x000e220008000c00 */
[----:B------:R-:W0:Y:S01]  /*0480*/  LDCU.128 UR32, c[0x3][0x80] ;  /* 0x00c01000ff2077ac */ /* 0x000e220008000c00 */
[----:B------:R-:W0:Y:S01]  /*0490*/  LDCU.128 UR36, c[0x3][0x90] ;  /* 0x00c01200ff2477ac */ /* 0x000e220008000c00 */
[----:B------:R-:W-:-:S02]  /*04a0*/  ULEA.HI.X UR9, UR40, UR9, UR4, 0x3, UP1 ;  /* 0x0000000928097291 */ /* 0x000fc400088f1c04 */
[----:B------:R-:W-:Y:S02]  /*04b0*/  UIADD3 UR47, UPT, UPT, -UR43, URZ, URZ ;  /* 0x000000ff2b2f7290 */ /* 0x000fe4000fffe1ff */
[----:B-1----:R-:W-:-:S12]  /*04c0*/  UIADD3.X UR6, UPT, UPT, UR7, UR46, URZ, UP0, !UPT ;  /* 0x0000002e07067290 */ /* 0x002fd800087fe4ff */
.L_x_1698:
[----:B------:R-:W-:Y:S01]  /*04d0*/  ISETP.GE.AND P0, PT, R2, UR5, PT ;  /* 0x0000000502007c0c */ /* 0x000fe2000bf06270 */
[----:B------:R-:W-:Y:S01]  /*04e0*/  UIADD3 UR47, UPT, UPT, UR47, 0x1, URZ ;  /* 0x000000012f2f7890 */ /* 0x000fe2000fffe0ff */
[----:B------:R-:W-:Y:S03]  /*04f0*/  BSSY.RECONVERGENT B0, `(.L_x_1666) ;  /* 0x00001a2000007945 */ /* 0x000fe60003800200 */
[----:B------:R-:W-:-:S08]  /*0500*/  UISETP.NE.AND UP0, UPT, UR47, URZ, UPT ;  /* 0x000000ff2f00728c */ /* 0x000fd0000bf05270 */
[----:B------:R-:W-:Y:S05]  /*0510*/  @P0 BRA `(.L_x_1667) ;  /* 0x00000018007c0947 */ /* 0x000fea0003800000 */
[----:B------:R-:W-:Y:S01]  /*0520*/  MOV R14, UR8 ;  /* 0x00000008000e7c02 */ /* 0x000fe20008000f00 */
[----:B------:R-:W-:-:S04]  /*0530*/  IMAD.U32 R15, RZ, RZ, UR9 ;  /* 0x00000009ff0f7e24 */ /* 0x000fc8000f8e00ff */
[----:B------:R-:W-:-:S06]  /*0540*/  IMAD.WIDE R14, R2, 0x8, R14 ;  /* 0x00000008020e7825 */ /* 0x000fcc00078e020e */
[----:B------:R-:W5:Y:S01]  /*0550*/  LDG.E.64 R14, desc[UR18][R14.64] ;  /* 0x000000120e0e7981 */ /* 0x000f62000c1e1b00 */
[----:B------:R-:W-:Y:S01]  /*0560*/  BSSY.RECONVERGENT B1, `(.L_x_1668) ;  /* 0x0000025000017945 */ /* 0x000fe20003800200 */
[----:B-----5:R-:W-:-:S04]  /*0570*/  LOP3.LUT R0, R15, UR14, RZ, 0xfc, !PT ;  /* 0x0000000e0f007c12 */ /* 0x020fc8000f8efcff */
[----:B------:R-:W-:-:S13]  /*0580*/  ISETP.NE.U32.AND P0, PT, R0, RZ, PT ;  /* 0x000000ff0000720c */ /* 0x000fda0003f05070 */
[----:B------:R-:W-:Y:S05]  /*0590*/  @P0 BRA `(.L_x_1669) ;  /* 0x0000000000580947 */ /* 0x000fea0003800000 */
[----:B0-----:R-:W0:Y:S01]  /*05a0*/  I2F.U32.RP R0, UR49 ;  /* 0x0000003100007d06 */ /* 0x001e220008209000 */
        /* <DEDUP_REMOVED lines=21> */
.L_x_1669:
[----:B------:R-:W1:Y:S01]  /*0700*/  LDCU UR4, c[0x3][0xc4] ;  /* 0x00c01880ff0477ac */ /* 0x000e620008000800 */
[----:B------:R-:W-:Y:S01]  /*0710*/  IMAD.MOV.U32 R6, RZ, RZ, R14 ;  /* 0x000000ffff067224 */ /* 0x000fe200078e000e */
[----:B------:R-:W-:Y:S01]  /*0720*/  MOV R11, R15 ;  /* 0x0000000f000b7202 */ /* 0x000fe20000000f00 */
[----:B------:R-:W-:Y:S01]  /*0730*/  IMAD.U32 R3, RZ, RZ, UR14 ;  /* 0x0000000eff037e24 */ /* 0x000fe2000f8e00ff */
[----:B------:R-:W-:Y:S01]  /*0740*/  MOV R4, 0x770 ;  /* 0x0000077000047802 */ /* 0x000fe20000000f00 */
[----:B-1----:R-:W-:-:S07]  /*0750*/  IMAD.U32 R0, RZ, RZ, UR4 ;  /* 0x00000004ff007e24 */ /* 0x002fce000f8e00ff */
[----:B0-234-:R-:W-:Y:S05]  /*0760*/  CALL.REL.NOINC `($__internal_2_$__cuda_sm20_div_u64) ;  /* 0x0000003400447944 */ /* 0x01dfea0003c00000 */
[----:B------:R-:W-:Y:S01]  /*0770*/  IADD3 R13, PT, PT, -R0, RZ, RZ ;  /* 0x000000ff000d7210 */ /* 0x000fe20007ffe1ff */
[----:B------:R-:W-:Y:S02]  /*0780*/  IMAD.MOV.U32 R16, RZ, RZ, R0 ;  /* 0x000000ffff107224 */ /* 0x000fe400078e0000 */
[----:B------:R-:W-:Y:S02]  /*0790*/  IMAD.MOV.U32 R17, RZ, RZ, R7 ;  /* 0x000000ffff117224 */ /* 0x000fe400078e0007 */
[----:B------:R-:W-:-:S07]  /*07a0*/  IMAD R13, R13, UR49, R14 ;  /* 0x000000310d0d7c24 */ /* 0x000fce000f8e020e */
.L_x_1670:
[----:B--234-:R-:W-:Y:S05]  /*07b0*/  BSYNC.RECONVERGENT B1 ;  /* 0x0000000000017941 */ /* 0x01cfea0003800200 */
.L_x_1668:
[----:B------:R-:W-:Y:S01]  /*07c0*/  LOP3.LUT R0, R17, UR15, RZ, 0xfc, !PT ;  /* 0x0000000f11007c12 */ /* 0x000fe2000f8efcff */
[----:B------:R-:W-:Y:S03]  /*07d0*/  BSSY.RECONVERGENT B1, `(.L_x_1671) ;  /* 0x0000024000017945 */ /* 0x000fe60003800200 */
        /* <DEDUP_REMOVED lines=24> */
.L_x_1672:
[----:B------:R-:W0:Y:S01]  /*0960*/  LDCU UR4, c[0x3][0xc0] ;  /* 0x00c01800ff0477ac */ /* 0x000e220008000800 */
[----:B------:R-:W-:Y:S01]  /*0970*/  MOV R6, R16 ;  /* 0x0000001000067202 */ /* 0x000fe20000000f00 */
[----:B------:R-:W-:Y:S01]  /*0980*/  IMAD.MOV.U32 R11, RZ, RZ, R17 ;  /* 0x000000ffff0b7224 */ /* 0x000fe200078e0011 */
[----:B------:R-:W-:Y:S01]  /*0990*/  MOV R4, 0x9d0 ;  /* 0x000009d000047802 */ /* 0x000fe20000000f00 */
[----:B------:R-:W-:Y:S01]  /*09a0*/  IMAD.U32 R3, RZ, RZ, UR15 ;  /* 0x0000000fff037e24 */ /* 0x000fe2000f8e00ff */
[----:B0-----:R-:W-:-:S07]  /*09b0*/  MOV R0, UR4 ;  /* 0x0000000400007c02 */ /* 0x001fce0008000f00 */
[----:B------:R-:W-:Y:S05]  /*09c0*/  CALL.REL.NOINC `($__internal_2_$__cuda_sm20_div_u64) ;  /* 0x0000003000ac7944 */ /* 0x000fea0003c00000 */
[--C-:B------:R-:W-:Y:S01]  /*09d0*/  IMAD.MOV R3, RZ, RZ, -R0.reuse ;  /* 0x000000ffff037224 */ /* 0x100fe200078e0a00 */
[----:B------:R-:W-:Y:S01]  /*09e0*/  MOV R15, R7 ;  /* 0x00000007000f7202 */ /* 0x000fe20000000f00 */
[----:B------:R-:W-:Y:S02]  /*09f0*/  IMAD.MOV.U32 R14, RZ, RZ, R0 ;  /* 0x000000ffff0e7224 */ /* 0x000fe400078e0000 */
[----:B------:R-:W-:-:S07]  /*0a00*/  IMAD R16, R3, UR50, R16 ;  /* 0x0000003203107c24 */ /* 0x000fce000f8e0210 */
.L_x_1673:
[----:B------:R-:W-:Y:S05]  /*0a10*/  BSYNC.RECONVERGENT B1 ;  /* 0x0000000000017941 */ /* 0x000fea0003800200 */
.L_x_1671:
[----:B------:R-:W-:Y:S01]  /*0a20*/  LOP3.LUT R0, R15, UR10, RZ, 0xfc, !PT ;  /* 0x0000000a0f007c12 */ /* 0x000fe2000f8efcff */
[----:B------:R-:W-:Y:S03]  /*0a30*/  BSSY.RECONVERGENT B1, `(.L_x_1674) ;  /* 0x0000024000017945 */ /* 0x000fe60003800200 */
        /* <DEDUP_REMOVED lines=24> */
.L_x_1675:
[----:B------:R-:W0:Y:S01]  /*0bc0*/  LDCU UR4, c[0x3][0xbc] ;  /* 0x00c01780ff0477ac */ /* 0x000e220008000800 */
[----:B------:R-:W-:Y:S01]  /*0bd0*/  IMAD.MOV.U32 R6, RZ, RZ, R14 ;  /* 0x000000ffff067224 */ /* 0x000fe200078e000e */
[----:B------:R-:W-:Y:S01]  /*0be0*/  MOV R3, UR10 ;  /* 0x0000000a00037c02 */ /* 0x000fe20008000f00 */
[----:B------:R-:W-:Y:S01]  /*0bf0*/  IMAD.MOV.U32 R11, RZ, RZ, R15 ;  /* 0x000000ffff0b7224 */ /* 0x000fe200078e000f */
[----:B------:R-:W-:Y:S01]  /*0c00*/  MOV R4, 0xc30 ;  /* 0x00000c3000047802 */ /* 0x000fe20000000f00 */
[----:B0-----:R-:W-:-:S07]  /*0c10*/  IMAD.U32 R0, RZ, RZ, UR4 ;  /* 0x00000004ff007e24 */ /* 0x001fce000f8e00ff */
[----:B------:R-:W-:Y:S05]  /*0c20*/  CALL.REL.NOINC `($__internal_2_$__cuda_sm20_div_u64) ;  /* 0x0000003000147944 */ /* 0x000fea0003c00000 */
[----:B------:R-:W-:Y:S01]  /*0c30*/  IMAD.MOV R17, RZ, RZ, -R0 ;  /* 0x000000ffff117224 */ /* 0x000fe200078e0a00 */
[----:B------:R-:W-:Y:S01]  /*0c40*/  MOV R18, R0 ;  /* 0x0000000000127202 */ /* 0x000fe20000000f00 */
[----:B------:R-:W-:Y:S02]  /*0c50*/  IMAD.MOV.U32 R19, RZ, RZ, R7 ;  /* 0x000000ffff137224 */ /* 0x000fe400078e0007 */
[----:B------:R-:W-:-:S07]  /*0c60*/  IMAD R17, R17, UR51, R14 ;  /* 0x0000003311117c24 */ /* 0x000fce000f8e020e */
.L_x_1676:
[----:B------:R-:W-:Y:S05]  /*0c70*/  BSYNC.RECONVERGENT B1 ;  /* 0x0000000000017941 */ /* 0x000fea0003800200 */
.L_x_1674:
        /* <DEDUP_REMOVED lines=14> */
[----:B------:R-:W-:-:S05]  /*0d60*/  IMAD.HI.U32 R14, R5, R18, RZ ;  /* 0x00000012050e7227 */ /* 0x000fca00078e00ff */
[----:B------:R-:W-:-:S05]  /*0d70*/  IADD3 R3, PT, PT, -R14, RZ, RZ ;  /* 0x000000ff0e037210 */ /* 0x000fca0007ffe1ff */
[----:B------:R-:W-:-:S05]  /*0d80*/  IMAD R3, R3, UR52, R18 ;  /* 0x0000003403037c24 */ /* 0x000fca000f8e0212 */
[----:B------:R-:W-:-:S13]  /*0d90*/  ISETP.GE.U32.AND P0, PT, R3, UR52, PT ;  /* 0x0000003403007c0c */ /* 0x000fda000bf06070 */
[----:B------:R-:W-:Y:S01]  /*0da0*/  @P0 VIADD R3, R3, -UR52 ;  /* 0x8000003403030c36 */ /* 0x000fe20008000000 */
[----:B------:R-:W-:-:S04]  /*0db0*/  @P0 IADD3 R14, PT, PT, R14, 0x1, RZ ;  /* 0x000000010e0e0810 */ /* 0x000fc80007ffe0ff */
[----:B------:R-:W-:-:S13]  /*0dc0*/  ISETP.GE.U32.AND P1, PT, R3, UR52, PT ;  /* 0x0000003403007c0c */ /* 0x000fda000bf26070 */
[----:B------:R-:W-:Y:S01]  /*0dd0*/  @P1 VIADD R14, R14, 0x1 ;  /* 0x000000010e0e1836 */ /* 0x000fe20000000000 */
[----:B------:R-:W-:-:S04]  /*0de0*/  @!P2 LOP3.LUT R14, RZ, UR52, RZ, 0x33, !PT ;  /* 0x00000034ff0eac12 */ /* 0x000fc8000f8e33ff */
[----:B------:R-:W-:-:S05]  /*0df0*/  IADD3 R3, PT, PT, -R14, RZ, RZ ;  /* 0x000000ff0e037210 */ /* 0x000fca0007ffe1ff */
[----:B------:R-:W-:Y:S01]  /*0e00*/  IMAD R18, R3, UR52, R18 ;  /* 0x0000003403127c24 */ /* 0x000fe2000f8e0212 */
[----:B------:R-:W-:Y:S06]  /*0e10*/  BRA `(.L_x_1679) ;  /* 0x00000000002c7947 */ /* 0x000fec0003800000 */
.L_x_1678:
[----:B------:R-:W0:Y:S01]  /*0e20*/  LDCU UR4, c[0x3][0xb8] ;  /* 0x00c01700ff0477ac */ /* 0x000e220008000800 */
[----:B------:R-:W-:Y:S01]  /*0e30*/  MOV R6, R18 ;  /* 0x0000001200067202 */ /* 0x000fe20000000f00 */
[----:B------:R-:W-:Y:S01]  /*0e40*/  IMAD.MOV.U32 R11, RZ, RZ, R19 ;  /* 0x000000ffff0b7224 */ /* 0x000fe200078e0013 */
[----:B------:R-:W-:Y:S02]  /*0e50*/  MOV R3, UR11 ;  /* 0x0000000b00037c02 */ /* 0x000fe40008000f00 */
[----:B------:R-:W-:Y:S01]  /*0e60*/  MOV R4, 0xe90 ;  /* 0x00000e9000047802 */ /* 0x000fe20000000f00 */
[----:B0-----:R-:W-:-:S07]  /*0e70*/  IMAD.U32 R0, RZ, RZ, UR4 ;  /* 0x00000004ff007e24 */ /* 0x001fce000f8e00ff */
[----:B------:R-:W-:Y:S05]  /*0e80*/  CALL.REL.NOINC `($__internal_2_$__cuda_sm20_div_u64) ;  /* 0x0000002c007c7944 */ /* 0x000fea0003c00000 */
[----:B------:R-:W-:Y:S01]  /*0e90*/  IADD3 R3, PT, PT, -R0, RZ, RZ ;  /* 0x000000ff00037210 */ /* 0x000fe20007ffe1ff */
[----:B------:R-:W-:Y:S01]  /*0ea0*/  IMAD.MOV.U32 R14, RZ, RZ, R0 ;  /* 0x000000ffff0e7224 */ /* 0x000fe200078e0000 */
[----:B------:R-:W-:-:S03]  /*0eb0*/  MOV R15, R7 ;  /* 0x00000007000f7202 */ /* 0x000fc60000000f00 */
[----:B------:R-:W-:-:S07]  /*0ec0*/  IMAD R18, R3, UR52, R18 ;  /* 0x0000003403127c24 */ /* 0x000fce000f8e0212 */
.L_x_1679:
[----:B------:R-:W-:Y:S05]  /*0ed0*/  BSYNC.RECONVERGENT B1 ;  /* 0x0000000000017941 */ /* 0x000fea0003800200 */
.L_x_1677:
        /* <DEDUP_REMOVED lines=26> */
.L_x_1681:
        /* <DEDUP_REMOVED lines=11> */
.L_x_1682:
[----:B------:R-:W-:Y:S05]  /*1130*/  BSYNC.RECONVERGENT B1 ;  /* 0x0000000000017941 */ /* 0x000fea0003800200 */
.L_x_1680:
        /* <DEDUP_REMOVED lines=26> */
.L_x_1684:
        /* <DEDUP_REMOVED lines=11> */
.L_x_1685:
[----:B------:R-:W-:Y:S05]  /*1390*/  BSYNC.RECONVERGENT B1 ;  /* 0x0000000000017941 */ /* 0x000fea0003800200 */
.L_x_1683:
        /* <DEDUP_REMOVED lines=26> */
.L_x_1687:
        /* <DEDUP_REMOVED lines=11> */
.L_x_1688:
[----:B------:R-:W-:Y:S05]  /*15f0*/  BSYNC.RECONVERGENT B1 ;  /* 0x0000000000017941 */ /* 0x000fea0003800200 */
.L_x_1686:
        /* <DEDUP_REMOVED lines=26> */
.L_x_1690:
        /* <DEDUP_REMOVED lines=11> */
.L_x_1691:
[----:B------:R-:W-:Y:S05]  /*1850*/  BSYNC.RECONVERGENT B1 ;  /* 0x0000000000017941 */ /* 0x000fea0003800200 */
.L_x_1689:
        /* <DEDUP_REMOVED lines=26> */
.L_x_1693:
        /* <DEDUP_REMOVED lines=11> */
.L_x_1694:
[----:B------:R-:W-:Y:S05]  /*1ab0*/  BSYNC.RECONVERGENT B1 ;  /* 0x0000000000017941 */ /* 0x000fea0003800200 */
.L_x_1692:
[----:B------:R-:W-:Y:S01]  /*1ac0*/  LOP3.LUT R0, R9, UR45, RZ, 0xfc, !PT ;  /* 0x0000002d09007c12 */ /* 0x000fe2000f8efcff */
[----:B------:R-:W-:Y:S03]  /*1ad0*/  BSSY.RECONVERGENT B1, `(.L_x_1695) ;  /* 0x0000018000017945 */ /* 0x000fe60003800200 */
        /* <DEDUP_REMOVED lines=17> */
[----:B------:R-:W-:Y:S02]  /*1bf0*/  @P0 IADD3 R8, PT, PT, R8, -UR58, RZ ;  /* 0x8000003a08080c10 */ /* 0x000fe4000fffe0ff */
[----:B------:R-:W-:Y:S01]  /*1c00*/  @!P1 LOP3.LUT R8, RZ, UR58, RZ, 0x33, !PT ;  /* 0x0000003aff089c12 */ /* 0x000fe2000f8e33ff */
[----:B------:R-:W-:Y:S06]  /*1c10*/  BRA `(.L_x_1697) ;  /* 0x00000000000c7947 */ /* 0x000fec0003800000 */
.L_x_1696:
[----:B------:R-:W-:Y:S01]  /*1c20*/  IMAD.U32 R3, RZ, RZ, UR45 ;  /* 0x0000002dff037e24 */ /* 0x000fe2000f8e00ff */
[----:B------:R-:W-:-:S07]  /*1c30*/  MOV R0, 0x1c50 ;  /* 0x00001c5000007802 */ /* 0x000fce0000000f00 */
[----:B------:R-:W-:Y:S05]  /*1c40*/  CALL.REL.NOINC `($__internal_3_$__cuda_sm20_rem_u64) ;  /* 0x0000002400207944 */ /* 0x000fea0003c00000 */
.L_x_1697:
[----:B------:R-:W-:Y:S05]  /*1c50*/  BSYNC.RECONVERGENT B1 ;  /* 0x0000000000017941 */ /* 0x000fea0003800200 */
.L_x_1695:
[----:B------:R-:W0:Y:S01]  /*1c60*/  LDC.64 R6, c[0x3][RZ] ;  /* 0x00c00000ff067b82 */ /* 0x000e220000000a00 */
[----:B------:R-:W0:Y:S01]  /*1c70*/  I2F.F64 R8, R8 ;  /* 0x0000000800087312 */ /* 0x000e220000201c00 */
[----:B------:R-:W-:Y:S01]  /*1c80*/  MOV R26, UR48 ;  /* 0x00000030001a7c02 */ /* 0x000fe20008000f00 */
[----:B------:R-:W-:-:S04]  /*1c90*/  IMAD.U32 R27, RZ, RZ, UR6 ;  /* 0x00000006ff1b7e24 */ /* 0x000fc8000f8e00ff */
[----:B------:R-:W-:Y:S01]  /*1ca0*/  IMAD.WIDE R26, R2, 0x50, R26 ;  /* 0x00000050021a7825 */ /* 0x000fe200078e021a */
[----:B------:R-:W1:Y:S01]  /*1cb0*/  LDC.64 R10, c[0x3][0x10] ;  /* 0x00c00400ff0a7b82 */ /* 0x000e620000000a00 */
[----:B------:R-:W1:Y:S07]  /*1cc0*/  I2F.F64 R22, R22 ;  /* 0x0000001600167312 */ /* 0x000e6e0000201c00 */
[----:B------:R-:W2:Y:S01]  /*1cd0*/  LDC.64 R4, c[0x3][0x8] ;  /* 0x00c00200ff047b82 */ /* 0x000ea20000000a00 */
[----:B------:R-:W2:Y:S01]  /*1ce0*/  I2F.F64 R14, R14 ;  /* 0x0000000e000e7312 */ /* 0x000ea20000201c00 */
[----:B0-----:R-:W-:-:S07]  /*1cf0*/  DFMA R6, R8, UR20, R6 ;  /* 0x0000001408067c2b */ /* 0x001fce0008000006 */
[----:B------:R-:W0:Y:S01]  /*1d00*/  I2F.F64 R28, R21 ;  /* 0x00000015001c7312 */ /* 0x000e220000201c00 */
[----:B------:R-:W0:Y:S01]  /*1d10*/  LDC.64 R24, c[0x3][0x18] ;  /* 0x00c00600ff187b82 */ /* 0x000e220000000a00 */
[----:B------:R3:W-:Y:S01]  /*1d20*/  STG.E.64 desc[UR18][R26.64+-0x28], R6 ;  /* 0xffffd8061a007986 */ /* 0x0007e2000c101b12 */
[----:B-1----:R-:W-:-:S05]  /*1d30*/  DFMA R10, R22, UR24, R10 ;  /* 0x00000018160a7c2b */ /* 0x002fca000800000a */
[----:B------:R1:W-:Y:S01]  /*1d40*/  I2F.F64 R8, R20 ;  /* 0x0000001400087312 */ /* 0x0003e20000201c00 */
[----:B------:R-:W4:Y:S01]  /*1d50*/  LDC.64 R22, c[0x3][0x28] ;  /* 0x00c00a00ff167b82 */ /* 0x000f220000000a00 */
[----:B------:R0:W-:Y:S01]  /*1d60*/  STG.E.64 desc[UR18][R26.64+-0x18], R10 ;  /* 0xffffe80a1a007986 */ /* 0x0001e2000c101b12 */
[----:B--2---:R-:W-:-:S05]  /*1d70*/  DFMA R14, R14, UR22, R4 ;  /* 0x000000160e0e7c2b */ /* 0x004fca0008000004 */
[----:B------:R-:W-:Y:S01]  /*1d80*/  I2F.F64 R12, R13 ;  /* 0x0000000d000c7312 */ /* 0x000fe20000201c00 */
[----:B-1----:R-:W1:Y:S01]  /*1d90*/  LDC.64 R20, c[0x3][0x30] ;  /* 0x00c00c00ff147b82 */ /* 0x002e620000000a00 */
[----:B------:R2:W-:Y:S06]  /*1da0*/  STG.E.64 desc[UR18][R26.64+-0x20], R14 ;  /* 0xffffe00e1a007986 */ /* 0x0005ec000c101b12 */
[----:B---3--:R-:W4:Y:S01]  /*1db0*/  I2F.F64 R6, R19 ;  /* 0x0000001300067312 */ /* 0x008f220000201c00 */
[----:B------:R-:W3:Y:S01]  /*1dc0*/  LDC.64 R4, c[0x3][0x20] ;  /* 0x00c00800ff047b82 */ /* 0x000ee20000000a00 */
[----:B0-----:R-:W-:-:S06]  /*1dd0*/  DFMA R24, R28, UR26, R24 ;  /* 0x0000001a1c187c2b */ /* 0x001fcc0008000018 */
[----:B------:R-:W1:Y:S01]  /*1de0*/  I2F.F64 R18, R18 ;  /* 0x0000001200127312 */ /* 0x000e620000201c00 */
[----:B------:R-:W0:Y:S01]  /*1df0*/  LDC.64 R28, c[0x3][0x38] ;  /* 0x00c00e00ff1c7b82 */ /* 0x000e220000000a00 */
[----:B------:R2:W-:Y:S01]  /*1e00*/  STG.E.64 desc[UR18][R26.64+-0x10], R24 ;  /* 0xfffff0181a007986 */ /* 0x0005e2000c101b12 */
[----:B----4-:R-:W-:-:S06]  /*1e10*/  DFMA R22, R6, UR30, R22 ;  /* 0x0000001e06167c2b */ /* 0x010fcc0008000016 */
[----:B------:R-:W4:Y:S01]  /*1e20*/  LDC.64 R6, c[0x3][0x40] ;  /* 0x00c01000ff067b82 */ /* 0x000f220000000a00 */
[----:B------:R2:W-:Y:S01]  /*1e30*/  STG.E.64 desc[UR18][R26.64], R22 ;  /* 0x000000161a007986 */ /* 0x0005e2000c101b12 */
[----:B-1----:R-:W-:-:S06]  /*1e40*/  DFMA R20, R18, UR32, R20 ;  /* 0x0000002012147c2b */ /* 0x002fcc0008000014 */
[----:B------:R-:W1:Y:S01]  /*1e50*/  LDC.64 R18, c[0x3][0x48] ;  /* 0x00c01200ff127b82 */ /* 0x000e620000000a00 */
[----:B---3--:R-:W-:Y:S01]  /*1e60*/  DFMA R4, R8, UR28, R4 ;  /* 0x0000001c08047c2b */ /* 0x008fe20008000004 */
[----:B------:R-:W0:Y:S01]  /*1e70*/  I2F.F64 R8, R17 ;  /* 0x0000001100087312 */ /* 0x000e220000201c00 */
[----:B------:R2:W-:Y:S05]  /*1e80*/  STG.E.64 desc[UR18][R26.64+0x8], R20 ;  /* 0x000008141a007986 */ /* 0x0005ea000c101b12 */
[----:B------:R2:W-:Y:S02]  /*1e90*/  STG.E.64 desc[UR18][R26.64+-0x8], R4 ;  /* 0xfffff8041a007986 */ /* 0x0005e4000c101b12 */
[----:B------:R-:W4:Y:S01]  /*1ea0*/  I2F.F64 R16, R16 ;  /* 0x0000001000107312 */ /* 0x000f220000201c00 */
[----:B0-----:R-:W-:-:S02]  /*1eb0*/  DFMA R8, R8, UR34, R28 ;  /* 0x0000002208087c2b */ /* 0x001fc4000800001c */
[----:B-1----:R-:W-:-:S05]  /*1ec0*/  DFMA R18, R12, UR38, R18 ;  /* 0x000000260c127c2b */ /* 0x002fca0008000012 */
[----:B------:R2:W-:Y:S01]  /*1ed0*/  STG.E.64 desc[UR18][R26.64+0x10], R8 ;  /* 0x000010081a007986 */ /* 0x0005e2000c101b12 */
[----:B----4-:R-:W-:-:S03]  /*1ee0*/  DFMA R6, R16, UR36, R6 ;  /* 0x0000002410067c2b */ /* 0x010fc60008000006 */
[----:B------:R2:W-:Y:S04]  /*1ef0*/  STG.E.64 desc[UR18][R26.64+0x20], R18 ;  /* 0x000020121a007986 */ /* 0x0005e8000c101b12 */
[----:B------:R2:W-:Y:S04]  /*1f00*/  STG.E.64 desc[UR18][R26.64+0x18], R6 ;  /* 0x000018061a007986 */ /* 0x0005e8000c101b12 */
.L_x_1667:
[----:B0-234-:R-:W-:Y:S05]  /*1f10*/  BSYNC.RECONVERGENT B0 ;  /* 0x0000000000007941 */ /* 0x01dfea0003800200 */
.L_x_1666:
[----:B------:R-:W-:Y:S01]  /*1f20*/  IADD3 R2, PT, PT, R2, 0x80, RZ ;  /* 0x0000008002027810 */ /* 0x000fe20007ffe0ff */
[----:B------:R-:W-:Y:S06]  /*1f30*/  BRA.U UP0, `(.L_x_1698) ;  /* 0xffffffe500647547 */ /* 0x000fec000b83ffff */
[----:B------:R-:W-:Y:S05]  /*1f40*/  EXIT ;  /* 0x000000000000794d */ /* 0x000fea0003800000 */
.L_x_1665:
[----:B------:R-:W-:-:S06]  /*1f50*/  UISETP.GE.AND UP0, UPT, UR43, 0x1, UPT ;  /* 0x000000012b00788c */ /* 0x000fcc000bf06270 */
[----:B------:R-:W-:-:S13]  /*1f60*/  PLOP3.LUT P0, PT, PT, PT, UP0, 0x80, 0x8 ;  /* 0x000000000008781c */ /* 0x000fda0003f0f008 */
[----:B------:R-:W-:Y:S05]  /*1f70*/  @!P0 EXIT ;  /* 0x000000000000894d */ /* 0x000fea0003800000 */
[----:B------:R-:W0:Y:S01]  /*1f80*/  LDCU.64 UR6, c[0x3][0xc0] ;  /* 0x00c01800ff0677ac */ /* 0x000e220008000a00 */
[----:B------:R-:W1:Y:S01]  /*1f90*/  LDCU.128 UR8, c[0x3][0xb0] ;  /* 0x00c01600ff0877ac */ /* 0x000e620008000c00 */
[----:B------:R-:W2:Y:S01]  /*1fa0*/  LDCU.128 UR20, c[0x3][0xa0] ;  /* 0x00c01400ff1477ac */ /* 0x000ea20008000c00 */
[----:B------:R-:W-:Y:S01]  /*1fb0*/  UIMAD UR45, UR4, 0x50, URZ ;  /* 0x00000050042d78a4 */ /* 0x000fe2000f8e02ff */
[----:B------:R-:W3:Y:S01]  /*1fc0*/  LDCU UR47, c[0x3][0xc4] ;  /* 0x00c01880ff2f77ac */ /* 0x000ee20008000800 */
[----:B0-----:R-:W-:Y:S02]  /*1fd0*/  USHF.R.S32.HI UR13, URZ, 0x1f, UR7 ;  /* 0x0000001fff0d7899 */ /* 0x001fe40008011407 */
[----:B------:R-:W-:Y:S01]  /*1fe0*/  USHF.R.S32.HI UR14, URZ, 0x1f, UR6 ;  /* 0x0000001fff0e7899 */ /* 0x000fe20008011406 */
[----:B------:R-:W0:Y:S01]  /*1ff0*/  LDCU.64 UR6, c[0x0][0x390] ;  /* 0x00007200ff0677ac */ /* 0x000e220008000a00 */
[----:B-1----:R-:W-:Y:S02]  /*2000*/  USHF.R.S32.HI UR5, URZ, 0x1f, UR11 ;  /* 0x0000001fff057899 */ /* 0x002fe4000801140b */
[----:B------:R-:W-:-:S02]  /*2010*/  USHF.R.S32.HI UR11, URZ, 0x1f, UR9 ;  /* 0x0000001fff0b7899 */ /* 0x000fc40008011409 */
[----:B------:R-:W-:Y:S01]  /*2020*/  USHF.R.S32.HI UR12, URZ, 0x1f, UR8 ;  /* 0x0000001fff0c7899 */ /* 0x000fe20008011408 */
[----:B------:R-:W1:Y:S01]  /*2030*/  LDCU.64 UR8, c[0x0][0x398] ;  /* 0x00007300ff0877ac */ /* 0x000e620008000a00 */
[----:B--2---:R-:W-:Y:S02]  /*2040*/  USHF.R.S32.HI UR15, URZ, 0x1f, UR23 ;  /* 0x0000001fff0f7899 */ /* 0x004fe40008011417 */
[----:B------:R-:W-:Y:S02]  /*2050*/  USHF.R.S32.HI UR16, URZ, 0x1f, UR22 ;  /* 0x0000001fff107899 */ /* 0x000fe40008011416 */
[----:B0-----:R-:W-:Y:S02]  /*2060*/  UIMAD.WIDE.U32 UR6, UR40, 0x50, UR6 ;  /* 0x00000050280678a5 */ /* 0x001fe4000f8e0006 */
[----:B------:R-:W-:Y:S02]  /*2070*/  USHF.R.S32.HI UR17, URZ, 0x1f, UR21 ;  /* 0x0000001fff117899 */ /* 0x000fe40008011415 */
[----:B------:R-:W-:-:S02]  /*2080*/  UIADD3 UR46, UP1, UPT, UR6, 0x28, URZ ;  /* 0x00000028062e7890 */ /* 0x000fc4000ff3e0ff */
[----:B------:R-:W-:Y:S02]  /*2090*/  USHF.R.S32.HI UR44, URZ, 0x1f, UR20 ;  /* 0x0000001fff2c7899 */ /* 0x000fe40008011414 */
[----:B------:R-:W-:Y:S02]  /*20a0*/  USHF.R.S32.HI UR10, URZ, 0x1f, UR10 ;  /* 0x0000001fff0a7899 */ /* 0x000fe4000801140a */
[----:B-1----:R-:W-:Y:S01]  /*20b0*/  ULEA UR8, UP0, UR40, UR8, 0x3 ;  /* 0x0000000828087291 */ /* 0x002fe2000f8018ff */
[----:B------:R-:W0:Y:S01]  /*20c0*/  LDCU UR48, c[0x3][0xc0] ;  /* 0x00c01800ff3077ac */ /* 0x000e220008000800 */
[----:B------:R-:W1:Y:S01]  /*20d0*/  LDCU UR49, c[0x3][0xbc] ;  /* 0x00c01780ff3177ac */ /* 0x000e620008000800 */
[----:B------:R-:W2:Y:S01]  /*20e0*/  LDCU UR50, c[0x3][0xb8] ;  /* 0x00c01700ff3277ac */ /* 0x000ea20008000800 */
        /* <DEDUP_REMOVED lines=13> */
[----:B---3--:R-:W-:-:S12]  /*21c0*/  UIADD3.X UR45, UPT, UPT, UR7, UR45, URZ, UP1, !UPT ;  /* 0x0000002d072d7290 */ /* 0x008fd80008ffe4ff */
.L_x_1729:
[----:B------:R-:W-:Y:S01]  /*21d0*/  MOV R21, UR9 ;  /* 0x0000000900157c02 */ /* 0x000fe20008000f00 */
[----:B------:R-:W-:-:S04]  /*21e0*/  IMAD.U32 R20, RZ, RZ, UR8 ;  /* 0x00000008ff147e24 */ /* 0x000fc8000f8e00ff */
[----:B------:R-:W-:-:S06]  /*21f0*/  IMAD.WIDE R20, R2, 0x8, R20 ;  /* 0x0000000802147825 */ /* 0x000fcc00078e0214 */
[----:B------:R-:W3:Y:S01]  /*2200*/  LDG.E.64 R20, desc[UR18][R20.64] ;  /* 0x0000001214147981 */ /* 0x000ee2000c1e1b00 */
[----:B------:R-:W-:Y:S01]  /*2210*/  BSSY.RECONVERGENT B0, `(.L_x_1699) ;  /* 0x0000025000007945 */ /* 0x000fe20003800200 */
[----:B---3--:R-:W-:-:S04]  /*2220*/  LOP3.LUT R0, R21, UR13, RZ, 0xfc, !PT ;  /* 0x0000000d15007c12 */ /* 0x008fc8000f8efcff */
[----:B------:R-:W-:-:S13]  /*2230*/  ISETP.NE.U32.AND P0, PT, R0, RZ, PT ;  /* 0x000000ff0000720c */ /* 0x000fda0003f05070 */
[----:B--2---:R-:W-:Y:S05]  /*2240*/  @P0 BRA `(.L_x_1700) ;  /* 0x0000000000580947 */ /* 0x004fea0003800000 */
[----:B------:R-:W3:Y:S01]  /*2250*/  I2F.U32.RP R6, UR47 ;  /* 0x0000002f00067d06 */ /* 0x000ee20008209000 */
[----:B------:R-:W-:Y:S01]  /*2260*/  ISETP.NE.U32.AND P2, PT, RZ, UR47, PT ;  /* 0x0000002fff007c0c */ /* 0x000fe2000bf45070 */
[----:B------:R-:W-:-:S06]  /*2270*/  IMAD.MOV.U32 R15, RZ, RZ, RZ ;  /* 0x000000ffff0f7224 */ /* 0x000fcc00078e00ff */
[----:B---3--:R-:W3:Y:S02]  /*2280*/  MUFU.RCP R6, R6 ;  /* 0x0000000600067308 */ /* 0x008ee40000001000 */
[----:B---3--:R-:W-:-:S06]  /*2290*/  VIADD R4, R6, 0xffffffe ;  /* 0x0ffffffe06047836 */ /* 0x008fcc0000000000 */
[----:B------:R3:W5:Y:S02]  /*22a0*/  F2I.FTZ.U32.TRUNC.NTZ R5, R4 ;  /* 0x0000000400057305 */ /* 0x000764000021f000 */
[----:B---3--:R-:W-:Y:S01]  /*22b0*/  IMAD.MOV.U32 R4, RZ, RZ, RZ ;  /* 0x000000ffff047224 */ /* 0x008fe200078e00ff */
[----:B-----5:R-:W-:-:S05]  /*22c0*/  IADD3 R3, PT, PT, RZ, -R5, RZ ;  /* 0x80000005ff037210 */ /* 0x020fca0007ffe0ff */
        /* <DEDUP_REMOVED lines=14> */
.L_x_1700:
[----:B------:R-:W3:Y:S01]  /*23b0*/  LDCU UR4, c[0x3][0xc4] ;  /* 0x00c01880ff0477ac */ /* 0x000ee20008000800 */
[----:B------:R-:W-:Y:S01]  /*23c0*/  MOV R6, R20 ;  /* 0x0000001400067202 */ /* 0x000fe20000000f00 */
[----:B------:R-:W-:Y:S01]  /*23d0*/  IMAD.MOV.U32 R11, RZ, RZ, R21 ;  /* 0x000000ffff0b7224 */ /* 0x000fe200078e0015 */
[----:B------:R-:W-:Y:S02]  /*23e0*/  MOV R3, UR13 ;  /* 0x0000000d00037c02 */ /* 0x000fe40008000f00 */
[----:B------:R-:W-:Y:S01]  /*23f0*/  MOV R4, 0x2420 ;  /* 0x0000242000047802 */ /* 0x000fe20000000f00 */
[----:B---3--:R-:W-:-:S07]  /*2400*/  IMAD.U32 R0, RZ, RZ, UR4 ;  /* 0x00000004ff007e24 */ /* 0x008fce000f8e00ff */
[----:B012-4-:R-:W-:Y:S05]  /*2410*/  CALL.REL.NOINC `($__internal_2_$__cuda_sm20_div_u64) ;  /* 0x0000001800187944 */ /* 0x017fea0003c00000 */
[----:B------:R-:W-:Y:S01]  /*2420*/  IADD3 R3, PT, PT, -R0, RZ, RZ ;  /* 0x000000ff00037210 */ /* 0x000fe20007ffe1ff */
[----:B------:R-:W-:Y:S01]  /*2430*/  IMAD.MOV.U32 R14, RZ, RZ, R0 ;  /* 0x000000ffff0e7224 */ /* 0x000fe200078e0000 */
[----:B------:R-:W-:-:S03]  /*2440*/  MOV R15, R7 ;  /* 0x00000007000f7202 */ /* 0x000fc60000000f00 */
[----:B------:R-:W-:-:S07]  /*2450*/  IMAD R20, R3, UR47, R20 ;  /* 0x0000002f03147c24 */ /* 0x000fce000f8e0214 */
.L_x_1701:
[----:B012-4-:R-:W-:Y:S05]  /*2460*/  BSYNC.RECONVERGENT B0 ;  /* 0x0000000000007941 */ /* 0x017fea0003800200 */
.L_x_1699:
[----:B------:R-:W-:Y:S01]  /*2470*/  LOP3.LUT R0, R15, UR14, RZ, 0xfc, !PT ;  /* 0x0000000e0f007c12 */ /* 0x000fe2000f8efcff */
[----:B------:R-:W-:Y:S03]  /*2480*/  BSSY.RECONVERGENT B0, `(.L_x_1702) ;  /* 0x0000025000007945 */ /* 0x000fe60003800200 */
[----:B------:R-:W-:-:S13]  /*2490*/  ISETP.NE.U32.AND P0, PT, R0, RZ, PT ;  /* 0x000000ff0000720c */ /* 0x000fda0003f05070 */
[----:B------:R-:W-:Y:S05]  /*24a0*/  @P0 BRA `(.L_x_1703) ;  /* 0x00000000005c0947 */ /* 0x000fea0003800000 */
[----:B------:R-:W0:Y:S01]  /*24b0*/  I2F.U32.RP R6, UR48 ;  /* 0x0000003000067d06 */ /* 0x000e220008209000 */
[----:B------:R-:W-:Y:S01]  /*24c0*/  ISETP.NE.U32.AND P2, PT, RZ, UR48, PT ;  /* 0x00000030ff007c0c */ /* 0x000fe2000bf45070 */
[----:B------:R-:W-:-:S06]  /*24d0*/  HFMA2 R15, -RZ, RZ, 0, 0 ;  /* 0x00000000ff0f7431 */ /* 0x000fcc00000001ff */
        /* <DEDUP_REMOVED lines=17> */
[----:B------:R-:W-:Y:S02]  /*25f0*/  IMAD R19, R19, UR48, R14 ;  /* 0x0000003013137c24 */ /* 0x000fe4000f8e020e */
[----:B------:R-:W-:Y:S01]  /*2600*/  IMAD.MOV.U32 R14, RZ, RZ, R0 ;  /* 0x000000ffff0e7224 */ /* 0x000fe200078e0000 */
[----:B------:R-:W-:Y:S06]  /*2610*/  BRA `(.L_x_1704) ;  /* 0x00000000002c7947 */ /* 0x000fec0003800000 */
.L_x_1703:
[----:B------:R-:W0:Y:S01]  /*2620*/  LDCU UR4, c[0x3][0xc0] ;  /* 0x00c01800ff0477ac */ /* 0x000e220008000800 */
[----:B------:R-:W-:Y:S01]  /*2630*/  IMAD.MOV.U32 R6, RZ, RZ, R14 ;  /* 0x000000ffff067224 */ /* 0x000fe200078e000e */
[----:B------:R-:W-:Y:S01]  /*2640*/  MOV R11, R15 ;  /* 0x0000000f000b7202 */ /* 0x000fe20000000f00 */
[----:B------:R-:W-:Y:S01]  /*2650*/  IMAD.U32 R3, RZ, RZ, UR14 ;  /* 0x0000000eff037e24 */ /* 0x000fe2000f8e00ff */
[----:B------:R-:W-:Y:S02]  /*2660*/  MOV R4, 0x2690 ;  /* 0x0000269000047802 */ /* 0x000fe40000000f00 */
[----:B0-----:R-:W-:-:S07]  /*2670*/  MOV R0, UR4 ;  /* 0x0000000400007c02 */ /* 0x001fce0008000f00 */
[----:B------:R-:W-:Y:S05]  /*2680*/  CALL.REL.NOINC `($__internal_2_$__cuda_sm20_div_u64) ;  /* 0x00000014007c7944 */ /* 0x000fea0003c00000 */
[----:B------:R-:W-:Y:S02]  /*2690*/  IMAD.MOV R19, RZ, RZ, -R0 ;  /* 0x000000ffff137224 */ /* 0x000fe400078e0a00 */
[----:B------:R-:W-:Y:S02]  /*26a0*/  IMAD.MOV.U32 R15, RZ, RZ, R7 ;  /* 0x000000ffff0f7224 */ /* 0x000fe400078e0007 */
[----:B------:R-:W-:Y:S01]  /*26b0*/  IMAD R19, R19, UR48, R14 ;  /* 0x0000003013137c24 */ /* 0x000fe2000f8e020e */
[----:B------:R-:W-:-:S07]  /*26c0*/  MOV R14, R0 ;  /* 0x00000000000e7202 */ /* 0x000fce0000000f00 */
.L_x_1704:
[----:B------:R-:W-:Y:S05]  /*26d0*/  BSYNC.RECONVERGENT B0 ;  /* 0x0000000000007941 */ /* 0x000fea0003800200 */
.L_x_1702:
        /* <DEDUP_REMOVED lines=21> */
[----:B------:R-:W-:Y:S02]  /*2830*/  @P1 IADD3 R0, PT, PT, R0, 0x1, RZ ;  /* 0x0000000100001810 */ /* 0x000fe40007ffe0ff */
[----:B------:R-:W-:-:S05]  /*2840*/  @!P2 LOP3.LUT R0, RZ, UR49, RZ, 0x33, !PT ;  /* 0x00000031ff00ac12 */ /* 0x000fca000f8e33ff */
[----:B------:R-:W-:-:S04]  /*2850*/  IMAD.MOV R3, RZ, RZ, -R0 ;  /* 0x000000ffff037224 */ /* 0x000fc800078e0a00 */
[----:B------:R-:W-:Y:S01]  /*2860*/  IMAD R18, R3, UR49, R14 ;  /* 0x0000003103127c24 */ /* 0x000fe2000f8e020e */
[----:B------:R-:W-:Y:S01]  /*2870*/  MOV R14, R0 ;  /* 0x00000000000e7202 */ /* 0x000fe20000000f00 */
[----:B------:R-:W-:Y:S06]  /*2880*/  BRA `(.L_x_1707) ;  /* 0x00000000002c7947 */ /* 0x000fec0003800000 */
.L_x_1706:
[----:B------:R-:W0:Y:S01]  /*2890*/  LDCU UR4, c[0x3][0xbc] ;  /* 0x00c01780ff0477ac */ /* 0x000e220008000800 */
[----:B------:R-:W-:Y:S01]  /*28a0*/  MOV R6, R14 ;  /* 0x0000000e00067202 */ /* 0x000fe20000000f00 */
[----:B------:R-:W-:Y:S01]  /*28b0*/  IMAD.MOV.U32 R11, RZ, RZ, R15 ;  /* 0x000000ffff0b7224 */ /* 0x000fe200078e000f */
[----:B------:R-:W-:Y:S02]  /*28c0*/  MOV R3, UR5 ;  /* 0x0000000500037c02 */ /* 0x000fe40008000f00 */
[----:B------:R-:W-:Y:S01]  /*28d0*/  MOV R4, 0x2900 ;  /* 0x0000290000047802 */ /* 0x000fe20000000f00 */
[----:B0-----:R-:W-:-:S07]  /*28e0*/  IMAD.U32 R0, RZ, RZ, UR4 ;  /* 0x00000004ff007e24 */ /* 0x001fce000f8e00ff */
[----:B------:R-:W-:Y:S05]  /*28f0*/  CALL.REL.NOINC `($__internal_2_$__cuda_sm20_div_u64) ;  /* 0x0000001000e07944 */ /* 0x000fea0003c00000 */
[----:B------:R-:W-:Y:S02]  /*2900*/  IADD3 R3, PT, PT, -R0, RZ, RZ ;  /* 0x000000ff00037210 */ /* 0x000fe40007ffe1ff */
[----:B------:R-:W-:-:S03]  /*2910*/  MOV R15, R7 ;  /* 0x00000007000f7202 */ /* 0x000fc60000000f00 */
[----:B------:R-:W-:Y:S02]  /*2920*/  IMAD R18, R3, UR49, R14 ;  /* 0x0000003103127c24 */ /* 0x000fe4000f8e020e */
[----:B------:R-:W-:-:S07]  /*2930*/  IMAD.MOV.U32 R14, RZ, RZ, R0 ;  /* 0x000000ffff0e7224 */ /* 0x000fce00078e0000 */
.L_x_1707:
[----:B------:R-:W-:Y:S05]  /*2940*/  BSYNC.RECONVERGENT B0 ;  /* 0x0000000000007941 */ /* 0x000fea0003800200 */
.L_x_1705:
        /* <DEDUP_REMOVED lines=27> */
.L_x_1709:
        /* <DEDUP_REMOVED lines=11> */
.L_x_1710:
[----:B------:R-:W-:Y:S05]  /*2bb0*/  BSYNC.RECONVERGENT B0 ;  /* 0x0000000000007941 */ /* 0x000fea0003800200 */
.L_x_1708:
        /* <DEDUP_REMOVED lines=27> */
.L_x_1712:
        /* <DEDUP_REMOVED lines=11> */
.L_x_1713:
[----:B------:R-:W-:Y:S05]  /*2e20*/  BSYNC.RECONVERGENT B0 ;  /* 0x0000000000007941 */ /* 0x000fea0003800200 */
.L_x_1711:
        /* <DEDUP_REMOVED lines=26> */
.L_x_1715:
        /* <DEDUP_REMOVED lines=11> */
.L_x_1716:
[----:B------:R-:W-:Y:S05]  /*3080*/  BSYNC.RECONVERGENT B0 ;  /* 0x0000000000007941 */ /* 0x000fea0003800200 */
.L_x_1714:
        /* <DEDUP_REMOVED lines=27> */
.L_x_1718:
        /* <DEDUP_REMOVED lines=11> */
.L_x_1719:
[----:B------:R-:W-:Y:S05]  /*32f0*/  BSYNC.RECONVERGENT B0 ;  /* 0x0000000000007941 */ /* 0x000fea0003800200 */
.L_x_1717:
        /* <DEDUP_REMOVED lines=27> */
.L_x_1721:
        /* <DEDUP_REMOVED lines=11> */
.L_x_1722:
[----:B------:R-:W-:Y:S05]  /*3560*/  BSYNC.RECONVERGENT B0 ;  /* 0x0000000000007941 */ /* 0x000fea0003800200 */
.L_x_1720:
        /* <DEDUP_REMOVED lines=26> */
.L_x_1724:
        /* <DEDUP_REMOVED lines=11> */
.L_x_1725:
[----:B------:R-:W-:Y:S05]  /*37c0*/  BSYNC.RECONVERGENT B0 ;  /* 0x0000000000007941 */ /* 0x000fea0003800200 */
.L_x_1723:
        /* <DEDUP_REMOVED lines=22> */
.L_x_1727:
[----:B------:R-:W-:Y:S01]  /*3930*/  IMAD.U32 R3, RZ, RZ, UR44 ;  /* 0x0000002cff037e24 */ /* 0x000fe2000f8e00ff */
[----:B------:R-:W-:-:S07]  /*3940*/  MOV R0, 0x3960 ;  /* 0x0000396000007802 */ /* 0x000fce0000000f00 */
[----:B------:R-:W-:Y:S05]  /*3950*/  CALL.REL.NOINC `($__internal_3_$__cuda_sm20_rem_u64) ;  /* 0x0000000400dc7944 */ /* 0x000fea0003c00000 */
.L_x_1728:
[----:B------:R-:W-:Y:S05]  /*3960*/  BSYNC.RECONVERGENT B0 ;  /* 0x0000000000007941 */ /* 0x000fea0003800200 */
.L_x_1726:
[----:B------:R-:W0:Y:S01]  /*3970*/  LDC.64 R24, c[0x3][RZ] ;  /* 0x00c00000ff187b82 */ /* 0x000e220000000a00 */
[----:B------:R-:W0:Y:S01]  /*3980*/  I2F.F64 R8, R8 ;  /* 0x0000000800087312 */ /* 0x000e220000201c00 */
[----:B------:R-:W-:Y:S01]  /*3990*/  MOV R26, UR46 ;  /* 0x0000002e001a7c02 */ /* 0x000fe20008000f00 */
[----:B------:R-:W-:Y:S01]  /*39a0*/  IMAD.U32 R27, RZ, RZ, UR45 ;  /* 0x0000002dff1b7e24 */ /* 0x000fe2000f8e00ff */
[----:B------:R-:W-:-:S03]  /*39b0*/  UIADD3 UR4, UPT, UPT, UR6, 0x1, URZ ;  /* 0x0000000106047890 */ /* 0x000fc6000fffe0ff */
[----:B------:R-:W-:Y:S01]  /*39c0*/  IMAD.WIDE R26, R2, 0x50, R26 ;  /* 0x00000050021a7825 */ /* 0x000fe200078e021a */
[----:B------:R-:W1:Y:S01]  /*39d0*/  LDC.64 R6, c[0x3][0x8] ;  /* 0x00c00200ff067b82 */ /* 0x000e620000000a00 */
[----:B------:R-:W1:Y:S01]  /*39e0*/  I2F.F64 R22, R22 ;  /* 0x0000001600167312 */ /* 0x000e620000201c00 */
[----:B------:R-:W-:-:S06]  /*39f0*/  ISETP.NE.AND P0, PT, RZ, UR4, PT ;  /* 0x00000004ff007c0c */ /* 0x000fcc000bf05270 */
[----:B------:R-:W2:Y:S01]  /*3a00*/  LDC.64 R10, c[0x3][0x18] ;  /* 0x00c00600ff0a7b82 */ /* 0x000ea20000000a00 */
[----:B------:R-:W-:Y:S01]  /*3a10*/  I2F.F64 R20, R20 ;  /* 0x0000001400147312 */ /* 0x000fe20000201c00 */
[----:B0-----:R-:W-:-:S06]  /*3a20*/  DFMA R24, R8, UR20, R24 ;  /* 0x0000001408187c2b */ /* 0x001fcc0008000018 */
[----:B------:R-:W0:Y:S01]  /*3a30*/  LDC.64 R4, c[0x3][0x10] ;  /* 0x00c00400ff047b82 */ /* 0x000e220000000a00 */
[----:B------:R-:W-:Y:S01]  /*3a40*/  I2F.F64 R8, R13 ;  /* 0x0000000d00087312 */ /* 0x000fe20000201c00 */
[----:B------:R3:W-:Y:S01]  /*3a50*/  STG.E.64 desc[UR18][R26.64+-0x28], R24 ;  /* 0xffffd8181a007986 */ /* 0x0007e2000c101b12 */
[----:B-1----:R-:W-:-:S05]  /*3a60*/  DFMA R6, R22, UR22, R6 ;  /* 0x0000001616067c2b */ /* 0x002fca0008000006 */
[----:B------:R-:W1:Y:S01]  /*3a70*/  LDC.64 R28, c[0x3][0x28] ;  /* 0x00c00a00ff1c7b82 */ /* 0x000e620000000a00 */
[----:B------:R-:W2:Y:S01]  /*3a80*/  I2F.F64 R12, R14 ;  /* 0x0000000e000c7312 */ /* 0x000ea20000201c00 */
[----:B------:R4:W-:Y:S07]  /*3a90*/  STG.E.64 desc[UR18][R26.64+-0x20], R6 ;  /* 0xffffe0061a007986 */ /* 0x0009ee000c101b12 */
[----:B------:R-:W-:Y:S01]  /*3aa0*/  I2F.F64 R14, R15 ;  /* 0x0000000f000e7312 */ /* 0x000fe20000201c00 */
[----:B---3--:R-:W3:Y:S01]  /*3ab0*/  LDC.64 R24, c[0x3][0x20] ;  /* 0x00c00800ff187b82 */ /* 0x008ee20000000a00 */
[----:B--2---:R-:W-:-:S06]  /*3ac0*/  DFMA R10, R12, UR26, R10 ;  /* 0x0000001a0c0a7c2b */ /* 0x004fcc000800000a */
[----:B------:R-:W1:Y:S01]  /*3ad0*/  I2F.F64 R22, R16 ;  /* 0x0000001000167312 */ /* 0x000e620000201c00 */
[----:B0-----:R-:W-:Y:S01]  /*3ae0*/  DFMA R8, R8, UR24, R4 ;  /* 0x0000001808087c2b */ /* 0x001fe20008000004 */
[----:B------:R-:W0:Y:S01]  /*3af0*/  LDC.64 R4, c[0x3][0x30] ;  /* 0x00c00c00ff047b82 */ /* 0x000e220000000a00 */
[----:B------:R2:W-:Y:S05]  /*3b00*/  STG.E.64 desc[UR18][R26.64+-0x10], R10 ;  /* 0xfffff00a1a007986 */ /* 0x0005ea000c101b12 */
[----:B------:R5:W0:Y:S01]  /*3b10*/  I2F.F64 R12, R17 ;  /* 0x00000011000c7312 */ /* 0x000a220000201c00 */
[----:B------:R2:W-:Y:S01]  /*3b20*/  STG.E.64 desc[UR18][R26.64+-0x18], R8 ;  /* 0xffffe8081a007986 */ /* 0x0005e2000c101b12 */
[----:B-1----:R-:W-:Y:S01]  /*3b30*/  DFMA R22, R22, UR30, R28 ;  /* 0x0000001e16167c2b */ /* 0x002fe2000800001c */
[----:B-----5:R-:W1:Y:S05]  /*3b40*/  LDC.64 R16, c[0x3][0x48] ;  /* 0x00c01200ff107b82 */ /* 0x020e6a0000000a00 */
[----:B----4-:R-:W4:Y:S01]  /*3b50*/  I2F.F64 R6, R18 ;  /* 0x0000001200067312 */ /* 0x010f220000201c00 */
[----:B---3--:R-:W-:Y:S01]  /*3b60*/  DFMA R24, R14, UR28, R24 ;  /* 0x0000001c0e187c2b */ /* 0x008fe20008000018 */
[----:B------:R2:W-:Y:S01]  /*3b70*/  STG.E.64 desc[UR18][R26.64], R22 ;  /* 0x000000161a007986 */ /* 0x0005e2000c101b12 */
[----:B------:R-:W4:Y:S05]  /*3b80*/  LDC.64 R14, c[0x3][0x38] ;  /* 0x00c00e00ff0e7b82 */ /* 0x000f2a0000000a00 */
[----:B------:R-:W3:Y:S01]  /*3b90*/  I2F.F64 R18, R19 ;  /* 0x0000001300127312 */ /* 0x000ee20000201c00 */
[----:B------:R2:W-:Y:S01]  /*3ba0*/  STG.E.64 desc[UR18][R26.64+-0x8], R24 ;  /* 0xfffff8181a007986 */ /* 0x0005e2000c101b12 */
[----:B0-----:R-:W-:Y:S01]  /*3bb0*/  DFMA R4, R12, UR32, R4 ;  /* 0x000000200c047c2b */ /* 0x001fe20008000004 */
[----:B------:R-:W3:Y:S06]  /*3bc0*/  LDC.64 R28, c[0x3][0x40] ;  /* 0x00c01000ff1c7b82 */ /* 0x000eec0000000a00 */
[----:B------:R2:W-:Y:S01]  /*3bd0*/  STG.E.64 desc[UR18][R26.64+0x8], R4 ;  /* 0x000008041a007986 */ /* 0x0005e2000c101b12 */
[----:B-1----:R-:W-:-:S07]  /*3be0*/  DFMA R16, R20, UR38, R16 ;  /* 0x0000002614107c2b */ /* 0x002fce0008000010 */
[----:B------:R2:W-:Y:S01]  /*3bf0*/  STG.E.64 desc[UR18][R26.64+0x20], R16 ;  /* 0x000020101a007986 */ /* 0x0005e2000c101b12 */
[----:B----4-:R-:W-:-:S07]  /*3c00*/  DFMA R14, R6, UR34, R14 ;  /* 0x00000022060e7c2b */ /* 0x010fce000800000e */
[----:B------:R2:W-:Y:S01]  /*3c10*/  STG.E.64 desc[UR18][R26.64+0x10], R14 ;  /* 0x0000100e1a007986 */ /* 0x0005e2000c101b12 */
[----:B---3--:R-:W-:-:S07]  /*3c20*/  DFMA R28, R18, UR36, R28 ;  /* 0x00000024121c7c2b */ /* 0x008fce000800001c */
[----:B------:R2:W-:Y:S01]  /*3c30*/  STG.E.64 desc[UR18][R26.64+0x18], R28 ;  /* 0x0000181c1a007986 */ /* 0x0005e2000c101b12 */
[----:B------:R-:W-:Y:S05]  /*3c40*/  @!P0 EXIT ;  /* 0x000000000000894d */ /* 0x000fea0003800000 */
[----:B------:R-:W-:Y:S01]  /*3c50*/  IADD3 R2, PT, PT, R2, 0x80, RZ ;  /* 0x0000008002027810 */ /* 0x000fe20007ffe0ff */
[----:B------:R-:W-:Y:S01]  /*3c60*/  UMOV UR6, UR4 ;  /* 0x0000000400067c82 */ /* 0x000fe20008000000 */
[----:B------:R-:W-:Y:S05]  /*3c70*/  BRA `(.L_x_1729) ;  /* 0xffffffe400547947 */ /* 0x000fea000383ffff */
        .weak           $__internal_2_$__cuda_sm20_div_u64
        .type           $__internal_2_$__cuda_sm20_div_u64,@function
        .size           $__internal_2_$__cuda_sm20_div_u64,($__internal_3_$__cuda_sm20_rem_u64 - $__internal_2_$__cuda_sm20_div_u64)
$__internal_2_$__cuda_sm20_div_u64:
[----:B------:R-:W-:Y:S01]  /*3c80*/  IMAD.MOV.U32 R28, RZ, RZ, R0 ;  /* 0x000000ffff1c7224 */ /* 0x000fe200078e0000 */
[----:B------:R-:W-:-:S04]  /*3c90*/  MOV R29, R3 ;  /* 0x00000003001d7202 */ /* 0x000fc80000000f00 */
[----:B------:R-:W0:Y:S08]  /*3ca0*/  I2F.U64.RP R5, R28 ;  /* 0x0000001c00057312 */ /* 0x000e300000309000 */
[----:B0-----:R-:W0:Y:S02]  /*3cb0*/  MUFU.RCP R9, R5 ;  /* 0x0000000500097308 */ /* 0x001e240000001000 */
[----:B0-----:R-:W-:-:S06]  /*3cc0*/  VIADD R9, R9, 0x1ffffffe ;  /* 0x1ffffffe09097836 */ /* 0x001fcc0000000000 */
[----:B------:R-:W0:Y:S02]  /*3cd0*/  F2I.U64.TRUNC R26, R9 ;  /* 0x00000009001a7311 */ /* 0x000e24000020d800 */
[----:B0-----:R-:W-:-:S04]  /*3ce0*/  IMAD.WIDE.U32 R24, R26, R0, RZ ;  /* 0x000000001a187225 */ /* 0x001fc800078e00ff */
[C---:B------:R-:W-:Y:S01]  /*3cf0*/  IMAD R7, R26.reuse, R3, R25 ;  /* 0x000000031a077224 */ /* 0x040fe200078e0219 */
[----:B------:R-:W-:Y:S01]  /*3d00*/  IADD3 R8, P0, PT, RZ, -R24, RZ ;  /* 0x80000018ff087210 */ /* 0x000fe20007f1e0ff */
[----:B------:R-:W-:Y:S02]  /*3d10*/  IMAD.MOV.U32 R25, RZ, RZ, R26 ;  /* 0x000000ffff197224 */ /* 0x000fe400078e001a */
[----:B------:R-:W-:Y:S02]  /*3d20*/  IMAD R7, R27, R0, R7 ;  /* 0x000000001b077224 */ /* 0x000fe400078e0207 */
[----:B------:R-:W-:-:S03]  /*3d30*/  IMAD.HI.U32 R24, R26, R8, RZ ;  /* 0x000000081a187227 */ /* 0x000fc600078e00ff */
[----:B------:R-:W-:-:S05]  /*3d40*/  IADD3.X R7, PT, PT, RZ, ~R7, RZ, P0, !PT ;  /* 0x80000007ff077210 */ /* 0x000fca00007fe4ff */
[----:B------:R-:W-:-:S04]  /*3d50*/  IMAD.WIDE.U32 R24, P0, R26, R7, R24 ;  /* 0x000000071a187225 */ /* 0x000fc80007800018 */
[C---:B------:R-:W-:Y:S02]  /*3d60*/  IMAD R5, R27.reuse, R7, RZ ;  /* 0x000000071b057224 */ /* 0x040fe400078e02ff */
[----:B------:R-:W-:-:S04]  /*3d70*/  IMAD.HI.U32 R8, P1, R27, R8, R24 ;  /* 0x000000081b087227 */ /* 0x000fc80007820018 */
[----:B------:R-:W-:Y:S01]  /*3d80*/  IMAD.HI.U32 R7, R27, R7, RZ ;  /* 0x000000071b077227 */ /* 0x000fe200078e00ff */
[----:B------:R-:W-:-:S04]  /*3d90*/  IADD3 R25, P2, PT, R5, R8, RZ ;  /* 0x0000000805197210 */ /* 0x000fc80007f5e0ff */
[----:B------:R-:W-:Y:S01]  /*3da0*/  IADD3.X R5, PT, PT, R7, R27, RZ, P0, !PT ;  /* 0x0000001b07057210 */ /* 0x000fe200007fe4ff */
[----:B------:R-:W-:-:S03]  /*3db0*/  IMAD.WIDE.U32 R8, R25, R0, RZ ;  /* 0x0000000019087225 */ /* 0x000fc600078e00ff */
[----:B------:R-:W-:Y:S01]  /*3dc0*/  IADD3.X R5, PT, PT, RZ, RZ, R5, P2, P1 ;  /* 0x000000ffff057210 */ /* 0x000fe200017e2405 */
[----:B------:R-:W-:Y:S01]  /*3dd0*/  IMAD R10, R25, R3, R9 ;  /* 0x00000003190a7224 */ /* 0x000fe200078e0209 */
[----:B------:R-:W-:Y:S01]  /*3de0*/  IADD3 R8, P0, PT, RZ, -R8, RZ ;  /* 0x80000008ff087210 */ /* 0x000fe20007f1e0ff */
[----:B------:R-:W-:Y:S02]  /*3df0*/  IMAD.MOV.U32 R9, RZ, RZ, RZ ;  /* 0x000000ffff097224 */ /* 0x000fe400078e00ff */
[----:B------:R-:W-:Y:S02]  /*3e00*/  IMAD R10, R5, R0, R10 ;  /* 0x00000000050a7224 */ /* 0x000fe400078e020a */
[----:B------:R-:W-:-:S04]  /*3e10*/  IMAD.HI.U32 R24, R25, R8, RZ ;  /* 0x0000000819187227 */ /* 0x000fc800078e00ff */
[----:B------:R-:W-:-:S04]  /*3e20*/  IMAD.X R10, RZ, RZ, ~R10, P0 ;  /* 0x000000ffff0a7224 */ /* 0x000fc800000e0e0a */
[----:B------:R-:W-:-:S04]  /*3e30*/  IMAD.WIDE.U32 R24, P0, R25, R10, R24 ;  /* 0x0000000a19187225 */ /* 0x000fc80007800018 */
[C---:B------:R-:W-:Y:S02]  /*3e40*/  IMAD R7, R5.reuse, R10, RZ ;  /* 0x0000000a05077224 */ /* 0x040fe400078e02ff */
[----:B------:R-:W-:-:S04]  /*3e50*/  IMAD.HI.U32 R8, P1, R5, R8, R24 ;  /* 0x0000000805087227 */ /* 0x000fc80007820018 */
[----:B------:R-:W-:Y:S01]  /*3e60*/  IMAD.HI.U32 R10, R5, R10, RZ ;  /* 0x0000000a050a7227 */ /* 0x000fe200078e00ff */
[----:B------:R-:W-:-:S04]  /*3e70*/  IADD3 R7, P2, PT, R7, R8, RZ ;  /* 0x0000000807077210 */ /* 0x000fc80007f5e0ff */
[----:B------:R-:W-:Y:S01]  /*3e80*/  IADD3.X R10, PT, PT, R10, R5, RZ, P0, !PT ;  /* 0x000000050a0a7210 */ /* 0x000fe200007fe4ff */
[----:B------:R-:W-:-:S03]  /*3e90*/  IMAD.HI.U32 R8, R7, R6, RZ ;  /* 0x0000000607087227 */ /* 0x000fc600078e00ff */
[----:B------:R-:W-:Y:S01]  /*3ea0*/  IADD3.X R10, PT, PT, RZ, RZ, R10, P2, P1 ;  /* 0x000000ffff0a7210 */ /* 0x000fe200017e240a */
[----:B------:R-:W-:-:S04]  /*3eb0*/  IMAD.WIDE.U32 R8, R7, R11, R8 ;  /* 0x0000000b07087225 */ /* 0x000fc800078e0008 */
[C---:B------:R-:W-:Y:S02]  /*3ec0*/  IMAD R5, R10.reuse, R11, RZ ;  /* 0x0000000b0a057224 */ /* 0x040fe400078e02ff */
[----:B------:R-:W-:-:S04]  /*3ed0*/  IMAD.HI.U32 R8, P0, R10, R6, R8 ;  /* 0x000000060a087227 */ /* 0x000fc80007800008 */
[----:B------:R-:W-:Y:S01]  /*3ee0*/  IMAD.HI.U32 R7, R10, R11, RZ ;  /* 0x0000000b0a077227 */ /* 0x000fe200078e00ff */
[----:B------:R-:W-:-:S04]  /*3ef0*/  IADD3 R5, P1, PT, R5, R8, RZ ;  /* 0x0000000805057210 */ /* 0x000fc80007f3e0ff */
[----:B------:R-:W-:Y:S01]  /*3f00*/  IADD3.X R7, PT, PT, R7, RZ, RZ, P0, !PT ;  /* 0x000000ff07077210 */ /* 0x000fe200007fe4ff */
[----:B------:R-:W-:-:S04]  /*3f10*/  IMAD.WIDE.U32 R24, R5, R0, RZ ;  /* 0x0000000005187225 */ /* 0x000fc800078e00ff */
[----:B------:R-:W-:Y:S01]  /*3f20*/  IMAD.X R7, RZ, RZ, R7, P1 ;  /* 0x000000ffff077224 */ /* 0x000fe200008e0607 */
[----:B------:R-:W-:Y:S01]  /*3f30*/  IADD3 R9, P1, PT, -R24, R6, RZ ;  /* 0x0000000618097210 */ /* 0x000fe20007f3e1ff */
[----:B------:R-:W-:-:S03]  /*3f40*/  IMAD R8, R5, R3, R25 ;  /* 0x0000000305087224 */ /* 0x000fc600078e0219 */
[-C--:B------:R-:W-:Y:S01]  /*3f50*/  ISETP.GE.U32.AND P0, PT, R9, R0.reuse, PT ;  /* 0x000000000900720c */ /* 0x080fe20003f06070 */
[----:B------:R-:W-:Y:S01]  /*3f60*/  IMAD R6, R7, R0, R8 ;  /* 0x0000000007067224 */ /* 0x000fe200078e0208 */
[----:B------:R-:W-:-:S04]  /*3f70*/  IADD3 R12, P2, PT, -R0, R9, RZ ;  /* 0x00000009000c7210 */ /* 0x000fc80007f5e1ff */
[----:B------:R-:W-:Y:S02]  /*3f80*/  IADD3.X R6, PT, PT, ~R6, R11, RZ, P1, !PT ;  /* 0x0000000b06067210 */ /* 0x000fe40000ffe5ff */
[----:B------:R-:W-:Y:S02]  /*3f90*/  IADD3 R8, P1, PT, R5, 0x1, RZ ;  /* 0x0000000105087810 */ /* 0x000fe40007f3e0ff */
[C---:B------:R-:W-:Y:S01]  /*3fa0*/  ISETP.GE.U32.AND.EX P0, PT, R6.reuse, R3, PT, P0 ;  /* 0x000000030600720c */ /* 0x040fe20003f06100 */
[----:B------:R-:W-:Y:S01]  /*3fb0*/  IMAD.X R11, R6, 0x1, ~R3, P2 ;  /* 0x00000001060b7824 */ /* 0x000fe200010e0e03 */
[----:B------:R-:W-:Y:S02]  /*3fc0*/  IADD3.X R10, PT, PT, RZ, R7, RZ, P1, !PT ;  /* 0x00000007ff0a7210 */ /* 0x000fe40000ffe4ff */
[----:B------:R-:W-:Y:S02]  /*3fd0*/  SEL R9, R12, R9, P0 ;  /* 0x000000090c097207 */ /* 0x000fe40000000000 */
[----:B------:R-:W-:-:S02]  /*3fe0*/  SEL R8, R8, R5, P0 ;  /* 0x0000000508087207 */ /* 0x000fc40000000000 */
[----:B------:R-:W-:Y:S02]  /*3ff0*/  SEL R6, R11, R6, P0 ;  /* 0x000000060b067207 */ /* 0x000fe40000000000 */
[----:B------:R-:W-:Y:S02]  /*4000*/  SEL R10, R10, R7, P0 ;  /* 0x000000070a0a7207 */ /* 0x000fe40000000000 */
[----:B------:R-:W-:Y:S02]  /*4010*/  ISETP.GE.U32.AND P0, PT, R9, R0, PT ;  /* 0x000000000900720c */ /* 0x000fe40003f06070 */
[----:B------:R-:W-:Y:S02]  /*4020*/  IADD3 R5, P2, PT, R8, 0x1, RZ ;  /* 0x0000000108057810 */ /* 0x000fe40007f5e0ff */
[----:B------:R-:W-:Y:S02]  /*4030*/  ISETP.NE.U32.AND P1, PT, R0, RZ, PT ;  /* 0x000000ff0000720c */ /* 0x000fe40003f25070 */
[----:B------:R-:W-:Y:S01]  /*4040*/  ISETP.GE.U32.AND.EX P0, PT, R6, R3, PT, P0 ;  /* 0x000000030600720c */ /* 0x000fe20003f06100 */
[----:B------:R-:W-:Y:S01]  /*4050*/  IMAD.X R7, RZ, RZ, R10, P2 ;  /* 0x000000ffff077224 */ /* 0x000fe200010e060a */
[----:B------:R-:W-:-:S02]  /*4060*/  ISETP.NE.AND.EX P1, PT, R3, RZ, PT, P1 ;  /* 0x000000ff0300720c */ /* 0x000fc40003f25310 */
[----:B------:R-:W-:Y:S02]  /*4070*/  SEL R5, R5, R8, P0 ;  /* 0x0000000805057207 */ /* 0x000fe40000000000 */
[----:B------:R-:W-:Y:S02]  /*4080*/  SEL R7, R7, R10, P0 ;  /* 0x0000000a07077207 */ /* 0x000fe40000000000 */
[----:B------:R-:W-:Y:S01]  /*4090*/  SEL R0, R5, 0xffffffff, P1 ;  /* 0xffffffff05007807 */ /* 0x000fe20000800000 */
[----:B------:R-:W-:Y:S01]  /*40a0*/  HFMA2 R5, -RZ, RZ, 0, 0 ;  /* 0x00000000ff057431 */ /* 0x000fe200000001ff */
[----:B------:R-:W-:-:S03]  /*40b0*/  SEL R7, R7, 0xffffffff, P1 ;  /* 0xffffffff07077807 */ /* 0x000fc60000800000 */
[----:B------:R-:W-:Y:S05]  /*40c0*/  RET.REL.NODEC R4 `(_ZN3cub18CUB_300001_SM_10006detail9transform16transform_kernelINS2_10policy_hubILb1EN4cuda3std3__45tupleIJN6thrust24THRUST_300001_SM_1000_NS6detail15normal_iteratorINSA_10device_ptrIyEEEEEEEE10policy1000El13IndexToResultNSC_INSD_I11ResultPointEEEEJPyEEEvT0_iT1_T2_DpNS2_10kernel_argIT3_EE) ;  /* 0xffffffbc04cc7950 */ /* 0x000fea0003c3ffff */
        .weak           $__internal_3_$__cuda_sm20_rem_u64
        .type           $__internal_3_$__cuda_sm20_rem_u64,@function
        .size           $__internal_3_$__cuda_sm20_rem_u64,(.L_x_1810 - $__internal_3_$__cuda_sm20_rem_u64)
$__internal_3_$__cuda_sm20_rem_u64:
[----:B------:R-:W-:Y:S01]  /*40d0*/  IMAD.U32 R24, RZ, RZ, UR42 ;  /* 0x0000002aff187e24 */ /* 0x000fe2000f8e00ff */
[----:B------:R-:W-:-:S04]  /*40e0*/  MOV R25, R3 ;  /* 0x0000000300197202 */ /* 0x000fc80000000f00 */
[----:B------:R-:W0:Y:S08]  /*40f0*/  I2F.U64.RP R10, R24 ;  /* 0x00000018000a7312 */ /* 0x000e300000309000 */
[----:B0-----:R-:W0:Y:S02]  /*4100*/  MUFU.RCP R10, R10 ;  /* 0x0000000a000a7308 */ /* 0x001e240000001000 */
[----:B0-----:R-:W-:-:S06]  /*4110*/  VIADD R7, R10, 0x1ffffffe ;  /* 0x1ffffffe0a077836 */ /* 0x001fcc0000000000 */
[----:B------:R-:W0:Y:S02]  /*4120*/  F2I.U64.TRUNC R6, R7 ;  /* 0x0000000700067311 */ /* 0x000e24000020d800 */
[----:B0-----:R-:W-:-:S04]  /*4130*/  IMAD.WIDE.U32 R4, R6, UR42, RZ ;  /* 0x0000002a06047c25 */ /* 0x001fc8000f8e00ff */
[----:B------:R-:W-:Y:S01]  /*4140*/  IMAD R5, R6, R3, R5 ;  /* 0x0000000306057224 */ /* 0x000fe200078e0205 */
[----:B------:R-:W-:-:S03]  /*4150*/  IADD3 R11, P0, PT, RZ, -R4, RZ ;  /* 0x80000004ff0b7210 */ /* 0x000fc60007f1e0ff */
[----:B------:R-:W-:Y:S02]  /*4160*/  IMAD R5, R7, UR42, R5 ;  /* 0x0000002a07057c24 */ /* 0x000fe4000f8e0205 */
[----:B------:R-:W-:-:S03]  /*4170*/  IMAD.HI.U32 R4, R6, R11, RZ ;  /* 0x0000000b06047227 */ /* 0x000fc600078e00ff */
[----:B------:R-:W-:Y:S01]  /*4180*/  IADD3.X R23, PT, PT, RZ, ~R5, RZ, P0, !PT ;  /* 0x80000005ff177210 */ /* 0x000fe200007fe4ff */
[----:B------:R-:W-:-:S04]  /*4190*/  IMAD.MOV.U32 R5, RZ, RZ, R6 ;  /* 0x000000ffff057224 */ /* 0x000fc800078e0006 */
[----:B------:R-:W-:-:S04]  /*41a0*/  IMAD.WIDE.U32 R4, P0, R6, R23, R4 ;  /* 0x0000001706047225 */ /* 0x000fc80007800004 */
[C---:B------:R-:W-:Y:S02]  /*41b0*/  IMAD R6, R7.reuse, R23, RZ ;  /* 0x0000001707067224 */ /* 0x040fe400078e02ff */
[----:B------:R-:W-:-:S04]  /*41c0*/  IMAD.HI.U32 R5, P1, R7, R11, R4 ;  /* 0x0000000b07057227 */ /* 0x000fc80007820004 */
[----:B------:R-:W-:Y:S01]  /*41d0*/  IMAD.HI.U32 R23, R7, R23, RZ ;  /* 0x0000001707177227 */ /* 0x000fe200078e00ff */
[----:B------:R-:W-:-:S04]  /*41e0*/  IADD3 R5, P2, PT, R6, R5, RZ ;  /* 0x0000000506057210 */ /* 0x000fc80007f5e0ff */
[----:B------:R-:W-:Y:S01]  /*41f0*/  IADD3.X R6, PT, PT, R23, R7, RZ, P0, !PT ;  /* 0x0000000717067210 */ /* 0x000fe200007fe4ff */
[----:B------:R-:W-:-:S03]  /*4200*/  IMAD.WIDE.U32 R10, R5, UR42, RZ ;  /* 0x0000002a050a7c25 */ /* 0x000fc6000f8e00ff */
[----:B------:R-:W-:Y:S01]  /*4210*/  IADD3.X R6, PT, PT, RZ, RZ, R6, P2, P1 ;  /* 0x000000ffff067210 */ /* 0x000fe200017e2406 */
[----:B------:R-:W-:Y:S01]  /*4220*/  IMAD R7, R5, R3, R11 ;  /* 0x0000000305077224 */ /* 0x000fe200078e020b */
[----:B------:R-:W-:-:S03]  /*4230*/  IADD3 R11, P0, PT, RZ, -R10, RZ ;  /* 0x8000000aff0b7210 */ /* 0x000fc60007f1e0ff */
[----:B------:R-:W-:Y:S02]  /*4240*/  IMAD R7, R6, UR42, R7 ;  /* 0x0000002a06077c24 */ /* 0x000fe4000f8e0207 */
[----:B------:R-:W-:-:S04]  /*4250*/  IMAD.HI.U32 R4, R5, R11, RZ ;  /* 0x0000000b05047227 */ /* 0x000fc800078e00ff */
[----:B------:R-:W-:-:S04]  /*4260*/  IMAD.X R7, RZ, RZ, ~R7, P0 ;  /* 0x000000ffff077224 */ /* 0x000fc800000e0e07 */
[----:B------:R-:W-:-:S04]  /*4270*/  IMAD.WIDE.U32 R4, P0, R5, R7, R4 ;  /* 0x0000000705047225 */ /* 0x000fc80007800004 */
[C---:B------:R-:W-:Y:S02]  /*4280*/  IMAD R10, R6.reuse, R7, RZ ;  /* 0x00000007060a7224 */ /* 0x040fe400078e02ff */
[----:B------:R-:W-:-:S04]  /*4290*/  IMAD.HI.U32 R5, P1, R6, R11, R4 ;  /* 0x0000000b06057227 */ /* 0x000fc80007820004 */
[----:B------:R-:W-:Y:S01]  /*42a0*/  IMAD.HI.U32 R11, R6, R7, RZ ;  /* 0x00000007060b7227 */ /* 0x000fe200078e00ff */
[----:B------:R-:W-:-:S03]  /*42b0*/  IADD3 R7, P2, PT, R10, R5, RZ ;  /* 0x000000050a077210 */ /* 0x000fc60007f5e0ff */
[----:B------:R-:W-:Y:S01]  /*42c0*/  IMAD.MOV.U32 R5, RZ, RZ, RZ ;  /* 0x000000ffff057224 */ /* 0x000fe200078e00ff */
        /* <DEDUP_REMOVED lines=9> */
[----:B------:R-:W-:-:S04]  /*4360*/  IMAD.WIDE.U32 R4, R7, UR42, RZ ;  /* 0x0000002a07047c25 */ /* 0x000fc8000f8e00ff */
[----:B------:R-:W-:Y:S01]  /*4370*/  IMAD.X R6, RZ, RZ, R6, P1 ;  /* 0x000000ffff067224 */ /* 0x000fe200008e0606 */
[----:B------:R-:W-:Y:S01]  /*4380*/  IADD3 R8, P1, PT, -R4, R8, RZ ;  /* 0x0000000804087210 */ /* 0x000fe20007f3e1ff */
[----:B------:R-:W-:-:S03]  /*4390*/  IMAD R7, R7, R3, R5 ;  /* 0x0000000307077224 */ /* 0x000fc600078e0205 */
[----:B------:R-:W-:Y:S01]  /*43a0*/  ISETP.GE.U32.AND P0, PT, R8, UR42, PT ;  /* 0x0000002a08007c0c */ /* 0x000fe2000bf06070 */
[----:B------:R-:W-:-:S05]  /*43b0*/  IMAD R6, R6, UR42, R7 ;  /* 0x0000002a06067c24 */ /* 0x000fca000f8e0207 */
[----:B------:R-:W-:Y:S02]  /*43c0*/  IADD3.X R6, PT, PT, ~R6, R9, RZ, P1, !PT ;  /* 0x0000000906067210 */ /* 0x000fe40000ffe5ff */
[----:B------:R-:W-:Y:S02]  /*43d0*/  IADD3 R5, P1, PT, R8, -UR42, RZ ;  /* 0x8000002a08057c10 */ /* 0x000fe4000ff3e0ff */
[----:B------:R-:W-:-:S03]  /*43e0*/  ISETP.GE.U32.AND.EX P0, PT, R6, R3, PT, P0 ;  /* 0x000000030600720c */ /* 0x000fc60003f06100 */
[----:B------:R-:W-:Y:S01]  /*43f0*/  IMAD.X R4, R6, 0x1, ~R3, P1 ;  /* 0x0000000106047824 */ /* 0x000fe200008e0e03 */
[----:B------:R-:W-:Y:S02]  /*4400*/  SEL R5, R5, R8, P0 ;  /* 0x0000000805057207 */ /* 0x000fe40000000000 */
[----:B------:R-:W-:Y:S02]  /*4410*/  ISETP.NE.U32.AND P1, PT, RZ, UR42, PT ;  /* 0x0000002aff007c0c */ /* 0x000fe4000bf25070 */
[----:B------:R-:W-:Y:S02]  /*4420*/  SEL R4, R4, R6, P0 ;  /* 0x0000000604047207 */ /* 0x000fe40000000000 */
[C---:B------:R-:W-:Y:S02]  /*4430*/  ISETP.GE.U32.AND P0, PT, R5.reuse, UR42, PT ;  /* 0x0000002a05007c0c */ /* 0x040fe4000bf06070 */
[----:B------:R-:W-:Y:S02]  /*4440*/  IADD3 R8, PT, PT, R5, -UR42, RZ ;  /* 0x8000002a05087c10 */ /* 0x000fe4000fffe0ff */
[----:B------:R-:W-:Y:S01]  /*4450*/  ISETP.GE.U32.AND.EX P0, PT, R4, R3, PT, P0 ;  /* 0x000000030400720c */ /* 0x000fe20003f06100 */
[----:B------:R-:W-:Y:S01]  /*4460*/  IMAD.MOV.U32 R4, RZ, RZ, R0 ;  /* 0x000000ffff047224 */ /* 0x000fe200078e0000 */
[----:B------:R-:W-:-:S02]  /*4470*/  ISETP.NE.AND.EX P1, PT, R3, RZ, PT, P1 ;  /* 0x000000ff0300720c */ /* 0x000fc40003f25310 */
[----:B------:R-:W-:Y:S01]  /*4480*/  SEL R8, R8, R5, P0 ;  /* 0x0000000508087207 */ /* 0x000fe20000000000 */
[----:B------:R-:W-:-:S03]  /*4490*/  HFMA2 R5, -RZ, RZ, 0, 0 ;  /* 0x00000000ff057431 */ /* 0x000fc600000001ff */
[----:B------:R-:W-:Y:S01]  /*44a0*/  SEL R8, R8, 0xffffffff, P1 ;  /* 0xffffffff08087807 */ /* 0x000fe20000800000 */
[----:B------:R-:W-:Y:S06]  /*44b0*/  RET.REL.NODEC R4 `(_ZN3cub18CUB_300001_SM_10006detail9transform16transform_kernelINS2_10policy_hubILb1EN4cuda3std3__45tupleIJN6thrust24THRUST_300001_SM_1000_NS6detail15normal_iteratorINSA_10device_ptrIyEEEEEEEE10policy1000El13IndexToResultNSC_INSD_I11ResultPointEEEEJPyEEEvT0_iT1_T2_DpNS2_10kernel_argIT3_EE) ;  /* 0xffffffb804d07950 */ /* 0x000fec0003c3ffff */
.L_x_1730:
        /* <DEDUP_REMOVED lines=12> */
.L_x_1810:


//--------------------- .text._ZN3cub18CUB_300001_SM_10006detail9transform16transform_kernelINS2_10policy_hubILb1EN4cuda3std3__45tupleIJN6thrust24THRUST_300001_SM_1000_NS6detail15normal_iteratorINSA_10device_ptrIyEEEEEEEE10policy1000Ei13IndexToResultNSC_INSD_I11ResultPointEEEEJPyEEEvT0_iT1_T2_DpNS2_10kernel_argIT3_EE --------------------------
	.section	.text._ZN3cub18CUB_300001_SM_10006detail9transform16transform_kernelINS2_10policy_hubILb1EN4cuda3std3__45tupleIJN6thrust24THRUST_300001_SM_1000_NS6detail15normal_iteratorINSA_10device_ptrIyEEEEEEEE10policy1000Ei13IndexToResultNSC_INSD_I11ResultPointEEEEJPyEEEvT0_iT1_T2_DpNS2_10kernel_argIT3_EE,"ax",@progbits
	.align	128
        .global         _ZN3cub18CUB_300001_SM_10006detail9transform16transform_kernelINS2_10policy_hubILb1EN4cuda3std3__45tupleIJN6thrust24THRUST_300001_SM_1000_NS6detail15normal_iteratorINSA_10device_ptrIyEEEEEEEE10policy1000Ei13IndexToResultNSC_INSD_I11ResultPointEEEEJPyEEEvT0_iT1_T2_DpNS2_10kernel_argIT3_EE
        .type           _ZN3cub18CUB_300001_SM_10006detail9transform16transform_kernelINS2_10policy_hubILb1EN4cuda3std3__45tupleIJN6thrust24THRUST_300001_SM_1000_NS6detail15normal_iteratorINSA_10device_ptrIyEEEEEEEE10policy1000Ei13IndexToResultNSC_INSD_I11ResultPointEEEEJPyEEEvT0_iT1_T2_DpNS2_10kernel_argIT3_EE,@function
        .size           _ZN3cub18CUB_300001_SM_10006detail9transform16transform_kernelINS2_10policy_hubILb1EN4cuda3std3__45tupleIJN6thrust24THRUST_300001_SM_1000_NS6detail15normal_iteratorINSA_10device_ptrIyEEEEEEEE10policy1000Ei13IndexToResultNSC_INSD_I11ResultPointEEEEJPyEEEvT0_iT1_T2_DpNS2_10kernel_argIT3_EE,(.L_x_1812 - _ZN3cub18CUB_300001_SM_10006detail9transform16transform_kernelINS2_10policy_hubILb1EN4cuda3std3__45tupleIJN6thrust24THRUST_300001_SM_1000_NS6detail15normal_iteratorINSA_10device_ptrIyEEEEEEEE10policy1000Ei13IndexToResultNSC_INSD_I11ResultPointEEEEJPyEEEvT0_iT1_T2_DpNS2_10kernel_argIT3_EE)
        .other          _ZN3cub18CUB_300001_SM_10006detail9transform16transform_kernelINS2_10policy_hubILb1EN4cuda3std3__45tupleIJN6thrust24THRUST_300001_SM_1000_NS6detail15normal_iteratorINSA_10device_ptrIyEEEEEEEE10policy1000Ei13IndexToResultNSC_INSD_I11ResultPointEEEEJPyEEEvT0_iT1_T2_DpNS2_10kernel_argIT3_EE,@"STO_CUDA_ENTRY STV_DEFAULT"
_ZN3cub18CUB_300001_SM_10006detail9transform16transform_kernelINS2_10policy_hubILb1EN4cuda3std3__45tupleIJN6thrust24THRUST_300001_SM_1000_NS6detail15normal_iteratorINSA_10device_ptrIyEEEEEEEE10policy1000Ei13IndexToResultNSC_INSD_I11ResultPointEEEEJPyEEEvT0_iT1_T2_DpNS2_10kernel_argIT3_EE:
.text._ZN3cub18CUB_300001_SM_10006detail9transform16transform_kernelINS2_10policy_hubILb1EN4cuda3std3__45tupleIJN6thrust24THRUST_300001_SM_1000_NS6detail15normal_iteratorINSA_10device_ptrIyEEEEEEEE10policy1000Ei13IndexToResultNSC_INSD_I11ResultPointEEEEJPyEEEvT0_iT1_T2_DpNS2_10kernel_argIT3_EE:
[----:B------:R-:W-:Y:S08]  /*0000*/  LDC R1, c[0x0][0x37c] ;  /* 0x0000df00ff017b82 */ /* 0x000ff00000000800 */
[----:B------:R-:W0:Y:S01]  /*0010*/  S2UR UR10, SR_CTAID.X ;  /* 0x00000000000a79c3 */ /* 0x000e220000002500 */
[----:B------:R-:W1:Y:S01]  /*0020*/  LDCU.64 UR8, c[0x0][0x380] ;  /* 0x00007000ff0877ac */ /* 0x000e620008000a00 */
[----:B------:R-:W2:Y:S01]  /*0030*/  S2R R2, SR_TID.X ;  /* 0x0000000000027919 */ /* 0x000ea20000002100 */
[----:B------:R-:W-:Y:S01]  /*0040*/  BSSY.RECONVERGENT B0, `(.L_x_1731) ;  /* 0x0000016000007945 */ /* 0x000fe20003800200 */
[----:B------:R-:W3:Y:S01]  /*0050*/  LDCU.64 UR42, c[0x0][0x358] ;  /* 0x00006b00ff2a77ac */ /* 0x000ee20008000a00 */
[----:B------:R-:W4:Y:S01]  /*0060*/  LDCU UR41, c[0x3][0xa0] ;  /* 0x00c01400ff2977ac */ /* 0x000f220008000800 */
[----:B-1----:R-:W-:-:S04]  /*0070*/  USHF.L.U32 UR4, UR9, 0x7, URZ ;  /* 0x0000000709047899 */ /* 0x002fc800080006ff */
[----:B0-----:R-:W-:-:S04]  /*0080*/  UIMAD UR10, UR4, UR10, URZ ;  /* 0x0000000a040a72a4 */ /* 0x001fc8000f8e02ff */
[----:B------:R-:W-:-:S04]  /*0090*/  UIADD3 UR8, UPT, UPT, -UR10, UR8, URZ ;  /* 0x000000080a087290 */ /* 0x000fc8000fffe1ff */
[----:B------:R-:W-:Y:S01]  /*00a0*/  UISETP.LT.AND UP0, UPT, UR4, UR8, UPT ;  /* 0x000000080400728c */ /* 0x000fe2000bf01270 */
[----:B--2---:R-:W-:-:S03]  /*00b0*/  IMAD.SHL.U32 R0, R2, 0x80, RZ ;  /* 0x0000008002007824 */ /* 0x004fc600078e00ff */
[----:B------:R-:W-:-:S04]  /*00c0*/  USEL UR40, UR4, UR8, UP0 ;  /* 0x0000000804287287 */ /* 0x000fc80008000000 */
[----:B------:R-:W-:-:S06]  /*00d0*/  USHF.L.U32 UR5, UR40, 0x3, URZ ;  /* 0x0000000328057899 */ /* 0x000fcc00080006ff */
[----:B------:R-:W-:-:S13]  /*00e0*/  ISETP.GE.AND P0, PT, R0, UR5, PT ;  /* 0x0000000500007c0c */ /* 0x000fda000bf06270 */
[----:B---34-:R-:W-:Y:S05]  /*00f0*/  @P0 BRA `(.L_x_1732) ;  /* 0x0000000000280947 */ /* 0x018fea0003800000 */
[----:B------:R-:W0:Y:S01]  /*0100*/  LDC.64 R4, c[0x0][0x398] ;  /* 0x0000e600ff047b82 */ /* 0x000e220000000a00 */
[----:B------:R-:W-:Y:S02]  /*0110*/  IMAD.U32 R3, RZ, RZ, UR10 ;  /* 0x0000000aff037e24 */ /* 0x000fe4000f8e00ff */
[----:B0-----:R-:W-:-:S04]  /*0120*/  IMAD.WIDE.U32 R4, R2, 0x80, R4 ;  /* 0x0000008002047825 */ /* 0x001fc800078e0004 */
[----:B------:R-:W-:-:S07]  /*0130*/  IMAD.WIDE R4, R3, 0x8, R4 ;  /* 0x0000000803047825 */ /* 0x000fce00078e0204 */
.L_x_1733:
[----:B------:R-:W-:Y:S01]  /*0140*/  IADD3 R0, PT, PT, R0, 0x4000, RZ ;  /* 0x0000400000007810 */ /* 0x000fe20007ffe0ff */
[----:B------:R0:W-:Y:S03]  /*0150*/  CCTL.E.PF2 [R4] ;  /* 0x000000000400798f */ /* 0x0001e60000800100 */
[----:B------:R-:W-:Y:S02]  /*0160*/  ISETP.GE.AND P0, PT, R0, UR5, PT ;  /* 0x0000000500007c0c */ /* 0x000fe4000bf06270 */
[----:B0-----:R-:W-:-:S05]  /*0170*/  IADD3 R4, P1, PT, R4, 0x4000, RZ ;  /* 0x0000400004047810 */ /* 0x001fca0007f3e0ff */
[----:B------:R-:W-:-:S06]  /*0180*/  IMAD.X R5, RZ, RZ, R5, P1 ;  /* 0x000000ffff057224 */ /* 0x000fcc00008e0605 */
[----:B------:R-:W-:Y:S05]  /*0190*/  @!P0 BRA `(.L_x_1733) ;  /* 0xfffffffc00e88947 */ /* 0x000fea000383ffff */
.L_x_1732:
[----:B------:R-:W-:Y:S05]  /*01a0*/  BSYNC.RECONVERGENT B0 ;  /* 0x0000000000007941 */ /* 0x000fea0003800200 */
.L_x_1731:
[----:B------:R-:W-:-:S09]  /*01b0*/  UISETP.GT.AND UP0, UPT, UR4, UR8, UPT ;  /* 0x000000080400728c */ /* 0x000fd2000bf04270 */
[----:B------:R-:W-:Y:S05]  /*01c0*/  BRA.U UP0, `(.L_x_1734) ;  /* 0x0000001d003c7547 */ /* 0x000fea000b800000 */
[----:B------:R-:W-:-:S06]  /*01d0*/  UISETP.GE.AND UP0, UPT, UR9, 0x1, UPT ;  /* 0x000000010900788c */ /* 0x000fcc000bf06270 */
[----:B------:R-:W-:-:S13]  /*01e0*/  PLOP3.LUT P0, PT, PT, PT, UP0, 0x80, 0x8 ;  /* 0x000000000008781c */ /* 0x000fda0003f0f008 */
[----:B------:R-:W-:Y:S05]  /*01f0*/  @!P0 EXIT ;  /* 0x000000000000894d */ /* 0x000fea0003800000 */
[----:B------:R-:W0:Y:S01]  /*0200*/  LDCU.64 UR4, c[0x3][0xc0] ;  /* 0x00c01800ff0477ac */ /* 0x000e220008000a00 */
[----:B------:R-:W1:Y:S01]  /*0210*/  LDCU.128 UR16, c[0x3][0xb0] ;  /* 0x00c01600ff1077ac */ /* 0x000e620008000c00 */
[----:B------:R-:W2:Y:S01]  /*0220*/  LDCU.128 UR20, c[0x3][0xa0] ;  /* 0x00c01400ff1477ac */ /* 0x000ea20008000c00 */
[----:B------:R-:W3:Y:S01]  /*0230*/  LDCU UR45, c[0x3][0xc4] ;  /* 0x00c01880ff2d77ac */ /* 0x000ee20008000800 */
[----:B------:R-:W4:Y:S01]  /*0240*/  LDCU UR46, c[0x3][0xc0] ;  /* 0x00c01800ff2e77ac */ /* 0x000f220008000800 */
[----:B0-----:R-:W-:Y:S02]  /*0250*/  USHF.R.S32.HI UR11, URZ, 0x1f, UR5 ;  /* 0x0000001fff0b7899 */ /* 0x001fe40008011405 */
[----:B------:R-:W-:Y:S01]  /*0260*/  USHF.R.S32.HI UR12, URZ, 0x1f, UR4 ;  /* 0x0000001fff0c7899 */ /* 0x000fe20008011404 */
[----:B------:R-:W0:Y:S01]  /*0270*/  LDCU.128 UR4, c[0x0][0x390] ;  /* 0x00007200ff0477ac */ /* 0x000e220008000c00 */
[----:B-1----:R-:W-:Y:S02]  /*0280*/  USHF.R.S32.HI UR8, URZ, 0x1f, UR19 ;  /* 0x0000001fff087899 */ /* 0x002fe40008011413 */
[----:B------:R-:W-:-:S02]  /*0290*/  USHF.R.S32.HI UR13, URZ, 0x1f, UR18 ;  /* 0x0000001fff0d7899 */ /* 0x000fc40008011412 */
[----:B------:R-:W-:Y:S02]  /*02a0*/  USHF.R.S32.HI UR14, URZ, 0x1f, UR17 ;  /* 0x0000001fff0e7899 */ /* 0x000fe40008011411 */
[----:B------:R-:W-:Y:S02]  /*02b0*/  USHF.R.S32.HI UR15, URZ, 0x1f, UR16 ;  /* 0x0000001fff0f7899 */ /* 0x000fe40008011410 */
[----:B--2---:R-:W-:Y:S02]  /*02c0*/  USHF.R.S32.HI UR36, URZ, 0x1f, UR23 ;  /* 0x0000001fff247899 */ /* 0x004fe40008011417 */
[----:B------:R-:W-:Y:S02]  /*02d0*/  USHF.R.S32.HI UR37, URZ, 0x1f, UR22 ;  /* 0x0000001fff257899 */ /* 0x000fe40008011416 */
[----:B------:R-:W-:Y:S02]  /*02e0*/  USHF.R.S32.HI UR38, URZ, 0x1f, UR21 ;  /* 0x0000001fff267899 */ /* 0x000fe40008011415 */
[----:B0-----:R-:W-:-:S02]  /*02f0*/  UIMAD.WIDE UR4, UR10, 0x50, UR4 ;  /* 0x000000500a0478a5 */ /* 0x001fc4000f8e0204 */
[----:B------:R-:W-:Y:S02]  /*0300*/  USHF.R.S32.HI UR39, URZ, 0x1f, UR20 ;  /* 0x0000001fff277899 */ /* 0x000fe40008011414 */
[----:B------:R-:W-:Y:S01]  /*0310*/  UIADD3 UR44, UP0, UPT, UR4, 0x28, URZ ;  /* 0x00000028042c7890 */ /* 0x000fe2000ff1e0ff */
[----:B------:R-:W0:Y:S01]  /*0320*/  LDCU UR47, c[0x3][0xbc] ;  /* 0x00c01780ff2f77ac */ /* 0x000e220008000800 */
[----:B------:R-:W1:Y:S01]  /*0330*/  LDCU UR48, c[0x3][0xb8] ;  /* 0x00c01700ff3077ac */ /* 0x000e620008000800 */
[----:B------:R-:W2:Y:S01]  /*0340*/  LDCU UR49, c[0x3][0xb4] ;  /* 0x00c01680ff3177ac */ /* 0x000ea20008000800 */
        /* <DEDUP_REMOVED lines=10> */
[----:B------:R-:W-:-:S02]  /*03f0*/  UIMAD.WIDE UR6, UR10, 0x8, UR6 ;  /* 0x000000080a0678a5 */ /* 0x000fc4000f8e0206 */
[----:B------:R-:W-:Y:S02]  /*0400*/  UIADD3 UR4, UPT, UPT, -UR9, URZ, URZ ;  /* 0x000000ff09047290 */ /* 0x000fe4000fffe1ff */
[----:B---34-:R-:W-:-:S12]  /*0410*/  UIADD3.X UR40, UPT, UPT, URZ, UR5, URZ, UP0, !UPT ;  /* 0x00000005ff287290 */ /* 0x018fd800087fe4ff */
.L_x_1765:
[----:B------:R-:W-:-:S04]  /*0420*/  IMAD.MOV.U32 R21, RZ, RZ, 0x8 ;  /* 0x00000008ff157424 */ /* 0x000fc800078e00ff */
[----:B------:R-:W-:-:S06]  /*0430*/  IMAD.WIDE R20, R2, R21, UR6 ;  /* 0x0000000602147e25 */ /* 0x000fcc000f8e0215 */
        /* <DEDUP_REMOVED lines=9> */
[----:B---3--:R-:W-:-:S06]  /*04d0*/  IADD3 R4, PT, PT, R0, 0xffffffe, RZ ;  /* 0x0ffffffe00047810 */ /* 0x008fcc0007ffe0ff */
[----:B------:R3:W4:Y:S02]  /*04e0*/  F2I.FTZ.U32.TRUNC.NTZ R5, R4 ;  /* 0x0000000400057305 */ /* 0x000724000021f000 */
[----:B---3--:R-:W-:Y:S02]  /*04f0*/  IMAD.MOV.U32 R4, RZ, RZ, RZ ;  /* 0x000000ffff047224 */ /* 0x008fe400078e00ff */
[----:B----4-:R-:W-:-:S04]  /*0500*/  IMAD.MOV R3, RZ, RZ, -R5 ;  /* 0x000000ffff037224 */ /* 0x010fc800078e0a05 */
        /* <DEDUP_REMOVED lines=14> */
.L_x_1736:
[----:B------:R-:W3:Y:S01]  /*05f0*/  LDCU UR5, c[0x3][0xc4] ;  /* 0x00c01880ff0577ac */ /* 0x000ee20008000800 */
[----:B------:R-:W-:Y:S01]  /*0600*/  MOV R6, R20 ;  /* 0x0000001400067202 */ /* 0x000fe20000000f00 */
[----:B------:R-:W-:Y:S01]  /*0610*/  IMAD.MOV.U32 R11, RZ, RZ, R21 ;  /* 0x000000ffff0b7224 */ /* 0x000fe200078e0015 */
[----:B------:R-:W-:Y:S01]  /*0620*/  MOV R4, 0x660 ;  /* 0x0000066000047802 */ /* 0x000fe20000000f00 */
[----:B------:R-:W-:Y:S01]  /*0630*/  IMAD.U32 R3, RZ, RZ, UR11 ;  /* 0x0000000bff037e24 */ /* 0x000fe2000f8e00ff */
[----:B---3--:R-:W-:-:S07]  /*0640*/  MOV R0, UR5 ;  /* 0x0000000500007c02 */ /* 0x008fce0008000f00 */
[----:B012---:R-:W-:Y:S05]  /*0650*/  CALL.REL.NOINC `($__internal_4_$__cuda_sm20_div_u64) ;  /* 0x0000003400487944 */ /* 0x007fea0003c00000 */
[--C-:B------:R-:W-:Y:S01]  /*0660*/  IMAD.MOV R3, RZ, RZ, -R0.reuse ;  /* 0x000000ffff037224 */ /* 0x100fe200078e0a00 */
[----:B------:R-:W-:Y:S01]  /*0670*/  MOV R15, R7 ;  /* 0x00000007000f7202 */ /* 0x000fe20000000f00 */
[----:B------:R-:W-:Y:S02]  /*0680*/  IMAD.MOV.U32 R14, RZ, RZ, R0 ;  /* 0x000000ffff0e7224 */ /* 0x000fe400078e0000 */
[----:B------:R-:W-:-:S07]  /*0690*/  IMAD R20, R3, UR45, R20 ;  /* 0x0000002d03147c24 */ /* 0x000fce000f8e0214 */
.L_x_1737:
[----:B012---:R-:W-:Y:S05]  /*06a0*/  BSYNC.RECONVERGENT B0 ;  /* 0x0000000000007941 */ /* 0x007fea0003800200 */
.L_x_1735:
        /* <DEDUP_REMOVED lines=27> */
.L_x_1739:
[----:B------:R-:W0:Y:S01]  /*0860*/  LDCU UR5, c[0x3][0xc0] ;  /* 0x00c01800ff0577ac */ /* 0x000e220008000800 */
[----:B------:R-:W-:Y:S01]  /*0870*/  IMAD.MOV.U32 R6, RZ, RZ, R14 ;  /* 0x000000ffff067224 */ /* 0x000fe200078e000e */
[----:B------:R-:W-:Y:S01]  /*0880*/  MOV R11, R15 ;  /* 0x0000000f000b7202 */ /* 0x000fe20000000f00 */
[----:B------:R-:W-:Y:S01]  /*0890*/  IMAD.U32 R3, RZ, RZ, UR12 ;  /* 0x0000000cff037e24 */ /* 0x000fe2000f8e00ff */
[----:B------:R-:W-:Y:S01]  /*08a0*/  MOV R4, 0x8d0 ;  /* 0x000008d000047802 */ /* 0x000fe20000000f00 */
[----:B0-----:R-:W-:-:S07]  /*08b0*/  IMAD.U32 R0, RZ, RZ, UR5 ;  /* 0x00000005ff007e24 */ /* 0x001fce000f8e00ff */
[----:B------:R-:W-:Y:S05]  /*08c0*/  CALL.REL.NOINC `($__internal_4_$__cuda_sm20_div_u64) ;  /* 0x0000003000ac7944 */ /* 0x000fea0003c00000 */
[----:B------:R-:W-:Y:S01]  /*08d0*/  IADD3 R19, PT, PT, -R0, RZ, RZ ;  /* 0x000000ff00137210 */ /* 0x000fe20007ffe1ff */
[----:B------:R-:W-:-:S04]  /*08e0*/  IMAD.MOV.U32 R15, RZ, RZ, R7 ;  /* 0x000000ffff0f7224 */ /* 0x000fc800078e0007 */
[----:B------:R-:W-:Y:S02]  /*08f0*/  IMAD R19, R19, UR46, R14 ;  /* 0x0000002e13137c24 */ /* 0x000fe4000f8e020e */
[----:B------:R-:W-:-:S07]  /*0900*/  IMAD.MOV.U32 R14, RZ, RZ, R0 ;  /* 0x000000ffff0e7224 */ /* 0x000fce00078e0000 */
.L_x_1740:
[----:B------:R-:W-:Y:S05]  /*0910*/  BSYNC.RECONVERGENT B0 ;  /* 0x0000000000007941 */ /* 0x000fea0003800200 */
.L_x_1738:
        /* <DEDUP_REMOVED lines=27> */
.L_x_1742:
[----:B------:R-:W0:Y:S01]  /*0ad0*/  LDCU UR5, c[0x3][0xbc] ;  /* 0x00c01780ff0577ac */ /* 0x000e220008000800 */
[----:B------:R-:W-:Y:S01]  /*0ae0*/  IMAD.MOV.U32 R6, RZ, RZ, R14 ;  /* 0x000000ffff067224 */ /* 0x000fe200078e000e */
[----:B------:R-:W-:Y:S01]  /*0af0*/  MOV R3, UR8 ;  /* 0x0000000800037c02 */ /* 0x000fe20008000f00 */
[----:B------:R-:W-:Y:S01]  /*0b00*/  IMAD.MOV.U32 R11, RZ, RZ, R15 ;  /* 0x000000ffff0b7224 */ /* 0x000fe200078e000f */
[----:B------:R-:W-:Y:S01]  /*0b10*/  MOV R4, 0xb40 ;  /* 0x00000b4000047802 */ /* 0x000fe20000000f00 */
[----:B0-----:R-:W-:-:S07]  /*0b20*/  IMAD.U32 R0, RZ, RZ, UR5 ;  /* 0x00000005ff007e24 */ /* 0x001fce000f8e00ff */
[----:B------:R-:W-:Y:S05]  /*0b30*/  CALL.REL.NOINC `($__internal_4_$__cuda_sm20_div_u64) ;  /* 0x0000003000107944 */ /* 0x000fea0003c00000 */
[----:B------:R-:W-:Y:S02]  /*0b40*/  IMAD.MOV R3, RZ, RZ, -R0 ;  /* 0x000000ffff037224 */ /* 0x000fe400078e0a00 */
[----:B------:R-:W-:Y:S02]  /*0b50*/  IMAD.MOV.U32 R15, RZ, RZ, R7 ;  /* 0x000000ffff0f7224 */ /* 0x000fe400078e0007 */
[----:B------:R-:W-:Y:S01]  /*0b60*/  IMAD R18, R3, UR47, R14 ;  /* 0x0000002f03127c24 */ /* 0x000fe2000f8e020e */
[----:B------:R-:W-:-:S07]  /*0b70*/  MOV R14, R0 ;  /* 0x00000000000e7202 */ /* 0x000fce0000000f00 */
.L_x_1743:
[----:B------:R-:W-:Y:S05]  /*0b80*/  BSYNC.RECONVERGENT B0 ;  /* 0x0000000000007941 */ /* 0x000fea0003800200 */
.L_x_1741:
        /* <DEDUP_REMOVED lines=27> */
.L_x_1745:
[----:B------:R-:W0:Y:S01]  /*0d40*/  LDCU UR5, c[0x3][0xb8] ;  /* 0x00c01700ff0577ac */ /* 0x000e220008000800 */
[----:B------:R-:W-:Y:S01]  /*0d50*/  MOV R6, R14 ;  /* 0x0000000e00067202 */ /* 0x000fe20000000f00 */
[----:B------:R-:W-:Y:S01]  /*0d60*/  IMAD.MOV.U32 R11, RZ, RZ, R15 ;  /* 0x000000ffff0b7224 */ /* 0x000fe200078e000f */
[----:B------:R-:W-:Y:S02]  /*0d70*/  MOV R3, UR13 ;  /* 0x0000000d00037c02 */ /* 0x000fe40008000f00 */
[----:B------:R-:W-:Y:S01]  /*0d80*/  MOV R4, 0xdb0 ;  /* 0x00000db000047802 */ /* 0x000fe20000000f00 */
[----:B0-----:R-:W-:-:S07]  /*0d90*/  IMAD.U32 R0, RZ, RZ, UR5 ;  /* 0x00000005ff007e24 */ /* 0x001fce000f8e00ff */
[----:B------:R-:W-:Y:S05]  /*0da0*/  CALL.REL.NOINC `($__internal_4_$__cuda_sm20_div_u64) ;  /* 0x0000002c00747944 */ /* 0x000fea0003c00000 */
[----:B------:R-:W-:Y:S02]  /*0db0*/  IADD3 R17, PT, PT, -R0, RZ, RZ ;  /* 0x000000ff00117210 */ /* 0x000fe40007ffe1ff */
[----:B------:R-:W-:-:S03]  /*0dc0*/  MOV R15, R7 ;  /* 0x00000007000f7202 */ /* 0x000fc60000000f00 */
[----:B------:R-:W-:Y:S02]  /*0dd0*/  IMAD R17, R17, UR48, R14 ;  /* 0x0000003011117c24 */ /* 0x000fe4000f8e020e */
[----:B------:R-:W-:-:S07]  /*0de0*/  IMAD.MOV.U32 R14, RZ, RZ, R0 ;  /* 0x000000ffff0e7224 */ /* 0x000fce00078e0000 */
.L_x_1746:
[----:B------:R-:W-:Y:S05]  /*0df0*/  BSYNC.RECONVERGENT B0 ;  /* 0x0000000000007941 */ /* 0x000fea0003800200 */
.L_x_1744:
        /* <DEDUP_REMOVED lines=27> */
.L_x_1748:
[----:B------:R-:W0:Y:S01]  /*0fb0*/  LDCU UR5, c[0x3][0xb4] ;  /* 0x00c01680ff0577ac */ /* 0x000e220008000800 */
[----:B------:R-:W-:Y:S01]  /*0fc0*/  IMAD.MOV.U32 R6, RZ, RZ, R14 ;  /* 0x000000ffff067224 */ /* 0x000fe200078e000e */
[----:B------:R-:W-:Y:S01]  /*0fd0*/  MOV R11, R15 ;  /* 0x0000000f000b7202 */ /* 0x000fe20000000f00 */
[----:B------:R-:W-:Y:S01]  /*0fe0*/  IMAD.U32 R3, RZ, RZ, UR14 ;  /* 0x0000000eff037e24 */ /* 0x000fe2000f8e00ff */
[----:B------:R-:W-:Y:S02]  /*0ff0*/  MOV R4, 0x1020 ;  /* 0x0000102000047802 */ /* 0x000fe40000000f00 */
[----:B0-----:R-:W-:-:S07]  /*1000*/  MOV R0, UR5 ;  /* 0x0000000500007c02 */ /* 0x001fce0008000f00 */
[----:B------:R-:W-:Y:S05]  /*1010*/  CALL.REL.NOINC `($__internal_4_$__cuda_sm20_div_u64) ;  /* 0x0000002800d87944 */ /* 0x000fea0003c00000 */
[----:B------:R-:W-:Y:S02]  /*1020*/  IMAD.MOV R3, RZ, RZ, -R0 ;  /* 0x000000ffff037224 */ /* 0x000fe400078e0a00 */
[----:B------:R-:W-:Y:S02]  /*1030*/  IMAD.MOV.U32 R15, RZ, RZ, R7 ;  /* 0x000000ffff0f7224 */ /* 0x000fe400078e0007 */
[----:B------:R-:W-:Y:S01]  /*1040*/  IMAD R16, R3, UR49, R14 ;  /* 0x0000003103107c24 */ /* 0x000fe2000f8e020e */
[----:B------:R-:W-:-:S07]  /*1050*/  MOV R14, R0 ;  /* 0x00000000000e7202 */ /* 0x000fce0000000f00 */
.L_x_1749:
[----:B------:R-:W-:Y:S05]  /*1060*/  BSYNC.RECONVERGENT B0 ;  /* 0x0000000000007941 */ /* 0x000fea0003800200 */
.L_x_1747:
        /* <DEDUP_REMOVED lines=25> */
[----:B------:R-:W-:Y:S06]  /*1200*/  BRA `(.L_x_1752) ;  /* 0x00000000002c7947 */ /* 0x000fec0003800000 */
.L_x_1751:
[----:B------:R-:W0:Y:S01]  /*1210*/  LDCU UR5, c[0x3][0xb0] ;  /* 0x00c01600ff0577ac */ /* 0x000e220008000800 */
[----:B------:R-:W-:Y:S01]  /*1220*/  IMAD.MOV.U32 R6, RZ, RZ, R14 ;  /* 0x000000ffff067224 */ /* 0x000fe200078e000e */
[----:B------:R-:W-:Y:S01]  /*1230*/  MOV R11, R15 ;  /* 0x0000000f000b7202 */ /* 0x000fe20000000f00 */
[----:B------:R-:W-:Y:S01]  /*1240*/  IMAD.U32 R3, RZ, RZ, UR15 ;  /* 0x0000000fff037e24 */ /* 0x000fe2000f8e00ff */
[----:B------:R-:W-:Y:S02]  /*1250*/  MOV R4, 0x1280 ;  /* 0x0000128000047802 */ /* 0x000fe40000000f00 */
[----:B0-----:R-:W-:-:S07]  /*1260*/  MOV R0, UR5 ;  /* 0x0000000500007c02 */ /* 0x001fce0008000f00 */
[----:B------:R-:W-:Y:S05]  /*1270*/  CALL.REL.NOINC `($__internal_4_$__cuda_sm20_div_u64) ;  /* 0x0000002800407944 */ /* 0x000fea0003c00000 */
[----:B------:R-:W-:Y:S01]  /*1280*/  IMAD.MOV R15, RZ, RZ, -R0 ;  /* 0x000000ffff0f7224 */ /* 0x000fe200078e0a00 */
[----:B------:R-:W-:Y:S01]  /*1290*/  MOV R22, R0 ;  /* 0x0000000000167202 */ /* 0x000fe20000000f00 */
[----:B------:R-:W-:Y:S02]  /*12a0*/  IMAD.MOV.U32 R23, RZ, RZ, R7 ;  /* 0x000000ffff177224 */ /* 0x000fe400078e0007 */
[----:B------:R-:W-:-:S07]  /*12b0*/  IMAD R15, R15, UR50, R14 ;  /* 0x000000320f0f7c24 */ /* 0x000fce000f8e020e */
.L_x_1752:
[----:B------:R-:W-:Y:S05]  /*12c0*/  BSYNC.RECONVERGENT B0 ;  /* 0x0000000000007941 */ /* 0x000fea0003800200 */
.L_x_1750:
        /* <DEDUP_REMOVED lines=27> */
.L_x_1754:
        /* <DEDUP_REMOVED lines=11> */
.L_x_1755:
[----:B------:R-:W-:Y:S05]  /*1530*/  BSYNC.RECONVERGENT B0 ;  /* 0x0000000000007941 */ /* 0x000fea0003800200 */
.L_x_1753:
        /* <DEDUP_REMOVED lines=27> */
.L_x_1757:
        /* <DEDUP_REMOVED lines=11> */
.L_x_1758:
[----:B------:R-:W-:Y:S05]  /*17a0*/  BSYNC.RECONVERGENT B0 ;  /* 0x0000000000007941 */ /* 0x000fea0003800200 */
.L_x_1756:
        /* <DEDUP_REMOVED lines=26> */
.L_x_1760:
        /* <DEDUP_REMOVED lines=11> */
.L_x_1761:
[----:B------:R-:W-:Y:S05]  /*1a00*/  BSYNC.RECONVERGENT B0 ;  /* 0x0000000000007941 */ /* 0x000fea0003800200 */
.L_x_1759:
[----:B------:R-:W-:Y:S01]  /*1a10*/  LOP3.LUT R0, R9, UR39, RZ, 0xfc, !PT ;  /* 0x0000002709007c12 */ /* 0x000fe2000f8efcff */
[----:B------:R-:W-:Y:S03]  /*1a20*/  BSSY.RECONVERGENT B0, `(.L_x_1762) ;  /* 0x0000018000007945 */ /* 0x000fe60003800200 */
[----:B------:R-:W-:-:S13]  /*1a30*/  ISETP.NE.U32.AND P0, PT, R0, RZ, PT ;  /* 0x000000ff0000720c */ /* 0x000fda0003f05070 */
[----:B------:R-:W-:Y:S05]  /*1a40*/  @P0 BRA `(.L_x_1763) ;  /* 0x0000000000480947 */ /* 0x000fea0003800000 */
[----:B------:R-:W0:Y:S01]  /*1a50*/  I2F.U32.RP R0, UR54 ;  /* 0x0000003600007d06 */ /* 0x000e220008209000 */
[----:B------:R-:W-:-:S07]  /*1a60*/  ISETP.NE.U32.AND P1, PT, RZ, UR54, PT ;  /* 0x00000036ff007c0c */ /* 0x000fce000bf25070 */
        /* <DEDUP_REMOVED lines=16> */
.L_x_1763:
[----:B------:R-:W-:Y:S02]  /*1b70*/  MOV R3, UR39 ;  /* 0x0000002700037c02 */ /* 0x000fe40008000f00 */
[----:B------:R-:W-:-:S07]  /*1b80*/  MOV R0, 0x1ba0 ;  /* 0x00001ba000007802 */ /* 0x000fce0000000f00 */
[----:B------:R-:W-:Y:S05]  /*1b90*/  CALL.REL.NOINC `($__internal_5_$__cuda_sm20_rem_u64) ;  /* 0x00000024000c7944 */ /* 0x000fea0003c00000 */
.L_x_1764:
[----:B------:R-:W-:Y:S05]  /*1ba0*/  BSYNC.RECONVERGENT B0 ;  /* 0x0000000000007941 */ /* 0x000fea0003800200 */
.L_x_1762:
        /* <DEDUP_REMOVED lines=46> */
[----:B------:R-:W-:Y:S01]  /*1e90*/  VIADD R2, R2, 0x80 ;  /* 0x0000008002027836 */ /* 0x000fe20000000000 */
[----:B------:R-:W-:Y:S01]  /*1ea0*/  UMOV UR4, UR5 ;  /* 0x0000000500047c82 */ /* 0x000fe20008000000 */
[----:B------:R-:W-:Y:S05]  /*1eb0*/  BRA `(.L_x_1765) ;  /* 0xffffffe400587947 */ /* 0x000fea000383ffff */
.L_x_1734:
        /* <DEDUP_REMOVED lines=14> */
[----:B--2---:R-:W-:Y:S02]  /*1fa0*/  USHF.R.S32.HI UR15, URZ, 0x1f, UR23 ;  /* 0x0000001fff0f7899 */ /* 0x004fe40008011417 */
[----:B------:R-:W-:Y:S02]  /*1fb0*/  USHF.R.S32.HI UR17, URZ, 0x1f, UR22 ;  /* 0x0000001fff117899 */ /* 0x000fe40008011416 */
        /* <DEDUP_REMOVED lines=21> */
.L_x_1798:
[----:B------:R-:W-:Y:S01]  /*2110*/  ISETP.GE.AND P0, PT, R2, UR40, PT ;  /* 0x0000002802007c0c */ /* 0x000fe2000bf06270 */
[----:B------:R-:W-:Y:S01]  /*2120*/  UIADD3 UR44, UPT, UPT, UR44, 0x1, URZ ;  /* 0x000000012c2c7890 */ /* 0x000fe2000fffe0ff */
[----:B------:R-:W-:Y:S03]  /*2130*/  BSSY.RECONVERGENT B0, `(.L_x_1766) ;  /* 0x00001a1000007945 */ /* 0x000fe60003800200 */
[----:B------:R-:W-:-:S08]  /*2140*/  UISETP.NE.AND UP0, UPT, UR44, URZ, UPT ;  /* 0x000000ff2c00728c */ /* 0x000fd0000bf05270 */
[----:B------:R-:W-:Y:S05]  /*2150*/  @P0 BRA `(.L_x_1767) ;  /* 0x0000001800780947 */ /* 0x000fea0003800000 */
[----:B------:R-:W-:-:S05]  /*2160*/  MOV R15, 0x8 ;  /* 0x00000008000f7802 */ /* 0x000fca0000000f00 */
[----:B------:R-:W-:-:S06]  /*2170*/  IMAD.WIDE R14, R2, R15, UR6 ;  /* 0x00000006020e7e25 */ /* 0x000fcc000f8e020f */
[----:B------:R-:W3:Y:S01]  /*2180*/  LDG.E.64 R14, desc[UR42][R14.64] ;  /* 0x0000002a0e0e7981 */ /* 0x000ee2000c1e1b00 */
[----:B------:R-:W-:Y:S01]  /*2190*/  BSSY.RECONVERGENT B1, `(.L_x_1768) ;  /* 0x0000025000017945 */ /* 0x000fe20003800200 */
[----:B---3--:R-:W-:-:S04]  /*21a0*/  LOP3.LUT R0, R15, UR11, RZ, 0xfc, !PT ;  /* 0x0000000b0f007c12 */ /* 0x008fc8000f8efcff */
[----:B------:R-:W-:-:S13]  /*21b0*/  ISETP.NE.U32.AND P0, PT, R0, RZ, PT ;  /* 0x000000ff0000720c */ /* 0x000fda0003f05070 */
[----:B------:R-:W-:Y:S05]  /*21c0*/  @P0 BRA `(.L_x_1769) ;  /* 0x0000000000580947 */ /* 0x000fea0003800000 */
[----:B------:R-:W3:Y:S01]  /*21d0*/  I2F.U32.RP R6, UR46 ;  /* 0x0000002e00067d06 */ /* 0x000ee20008209000 */
[----:B------:R-:W-:Y:S01]  /*21e0*/  ISETP.NE.U32.AND P2, PT, RZ, UR46, PT ;  /* 0x0000002eff007c0c */ /* 0x000fe2000bf45070 */
[----:B------:R-:W-:-:S06]  /*21f0*/  IMAD.MOV.U32 R17, RZ, RZ, RZ ;  /* 0x000000ffff117224 */ /* 0x000fcc00078e00ff */
[----:B---3--:R-:W3:Y:S02]  /*2200*/  MUFU.RCP R6, R6 ;  /* 0x0000000600067308 */ /* 0x008ee40000001000 */
[----:B---3--:R-:W-:-:S06]  /*2210*/  VIADD R4, R6, 0xffffffe ;  /* 0x0ffffffe06047836 */ /* 0x008fcc0000000000 */
[----:B------:R3:W4:Y:S02]  /*2220*/  F2I.FTZ.U32.TRUNC.NTZ R5, R4 ;  /* 0x0000000400057305 */ /* 0x000724000021f000 */
[----:B---3--:R-:W-:Y:S01]  /*2230*/  IMAD.MOV.U32 R4, RZ, RZ, RZ ;  /* 0x000000ffff047224 */ /* 0x008fe200078e00ff */
[----:B----4-:R-:W-:-:S05]  /*2240*/  IADD3 R3, PT, PT, RZ, -R5, RZ ;  /* 0x80000005ff037210 */ /* 0x010fca0007ffe0ff */
        /* <DEDUP_REMOVED lines=14> */
.L_x_1769:
[----:B------:R-:W3:Y:S01]  /*2330*/  LDCU UR5, c[0x3][0xc4] ;  /* 0x00c01880ff0577ac */ /* 0x000ee20008000800 */
[----:B------:R-:W-:Y:S01]  /*2340*/  MOV R6, R14 ;  /* 0x0000000e00067202 */ /* 0x000fe20000000f00 */
[----:B------:R-:W-:Y:S01]  /*2350*/  IMAD.MOV.U32 R11, RZ, RZ, R15 ;  /* 0x000000ffff0b7224 */ /* 0x000fe200078e000f */
[----:B------:R-:W-:Y:S02]  /*2360*/  MOV R3, UR11 ;  /* 0x0000000b00037c02 */ /* 0x000fe40008000f00 */
[----:B------:R-:W-:Y:S01]  /*2370*/  MOV R4, 0x23a0 ;  /* 0x000023a000047802 */ /* 0x000fe20000000f00 */
[----:B---3--:R-:W-:-:S07]  /*2380*/  IMAD.U32 R0, RZ, RZ, UR5 ;  /* 0x00000005ff007e24 */ /* 0x008fce000f8e00ff */
[----:B012---:R-:W-:Y:S05]  /*2390*/  CALL.REL.NOINC `($__internal_4_$__cuda_sm20_div_u64) ;  /* 0x0000001400f87944 */ /* 0x007fea0003c00000 */
[----:B------:R-:W-:Y:S01]  /*23a0*/  IADD3 R13, PT, PT, -R0, RZ, RZ ;  /* 0x000000ff000d7210 */ /* 0x000fe20007ffe1ff */
[----:B------:R-:W-:Y:S01]  /*23b0*/  IMAD.MOV.U32 R16, RZ, RZ, R0 ;  /* 0x000000ffff107224 */ /* 0x000fe200078e0000 */
[----:B------:R-:W-:-:S03]  /*23c0*/  MOV R17, R7 ;  /* 0x0000000700117202 */ /* 0x000fc60000000f00 */
[----:B------:R-:W-:-:S07]  /*23d0*/  IMAD R13, R13, UR46, R14 ;  /* 0x0000002e0d0d7c24 */ /* 0x000fce000f8e020e */
.L_x_1770:
[----:B012---:R-:W-:Y:S05]  /*23e0*/  BSYNC.RECONVERGENT B1 ;  /* 0x0000000000017941 */ /* 0x007fea0003800200 */
.L_x_1768:
        /* <DEDUP_REMOVED lines=26> */
.L_x_1772:
[----:B------:R-:W0:Y:S01]  /*2590*/  LDCU UR5, c[0x3][0xc0] ;  /* 0x00c01800ff0577ac */ /* 0x000e220008000800 */
[----:B------:R-:W-:Y:S01]  /*25a0*/  MOV R6, R16 ;  /* 0x0000001000067202 */ /* 0x000fe20000000f00 */
[----:B------:R-:W-:Y:S01]  /*25b0*/  IMAD.MOV.U32 R11, RZ, RZ, R17 ;  /* 0x000000ffff0b7224 */ /* 0x000fe200078e0011 */
[----:B------:R-:W-:Y:S02]  /*25c0*/  MOV R3, UR12 ;  /* 0x0000000c00037c02 */ /* 0x000fe40008000f00 */
[----:B------:R-:W-:Y:S01]  /*25d0*/  MOV R4, 0x2600 ;  /* 0x0000260000047802 */ /* 0x000fe20000000f00 */
[----:B0-----:R-:W-:-:S07]  /*25e0*/  IMAD.U32 R0, RZ, RZ, UR5 ;  /* 0x00000005ff007e24 */ /* 0x001fce000f8e00ff */
[----:B------:R-:W-:Y:S05]  /*25f0*/  CALL.REL.NOINC `($__internal_4_$__cuda_sm20_div_u64) ;  /* 0x0000001400607944 */ /* 0x000fea0003c00000 */
[----:B------:R-:W-:Y:S01]  /*2600*/  IADD3 R3, PT, PT, -R0, RZ, RZ ;  /* 0x000000ff00037210 */ /* 0x000fe20007ffe1ff */
[----:B------:R-:W-:Y:S01]  /*2610*/  IMAD.MOV.U32 R14, RZ, RZ, R0 ;  /* 0x000000ffff0e7224 */ /* 0x000fe200078e0000 */
[----:B------:R-:W-:-:S03]  /*2620*/  MOV R15, R7 ;  /* 0x00000007000f7202 */ /* 0x000fc60000000f00 */
[----:B------:R-:W-:-:S07]  /*2630*/  IMAD R16, R3, UR47, R16 ;  /* 0x0000002f03107c24 */ /* 0x000fce000f8e0210 */
.L_x_1773:
[----:B------:R-:W-:Y:S05]  /*2640*/  BSYNC.RECONVERGENT B1 ;  /* 0x0000000000017941 */ /* 0x000fea0003800200 */
.L_x_1771:
        /* <DEDUP_REMOVED lines=26> */
.L_x_1775:
        /* <DEDUP_REMOVED lines=11> */
.L_x_1776:
[----:B------:R-:W-:Y:S05]  /*28a0*/  BSYNC.RECONVERGENT B1 ;  /* 0x0000000000017941 */ /* 0x000fea0003800200 */
.L_x_1774:
        /* <DEDUP_REMOVED lines=26> */
.L_x_1778:
        /* <DEDUP_REMOVED lines=11> */
.L_x_1779:
[----:B------:R-:W-:Y:S05]  /*2b00*/  BSYNC.RECONVERGENT B1 ;  /* 0x0000000000017941 */ /* 0x000fea0003800200 */
.L_x_1777:
        /* <DEDUP_REMOVED lines=26> */
.L_x_1781:
        /* <DEDUP_REMOVED lines=11> */
.L_x_1782:
[----:B------:R-:W-:Y:S05]  /*2d60*/  BSYNC.RECONVERGENT B1 ;  /* 0x0000000000017941 */ /* 0x000fea0003800200 */
.L_x_1780:
        /* <DEDUP_REMOVED lines=26> */
.L_x_1784:
        /* <DEDUP_REMOVED lines=11> */
.L_x_1785:
[----:B------:R-:W-:Y:S05]  /*2fc0*/  BSYNC.RECONVERGENT B1 ;  /* 0x0000000000017941 */ /* 0x000fea0003800200 */
.L_x_1783:
        /* <DEDUP_REMOVED lines=26> */
.L_x_1787:
        /* <DEDUP_REMOVED lines=11> */
.L_x_1788:
[----:B------:R-:W-:Y:S05]  /*3220*/  BSYNC.RECONVERGENT B1 ;  /* 0x0000000000017941 */ /* 0x000fea0003800200 */
.L_x_1786:
        /* <DEDUP_REMOVED lines=26> */
.L_x_1790:
        /* <DEDUP_REMOVED lines=11> */
.L_x_1791:
[----:B------:R-:W-:Y:S05]  /*3480*/  BSYNC.RECONVERGENT B1 ;  /* 0x0000000000017941 */ /* 0x000fea0003800200 */
.L_x_1789:
        /* <DEDUP_REMOVED lines=26> */
.L_x_1793:
        /* <DEDUP_REMOVED lines=11> */
.L_x_1794:
[----:B------:R-:W-:Y:S05]  /*36e0*/  BSYNC.RECONVERGENT B1 ;  /* 0x0000000000017941 */ /* 0x000fea0003800200 */
.L_x_1792:
        /* <DEDUP_REMOVED lines=22> */
.L_x_1796:
[----:B------:R-:W-:Y:S01]  /*3850*/  IMAD.U32 R3, RZ, RZ, UR19 ;  /* 0x00000013ff037e24 */ /* 0x000fe2000f8e00ff */
[----:B------:R-:W-:-:S07]  /*3860*/  MOV R0, 0x3880 ;  /* 0x0000388000007802 */ /* 0x000fce0000000f00 */
[----:B------:R-:W-:Y:S05]  /*3870*/  CALL.REL.NOINC `($__internal_5_$__cuda_sm20_rem_u64) ;  /* 0x0000000400d47944 */ /* 0x000fea0003c00000 */
.L_x_1797:
[----:B------:R-:W-:Y:S05]  /*3880*/  BSYNC.RECONVERGENT B1 ;  /* 0x0000000000017941 */ /* 0x000fea0003800200 */
.L_x_1795:
        /* <DEDUP_REMOVED lines=43> */
.L_x_1767:
[----:B012---:R-:W-:Y:S05]  /*3b40*/  BSYNC.RECONVERGENT B0 ;  /* 0x0000000000007941 */ /* 0x007fea0003800200 */
.L_x_1766:
[----:B------:R-:W-:Y:S01]  /*3b50*/  IADD3 R2, PT, PT, R2, 0x80, RZ ;  /* 0x0000008002027810 */ /* 0x000fe20007ffe0ff */
[----:B------:R-:W-:Y:S06]  /*3b60*/  BRA.U UP0, `(.L_x_1798) ;  /* 0xffffffe500687547 */ /* 0x000fec000b83ffff */
[----:B------:R-:W-:Y:S05]  /*3b70*/  EXIT ;  /* 0x000000000000794d */ /* 0x000fea0003800000 */
        .weak           $__internal_4_$__cuda_sm20_div_u64
        .type           $__internal_4_$__cuda_sm20_div_u64,@function
        .size           $__internal_4_$__cuda_sm20_div_u64,($__internal_5_$__cuda_sm20_rem_u64 - $__internal_4_$__cuda_sm20_div_u64)
$__internal_4_$__cuda_sm20_div_u64:
        /* <DEDUP_REMOVED lines=68> */
[----:B------:R-:W-:Y:S05]  /*3fc0*/  RET.REL.NODEC R4 `(_ZN3cub18CUB_300001_SM_10006detail9transform16transform_kernelINS2_10policy_hubILb1EN4cuda3std3__45tupleIJN6thrust24THRUST_300001_SM_1000_NS6detail15normal_iteratorINSA_10device_ptrIyEEEEEEEE10policy1000Ei13IndexToResultNSC_INSD_I11ResultPointEEEEJPyEEEvT0_iT1_T2_DpNS2_10kernel_argIT3_EE) ;  /* 0xffffffc0040c7950 */ /* 0x000fea0003c3ffff */
        .weak           $__internal_5_$__cuda_sm20_rem_u64
        .type           $__internal_5_$__cuda_sm20_rem_u64,@function
        .size           $__internal_5_$__cuda_sm20_rem_u64,(.L_x_1812 - $__internal_5_$__cuda_sm20_rem_u64)
$__internal_5_$__cuda_sm20_rem_u64:
        /* <DEDUP_REMOVED lines=62> */
[----:B------:R-:W-:Y:S06]  /*43b0*/  RET.REL.NODEC R4 `(_ZN3cub18CUB_300001_SM_10006detail9transform16transform_kernelINS2_10policy_hubILb1EN4cuda3std3__45tupleIJN6thrust24THRUST_300001_SM_1000_NS6detail15normal_iteratorINSA_10device_ptrIyEEEEEEEE10policy1000Ei13IndexToResultNSC_INSD_I11ResultPointEEEEJPyEEEvT0_iT1_T2_DpNS2_10kernel_argIT3_EE) ;  /* 0xffffffbc04107950 */ /* 0x000fec0003c3ffff */
.L_x_1799:
        /* <DEDUP_REMOVED lines=12> */
.L_x_1812:


//--------------------- .text._ZN3cub18CUB_300001_SM_10006detail8for_each13static_kernelINS2_12policy_hub_t12policy_500_tEmN6thrust24THRUST_300001_SM_1000_NS8cuda_cub20__uninitialized_fill7functorINS7_10device_ptrI11ResultPointEESC_EEEEvT0_T1_ --------------------------
	.section	.text._ZN3cub18CUB_300001_SM_10006detail8for_each13static_kernelINS2_12policy_hub_t12policy_500_tEmN6thrust24THRUST_300001_SM_1000_NS8cuda_cub20__uninitialized_fill7functorINS7_10device_ptrI11ResultPointEESC_EEEEvT0_T1_,"ax",@progbits
	.align	128
        .global         _ZN3cub18CUB_300001_SM_10006detail8for_each13static_kernelINS2_12policy_hub_t12policy_500_tEmN6thrust24THRUST_300001_SM_1000_NS8cuda_cub20__uninitialized_fill7functorINS7_10device_ptrI11ResultPointEESC_EEEEvT0_T1_
        .type           _ZN3cub18CUB_300001_SM_10006detail8for_each13static_kernelINS2_12policy_hub_t12policy_500_tEmN6thrust24THRUST_300001_SM_1000_NS8cuda_cub20__uninitialized_fill7functorINS7_10device_ptrI11ResultPointEESC_EEEEvT0_T1_,@function
        .size           _ZN3cub18CUB_300001_SM_10006detail8for_each13static_kernelINS2_12policy_hub_t12policy_500_tEmN6thrust24THRUST_300001_SM_1000_NS8cuda_cub20__uninitialized_fill7functorINS7_10device_ptrI11ResultPointEESC_EEEEvT0_T1_,(.L_x_1817 - _ZN3cub18CUB_300001_SM_10006detail8for_each13static_kernelINS2_12policy_hub_t12policy_500_tEmN6thrust24THRUST_300001_SM_1000_NS8cuda_cub20__uninitialized_fill7functorINS7_10device_ptrI11ResultPointEESC_EEEEvT0_T1_)
        .other          _ZN3cub18CUB_300001_SM_10006detail8for_each13static_kernelINS2_12policy_hub_t12policy_500_tEmN6thrust24THRUST_300001_SM_1000_NS8cuda_cub20__uninitialized_fill7functorINS7_10device_ptrI11ResultPointEESC_EEEEvT0_T1_,@"STO_CUDA_ENTRY STV_DEFAULT"
_ZN3cub18CUB_300001_SM_10006detail8for_each13static_kernelINS2_12policy_hub_t12policy_500_tEmN6thrust24THRUST_300001_SM_1000_NS8cuda_cub20__uninitialized_fill7functorINS7_10device_ptrI11ResultPointEESC_EEEEvT0_T1_:
.text._ZN3cub18CUB_300001_SM_10006detail8for_each13static_kernelINS2_12policy_hub_t12policy_500_tEmN6thrust24THRUST_300001_SM_1000_NS8cuda_cub20__uninitialized_fill7functorINS7_10device_ptrI11ResultPointEESC_EEEEvT0_T1_:
[----:B------:R-:W-:Y:S08]  /*0000*/  LDC R1, c[0x0][0x37c] ;  /* 0x0000df00ff017b82 */ /* 0x000ff00000000800 */
[----:B------:R-:W0:Y:S01]  /*0010*/  S2UR UR4, SR_CTAID.X ;  /* 0x00000000000479c3 */ /* 0x000e220000002500 */
[----:B------:R-:W1:Y:S01]  /*0020*/  LDCU.64 UR6, c[0x0][0x380] ;  /* 0x00007000ff0677ac */ /* 0x000e620008000a00 */
[----:B------:R-:W2:Y:S01]  /*0030*/  LDCU.64 UR8, c[0x0][0x358] ;  /* 0x00006b00ff0877ac */ /* 0x000ea20008000a00 */
[----:B0-----:R-:W-:-:S04]  /*0040*/  UIMAD.WIDE.U32 UR4, UR4, 0x200, URZ ;  /* 0x00000200040478a5 */ /* 0x001fc8000f8e00ff */
[----:B-1----:R-:W-:-:S04]  /*0050*/  UIADD3 UR6, UP0, UPT, -UR4, UR6, URZ ;  /* 0x0000000604067290 */ /* 0x002fc8000ff1e1ff */
[----:B------:R-:W-:Y:S02]  /*0060*/  UIADD3.X UR7, UPT, UPT, ~UR5, UR7, URZ, UP0, !UPT ;  /* 0x0000000705077290 */ /* 0x000fe400087fe5ff */
[----:B------:R-:W-:-:S04]  /*0070*/  UISETP.GE.U32.AND UP0, UPT, UR6, 0x200, UPT ;  /* 0x000002000600788c */ /* 0x000fc8000bf06070 */
[----:B------:R-:W-:-:S09]  /*0080*/  UISETP.GE.U32.AND.EX UP0, UPT, UR7, URZ, UPT, UP0 ;  /* 0x000000ff0700728c */ /* 0x000fd2000bf06100 */
[----:B--2---:R-:W-:Y:S05]  /*0090*/  BRA.U !UP0, `(.L_x_1800) ;  /* 0x0000000108987547 */ /* 0x004fea000b800000 */
[----:B------:R-:W0:Y:S01]  /*00a0*/  S2R R0, SR_TID.X ;  /* 0x0000000000007919 */ /* 0x000e220000002100 */
[----:B------:R-:W1:Y:S08]  /*00b0*/  LDC.64 R14, c[0x0][0x388] ;  /* 0x0000e200ff0e7b82 */ /* 0x000e700000000a00 */
[----:B------:R-:W2:Y:S08]  /*00c0*/  LDC.64 R4, c[0x0][0x390] ;  /* 0x0000e400ff047b82 */ /* 0x000eb00000000a00 */
[----:B------:R-:W3:Y:S08]  /*00d0*/  LDC.64 R6, c[0x0][0x398] ;  /* 0x0000e600ff067b82 */ /* 0x000ef00000000a00 */
[----:B------:R-:W4:Y:S01]  /*00e0*/  LDC.64 R2, c[0x0][0x3a0] ;  /* 0x0000e800ff027b82 */ /* 0x000f220000000a00 */
[----:B0-----:R-:W-:-:S07]  /*00f0*/  IADD3 R17, P0, PT, R0, UR4, RZ ;  /* 0x0000000400117c10 */ /* 0x001fce000ff1e0ff */
[----:B------:R-:W0:Y:S01]  /*0100*/  LDC.64 R8, c[0x0][0x3a8] ;  /* 0x0000ea00ff087b82 */ /* 0x000e220000000a00 */
[----:B-1----:R-:W-:-:S07]  /*0110*/  IMAD.WIDE.U32 R14, R17, 0x50, R14 ;  /* 0x00000050110e7825 */ /* 0x002fce00078e000e */
[----:B------:R-:W1:Y:S01]  /*0120*/  LDC.64 R10, c[0x0][0x3b0] ;  /* 0x0000ec00ff0a7b82 */ /* 0x000e620000000a00 */
[----:B------:R-:W-:-:S04]  /*0130*/  IMAD.X R0, RZ, RZ, UR5, P0 ;  /* 0x00000005ff007e24 */ /* 0x000fc800080e06ff */
[----:B------:R-:W-:-:S03]  /*0140*/  IMAD R25, R0, 0x50, RZ ;  /* 0x0000005000197824 */ /* 0x000fc600078e02ff */
[----:B------:R-:W5:Y:S02]  /*0150*/  LDC.64 R12, c[0x0][0x3b8] ;  /* 0x0000ee00ff0c7b82 */ /* 0x000f640000000a00 */
[----:B------:R-:W-:-:S05]  /*0160*/  IADD3 R15, PT, PT, R15, R25, RZ ;  /* 0x000000190f0f7210 */ /* 0x000fca0007ffe0ff */
[----:B--2---:R-:W-:Y:S01]  /*0170*/  STG.E.64 desc[UR8][R14.64], R4 ;  /* 0x000000040e007986 */ /* 0x004fe2000c101b08 */
[----:B------:R-:W2:Y:S03]  /*0180*/  LDC.64 R16, c[0x0][0x3c0] ;  /* 0x0000f000ff107b82 */ /* 0x000ea60000000a00 */
[----:B------:R-:W-:Y:S04]  /*0190*/  STG.E.64 desc[UR8][R14.64+0x5000], R4 ;  /* 0x005000040e007986 */ /* 0x000fe8000c101b08 */
[----:B---3--:R-:W-:Y:S01]  /*01a0*/  STG.E.64 desc[UR8][R14.64+0x8], R6 ;  /* 0x000008060e007986 */ /* 0x008fe2000c101b08 */
[----:B------:R-:W3:Y:S03]  /*01b0*/  LDC.64 R18, c[0x0][0x3c8] ;  /* 0x0000f200ff127b82 */ /* 0x000ee60000000a00 */
[----:B------:R-:W-:Y:S04]  /*01c0*/  STG.E.64 desc[UR8][R14.64+0x5008], R6 ;  /* 0x005008060e007986 */ /* 0x000fe8000c101b08 */
[----:B----4-:R-:W-:Y:S01]  /*01d0*/  STG.E.64 desc[UR8][R14.64+0x10], R2 ;  /* 0x000010020e007986 */ /* 0x010fe2000c101b08 */
[----:B------:R-:W4:Y:S03]  /*01e0*/  LDC.64 R20, c[0x0][0x3d0] ;  /* 0x0000f400ff147b82 */ /* 0x000f260000000a00 */
[----:B------:R-:W-:Y:S04]  /*01f0*/  STG.E.64 desc[UR8][R14.64+0x5010], R2 ;  /* 0x005010020e007986 */ /* 0x000fe8000c101b08 */
[----:B0-----:R-:W-:Y:S01]  /*0200*/  STG.E.64 desc[UR8][R14.64+0x18], R8 ;  /* 0x000018080e007986 */ /* 0x001fe2000c101b08 */
[----:B------:R-:W0:Y:S03]  /*0210*/  LDC.64 R22, c[0x0][0x3d8] ;  /* 0x0000f600ff167b82 */ /* 0x000e260000000a00 */
[----:B------:R-:W-:Y:S04]  /*0220*/  STG.E.64 desc[UR8][R14.64+0x5018], R8 ;  /* 0x005018080e007986 */ /* 0x000fe8000c101b08 */
[----:B-1----:R-:W-:Y:S04]  /*0230*/  STG.E.64 desc[UR8][R14.64+0x20], R10 ;  /* 0x0000200a0e007986 */ /* 0x002fe8000c101b08 */
[----:B------:R-:W-:Y:S04]  /*0240*/  STG.E.64 desc[UR8][R14.64+0x5020], R10 ;  /* 0x0050200a0e007986 */ /* 0x000fe8000c101b08 */
[----:B-----5:R-:W-:Y:S04]  /*0250*/  STG.E.64 desc[UR8][R14.64+0x28], R12 ;  /* 0x0000280c0e007986 */ /* 0x020fe8000c101b08 */
[----:B------:R-:W-:Y:S04]  /*0260*/  STG.E.64 desc[UR8][R14.64+0x5028], R12 ;  /* 0x0050280c0e007986 */ /* 0x000fe8000c101b08 */
[----:B--2---:R-:W-:Y:S04]  /*0270*/  STG.E.64 desc[UR8][R14.64+0x30], R16 ;  /* 0x000030100e007986 */ /* 0x004fe8000c101b08 */
[----:B------:R-:W-:Y:S04]  /*0280*/  STG.E.64 desc[UR8][R14.64+0x5030], R16 ;  /* 0x005030100e007986 */ /* 0x000fe8000c101b08 */
[----:B---3--:R-:W-:Y:S04]  /*0290*/  STG.E.64 desc[UR8][R14.64+0x38], R18 ;  /* 0x000038120e007986 */ /* 0x008fe8000c101b08 */
[----:B------:R-:W-:Y:S04]  /*02a0*/  STG.E.64 desc[UR8][R14.64+0x5038], R18 ;  /* 0x005038120e007986 */ /* 0x000fe8000c101b08 */
[----:B----4-:R-:W-:Y:S04]  /*02b0*/  STG.E.64 desc[UR8][R14.64+0x40], R20 ;  /* 0x000040140e007986 */ /* 0x010fe8000c101b08 */
[----:B------:R-:W-:Y:S04]  /*02c0*/  STG.E.64 desc[UR8][R14.64+0x5040], R20 ;  /* 0x005040140e007986 */ /* 0x000fe8000c101b08 */
[----:B0-----:R-:W-:Y:S04]  /*02d0*/  STG.E.64 desc[UR8][R14.64+0x48], R22 ;  /* 0x000048160e007986 */ /* 0x001fe8000c101b08 */
[----:B------:R-:W-:Y:S01]  /*02e0*/  STG.E.64 desc[UR8][R14.64+0x5048], R22 ;  /* 0x005048160e007986 */ /* 0x000fe2000c101b08 */
[----:B------:R-:W-:Y:S05]  /*02f0*/  EXIT ;  /* 0x000000000000794d */ /* 0x000fea0003800000 */
.L_x_1800:
[----:B------:R-:W0:Y:S01]  /*0300*/  S2R R0, SR_TID.X ;  /* 0x0000000000007919 */ /* 0x000e220000002100 */
[----:B------:R-:W1:Y:S01]  /*0310*/  LDC.64 R2, c[0x0][0x388] ;  /* 0x0000e200ff027b82 */ /* 0x000e620000000a00 */
[----:B------:R-:W-:Y:S01]  /*0320*/  MOV R6, UR7 ;  /* 0x0000000700067c02 */ /* 0x000fe20008000f00 */
[----:B------:R-:W-:Y:S01]  /*0330*/  BSSY.RECONVERGENT B0, `(.L_x_1801) ;  /* 0x0000021000007945 */ /* 0x000fe20003800200 */
[C---:B0-----:R-:W-:Y:S01]  /*0340*/  IADD3 R5, P0, PT, R0.reuse, UR4, RZ ;  /* 0x0000000400057c10 */ /* 0x041fe2000ff1e0ff */
[C---:B------:R-:W-:Y:S01]  /*0350*/  VIADD R4, R0.reuse, 0x100 ;  /* 0x0000010000047836 */ /* 0x040fe20000000000 */
[----:B------:R-:W-:Y:S02]  /*0360*/  ISETP.LT.U32.AND P1, PT, R0, UR6, PT ;  /* 0x0000000600007c0c */ /* 0x000fe4000bf21070 */
[----:B------:R-:W-:Y:S01]  /*0370*/  IADD3.X R0, PT, PT, RZ, UR5, RZ, P0, !PT ;  /* 0x00000005ff007c10 */ /* 0x000fe200087fe4ff */
[----:B-1----:R-:W-:Y:S01]  /*0380*/  IMAD.WIDE.U32 R2, R5, 0x50, R2 ;  /* 0x0000005005027825 */ /* 0x002fe200078e0002 */
[----:B------:R-:W-:-:S03]  /*0390*/  ISETP.LT.U32.AND P0, PT, R4, UR6, PT ;  /* 0x0000000604007c0c */ /* 0x000fc6000bf01070 */
[----:B------:R-:W-:Y:S01]  /*03a0*/  IMAD.U32 R4, RZ, RZ, UR7 ;  /* 0x00000007ff047e24 */ /* 0x000fe2000f8e00ff */
[----:B------:R-:W-:Y:S01]  /*03b0*/  ISETP.GT.U32.AND.EX P0, PT, R6, RZ, PT, P0 ;  /* 0x000000ff0600720c */ /* 0x000fe20003f04100 */
[----:B------:R-:W-:-:S03]  /*03c0*/  IMAD R5, R0, 0x50, RZ ;  /* 0x0000005000057824 */ /* 0x000fc600078e02ff */
[----:B------:R-:W-:Y:S01]  /*03d0*/  ISETP.GT.U32.AND.EX P1, PT, R4, RZ, PT, P1 ;  /* 0x000000ff0400720c */ /* 0x000fe20003f24110 */
[----:B------:R-:W-:-:S12]  /*03e0*/  IMAD.IADD R3, R3, 0x1, R5 ;  /* 0x0000000103037824 */ /* 0x000fd800078e0205 */
[----:B------:R-:W-:Y:S05]  /*03f0*/  @!P1 BRA `(.L_x_1802) ;  /* 0x0000000000509947 */ /* 0x000fea0003800000 */
[----:B------:R-:W0:Y:S08]  /*0400*/  LDC.64 R4, c[0x0][0x390] ;  /* 0x0000e400ff047b82 */ /* 0x000e300000000a00 */
[----:B------:R-:W1:Y:S08]  /*0410*/  LDC.64 R6, c[0x0][0x398] ;  /* 0x0000e600ff067b82 */ /* 0x000e700000000a00 */
[----:B------:R-:W2:Y:S08]  /*0420*/  LDC.64 R8, c[0x0][0x3a0] ;  /* 0x0000e800ff087b82 */ /* 0x000eb00000000a00 */
[----:B------:R-:W3:Y:S01]  /*0430*/  LDC.64 R10, c[0x0][0x3a8] ;  /* 0x0000ea00ff0a7b82 */ /* 0x000ee20000000a00 */
[----:B0-----:R0:W-:Y:S07]  /*0440*/  STG.E.64 desc[UR8][R2.64], R4 ;  /* 0x0000000402007986 */ /* 0x0011ee000c101b08 */
[----:B------:R-:W4:Y:S01]  /*0450*/  LDC.64 R12, c[0x0][0x3b0] ;  /* 0x0000ec00ff0c7b82 */ /* 0x000f220000000a00 */
[----:B-1----:R0:W-:Y:S07]  /*0460*/  STG.E.64 desc[UR8][R2.64+0x8], R6 ;  /* 0x0000080602007986 */ /* 0x0021ee000c101b08 */
[----:B------:R-:W1:Y:S01]  /*0470*/  LDC.64 R14, c[0x0][0x3b8] ;  /* 0x0000ee00ff0e7b82 */ /* 0x000e620000000a00 */
[----:B--2---:R0:W-:Y:S07]  /*0480*/  STG.E.64 desc[UR8][R2.64+0x10], R8 ;  /* 0x0000100802007986 */ /* 0x0041ee000c101b08 */
[----:B------:R-:W2:Y:S01]  /*0490*/  LDC.64 R16, c[0x0][0x3c0] ;  /* 0x0000f000ff107b82 */ /* 0x000ea20000000a00 */
[----:B---3--:R0:W-:Y:S07]  /*04a0*/  STG.E.64 desc[UR8][R2.64+0x18], R10 ;  /* 0x0000180a02007986 */ /* 0x0081ee000c101b08 */
[----:B------:R-:W3:Y:S01]  /*04b0*/  LDC.64 R18, c[0x0][0x3c8] ;  /* 0x0000f200ff127b82 */ /* 0x000ee20000000a00 */
[----:B----4-:R0:W-:Y:S07]  /*04c0*/  STG.E.64 desc[UR8][R2.64+0x20], R12 ;  /* 0x0000200c02007986 */ /* 0x0101ee000c101b08 */
[----:B------:R-:W4:Y:S01]  /*04d0*/  LDC.64 R20, c[0x0][0x3d0] ;  /* 0x0000f400ff147b82 */ /* 0x000f220000000a00 */
[----:B-1----:R0:W-:Y:S07]  /*04e0*/  STG.E.64 desc[UR8][R2.64+0x28], R14 ;  /* 0x0000280e02007986 */ /* 0x0021ee000c101b08 */
[----:B------:R-:W1:Y:S01]  /*04f0*/  LDC.64 R22, c[0x0][0x3d8] ;  /* 0x0000f600ff167b82 */ /* 0x000e620000000a00 */
[----:B--2---:R0:W-:Y:S04]  /*0500*/  STG.E.64 desc[UR8][R2.64+0x30], R16 ;  /* 0x0000301002007986 */ /* 0x0041e8000c101b08 */
[----:B---3--:R0:W-:Y:S04]  /*0510*/  STG.E.64 desc[UR8][R2.64+0x38], R18 ;  /* 0x0000381202007986 */ /* 0x0081e8000c101b08 */
[----:B----4-:R0:W-:Y:S04]  /*0520*/  STG.E.64 desc[UR8][R2.64+0x40], R20 ;  /* 0x0000401402007986 */ /* 0x0101e8000c101b08 */
[----:B-1----:R0:W-:Y:S02]  /*0530*/  STG.E.64 desc[UR8][R2.64+0x48], R22 ;  /* 0x0000481602007986 */ /* 0x0021e4000c101b08 */
.L_x_1802:
[----:B------:R-:W-:Y:S05]  /*0540*/  BSYNC.RECONVERGENT B0 ;  /* 0x0000000000007941 */ /* 0x000fea0003800200 */
.L_x_1801:
[----:B------:R-:W-:Y:S05]  /*0550*/  @!P0 EXIT ;  /* 0x000000000000894d */ /* 0x000fea0003800000 */
[----:B0-----:R-:W0:Y:S08]  /*0560*/  LDC.64 R4, c[0x0][0x390] ;  /* 0x0000e400ff047b82 */ /* 0x001e300000000a00 */
[----:B------:R-:W1:Y:S08]  /*0570*/  LDC.64 R6, c[0x0][0x398] ;  /* 0x0000e600ff067b82 */ /* 0x000e700000000a00 */
[----:B------:R-:W2:Y:S08]  /*0580*/  LDC.64 R8, c[0x0][0x3a0] ;  /* 0x0000e800ff087b82 */ /* 0x000eb00000000a00 */
[----:B------:R-:W3:Y:S01]  /*0590*/  LDC.64 R10, c[0x0][0x3a8] ;  /* 0x0000ea00ff0a7b82 */ /* 0x000ee20000000a00 */
[----:B0-----:R-:W-:Y:S07]  /*05a0*/  STG.E.64 desc[UR8][R2.64+0x5000], R4 ;  /* 0x0050000402007986 */ /* 0x001fee000c101b08 */
[----:B------:R-:W0:Y:S01]  /*05b0*/  LDC.64 R12, c[0x0][0x3b0] ;  /* 0x0000ec00ff0c7b82 */ /* 0x000e220000000a00 */
[----:B-1----:R-:W-:Y:S07]  /*05c0*/  STG.E.64 desc[UR8][R2.64+0x5008], R6 ;  /* 0x0050080602007986 */ /* 0x002fee000c101b08 */
[----:B------:R-:W1:Y:S01]  /*05d0*/  LDC.64 R14, c[0x0][0x3b8] ;  /* 0x0000ee00ff0e7b82 */ /* 0x000e620000000a00 */
[----:B--2---:R-:W-:Y:S07]  /*05e0*/  STG.E.64 desc[UR8][R2.64+0x5010], R8 ;  /* 0x0050100802007986 */ /* 0x004fee000c101b08 */
[----:B------:R-:W2:Y:S01]  /*05f0*/  LDC.64 R16, c[0x0][0x3c0] ;  /* 0x0000f000ff107b82 */ /* 0x000ea20000000a00 */
[----:B---3--:R-:W-:Y:S07]  /*0600*/  STG.E.64 desc[UR8][R2.64+0x5018], R10 ;  /* 0x0050180a02007986 */ /* 0x008fee000c101b08 */
[----:B------:R-:W3:Y:S01]  /*0610*/  LDC.64 R18, c[0x0][0x3c8] ;  /* 0x0000f200ff127b82 */ /* 0x000ee20000000a00 */
[----:B0-----:R-:W-:Y:S07]  /*0620*/  STG.E.64 desc[UR8][R2.64+0x5020], R12 ;  /* 0x0050200c02007986 */ /* 0x001fee000c101b08 */
[----:B------:R-:W0:Y:S01]  /*0630*/  LDC.64 R20, c[0x0][0x3d0] ;  /* 0x0000f400ff147b82 */ /* 0x000e220000000a00 */
[----:B-1----:R-:W-:Y:S07]  /*0640*/  STG.E.64 desc[UR8][R2.64+0x5028], R14 ;  /* 0x0050280e02007986 */ /* 0x002fee000c101b08 */
[----:B------:R-:W1:Y:S01]  /*0650*/  LDC.64 R22, c[0x0][0x3d8] ;  /* 0x0000f600ff167b82 */ /* 0x000e620000000a00 */
[----:B--2---:R-:W-:Y:S04]  /*0660*/  STG.E.64 desc[UR8][R2.64+0x5030], R16 ;  /* 0x0050301002007986 */ /* 0x004fe8000c101b08 */
[----:B---3--:R-:W-:Y:S04]  /*0670*/  STG.E.64 desc[UR8][R2.64+0x5038], R18 ;  /* 0x0050381202007986 */ /* 0x008fe8000c101b08 */
[----:B0-----:R-:W-:Y:S04]  /*0680*/  STG.E.64 desc[UR8][R2.64+0x5040], R20 ;  /* 0x0050401402007986 */ /* 0x001fe8000c101b08 */
[----:B-1----:R-:W-:Y:S01]  /*0690*/  STG.E.64 desc[UR8][R2.64+0x5048], R22 ;  /* 0x0050481602007986 */ /* 0x002fe2000c101b08 */
[----:B------:R-:W-:Y:S05]  /*06a0*/  EXIT ;  /* 0x000000000000794d */ /* 0x000fea0003800000 */
.L_x_1803:
        /* <DEDUP_REMOVED lines=13> */
.L_x_1817:


//--------------------- .text._ZN3cub18CUB_300001_SM_10006detail8for_each13static_kernelINS2_12policy_hub_t12policy_500_tEmN6thrust24THRUST_300001_SM_1000_NS8cuda_cub20__uninitialized_fill7functorINS7_10device_ptrIyEEyEEEEvT0_T1_ --------------------------
	.section	.text._ZN3cub18CUB_300001_SM_10006detail8for_each13static_kernelINS2_12policy_hub_t12policy_500_tEmN6thrust24THRUST_300001_SM_1000_NS8cuda_cub20__uninitialized_fill7functorINS7_10device_ptrIyEEyEEEEvT0_T1_,"ax",@progbits
	.align	128
        .global         _ZN3cub18CUB_300001_SM_10006detail8for_each13static_kernelINS2_12policy_hub_t12policy_500_tEmN6thrust24THRUST_300001_SM_1000_NS8cuda_cub20__uninitialized_fill7functorINS7_10device_ptrIyEEyEEEEvT0_T1_
        .type           _ZN3cub18CUB_300001_SM_10006detail8for_each13static_kernelINS2_12policy_hub_t12policy_500_tEmN6thrust24THRUST_300001_SM_1000_NS8cuda_cub20__uninitialized_fill7functorINS7_10device_ptrIyEEyEEEEvT0_T1_,@function
        .size           _ZN3cub18CUB_300001_SM_10006detail8for_each13static_kernelINS2_12policy_hub_t12policy_500_tEmN6thrust24THRUST_300001_SM_1000_NS8cuda_cub20__uninitialized_fill7functorINS7_10device_ptrIyEEyEEEEvT0_T1_,(.L_x_1818 - _ZN3cub18CUB_300001_SM_10006detail8for_each13static_kernelINS2_12policy_hub_t12policy_500_tEmN6thrust24THRUST_300001_SM_1000_NS8cuda_cub20__uninitialized_fill7functorINS7_10device_ptrIyEEyEEEEvT0_T1_)
        .other          _ZN3cub18CUB_300001_SM_10006detail8for_each13static_kernelINS2_12policy_hub_t12policy_500_tEmN6thrust24THRUST_300001_SM_1000_NS8cuda_cub20__uninitialized_fill7functorINS7_10device_ptrIyEEyEEEEvT0_T1_,@"STO_CUDA_ENTRY STV_DEFAULT"
_ZN3cub18CUB_300001_SM_10006detail8for_each13static_kernelINS2_12policy_hub_t12policy_500_tEmN6thrust24THRUST_300001_SM_1000_NS8cuda_cub20__uninitialized_fill7functorINS7_10device_ptrIyEEyEEEEvT0_T1_:
.text._ZN3cub18CUB_300001_SM_10006detail8for_each13static_kernelINS2_12policy_hub_t12policy_500_tEmN6thrust24THRUST_300001_SM_1000_NS8cuda_cub20__uninitialized_fill7functorINS7_10device_ptrIyEEyEEEEvT0_T1_:
        /* <DEDUP_REMOVED lines=11> */
[----:B------:R-:W1:Y:S01]  /*00b0*/  LDCU.64 UR6, c[0x0][0x388] ;  /* 0x00007100ff0677ac */ /* 0x000e620008000a00 */
[----:B------:R-:W2:Y:S01]  /*00c0*/  LDC.64 R4, c[0x0][0x390] ;  /* 0x0000e400ff047b82 */ /* 0x000ea20000000a00 */
[----:B0-----:R-:W-:-:S05]  /*00d0*/  IADD3 R0, P0, PT, R0, UR4, RZ ;  /* 0x0000000400007c10 */ /* 0x001fca000ff1e0ff */
[----:B------:R-:W-:Y:S01]  /*00e0*/  IMAD.X R3, RZ, RZ, UR5, P0 ;  /* 0x00000005ff037e24 */ /* 0x000fe200080e06ff */
[----:B-1----:R-:W-:-:S04]  /*00f0*/  LEA R2, P0, R0, UR6, 0x3 ;  /* 0x0000000600027c11 */ /* 0x002fc8000f8018ff */
[----:B------:R-:W-:-:S05]  /*0100*/  LEA.HI.X R3, R0, UR7, R3, 0x3, P0 ;  /* 0x0000000700037c11 */ /* 0x000fca00080f1c03 */
[----:B--2---:R-:W-:Y:S04]  /*0110*/  STG.E.64 desc[UR8][R2.64], R4 ;  /* 0x0000000402007986 */ /* 0x004fe8000c101b08 */
[----:B------:R-:W-:Y:S01]  /*0120*/  STG.E.64 desc[UR8][R2.64+0x800], R4 ;  /* 0x0008000402007986 */ /* 0x000fe2000c101b08 */
[----:B------:R-:W-:Y:S05]  /*0130*/  EXIT ;  /* 0x000000000000794d */ /* 0x000fea0003800000 */
.L_x_1804:
[----:B------:R-:W0:Y:S01]  /*0140*/  S2R R0, SR_TID.X ;  /* 0x0000000000007919 */ /* 0x000e220000002100 */
[----:B------:R-:W-:Y:S01]  /*0150*/  IMAD.U32 R2, RZ, RZ, UR7 ;  /* 0x00000007ff027e24 */ /* 0x000fe2000f8e00ff */
[----:B------:R-:W1:Y:S01]  /*0160*/  LDCU.64 UR10, c[0x0][0x388] ;  /* 0x00007100ff0a77ac */ /* 0x000e620008000a00 */
[----:B------:R-:W-:Y:S01]  /*0170*/  IMAD.U32 R6, RZ, RZ, UR7 ;  /* 0x00000007ff067e24 */ /* 0x000fe2000f8e00ff */
[----:B0-----:R-:W-:-:S04]  /*0180*/  ISETP.LT.U32.AND P0, PT, R0, UR6, PT ;  /* 0x0000000600007c0c */ /* 0x001fc8000bf01070 */
[----:B------:R-:W-:Y:S01]  /*0190*/  ISETP.GT.U32.AND.EX P0, PT, R2, RZ, PT, P0 ;  /* 0x000000ff0200720c */ /* 0x000fe20003f04100 */
[C---:B------:R-:W-:Y:S01]  /*01a0*/  VIADD R2, R0.reuse, 0x100 ;  /* 0x0000010000027836 */ /* 0x040fe20000000000 */
[----:B------:R-:W-:-:S04]  /*01b0*/  IADD3 R0, P2, PT, R0, UR4, RZ ;  /* 0x0000000400007c10 */ /* 0x000fc8000ff5e0ff */
[----:B------:R-:W-:Y:S01]  /*01c0*/  ISETP.LT.U32.AND P1, PT, R2, UR6, PT ;  /* 0x0000000602007c0c */ /* 0x000fe2000bf21070 */
[----:B------:R-:W-:Y:S01]  /*01d0*/  IMAD.X R3, RZ, RZ, UR5, P2 ;  /* 0x00000005ff037e24 */ /* 0x000fe200090e06ff */
[----:B-1----:R-:W-:Y:S02]  /*01e0*/  LEA R2, P2, R0, UR10, 0x3 ;  /* 0x0000000a00027c11 */ /* 0x002fe4000f8418ff */
[----:B------:R-:W-:Y:S02]  /*01f0*/  ISETP.GT.U32.AND.EX P1, PT, R6, RZ, PT, P1 ;  /* 0x000000ff0600720c */ /* 0x000fe40003f24110 */
[----:B------:R-:W-:Y:S01]  /*0200*/  LEA.HI.X R3, R0, UR11, R3, 0x3, P2 ;  /* 0x0000000b00037c11 */ /* 0x000fe200090f1c03 */
[----:B------:R-:W0:Y:S04]  /*0210*/  @P0 LDC.64 R4, c[0x0][0x390] ;  /* 0x0000e400ff040b82 */ /* 0x000e280000000a00 */
[----:B0-----:R0:W-:Y:S06]  /*0220*/  @P0 STG.E.64 desc[UR8][R2.64], R4 ;  /* 0x0000000402000986 */ /* 0x0011ec000c101b08 */
[----:B------:R-:W-:Y:S05]  /*0230*/  @!P1 EXIT ;  /* 0x000000000000994d */ /* 0x000fea0003800000 */
[----:B0-----:R-:W0:Y:S02]  /*0240*/  LDC.64 R4, c[0x0][0x390] ;  /* 0x0000e400ff047b82 */ /* 0x001e240000000a00 */
[----:B0-----:R-:W-:Y:S01]  /*0250*/  STG.E.64 desc[UR8][R2.64+0x800], R4 ;  /* 0x0008000402007986 */ /* 0x001fe2000c101b08 */
[----:B------:R-:W-:Y:S05]  /*0260*/  EXIT ;  /* 0x000000000000794d */ /* 0x000fea0003800000 */
.L_x_1805:
        /* <DEDUP_REMOVED lines=9> */
.L_x_1818:


//--------------------- .text._ZN3cub18CUB_300001_SM_10006detail11EmptyKernelIvEEvv --------------------------
	.section	.text._ZN3cub18CUB_300001_SM_10006detail11EmptyKernelIvEEvv,"ax",@progbits
	.align	128
        .global         _ZN3cub18CUB_300001_SM_10006detail11EmptyKernelIvEEvv
        .type           _ZN3cub18CUB_300001_SM_10006detail11EmptyKernelIvEEvv,@function
        .size           _ZN3cub18CUB_300001_SM_10006detail11EmptyKernelIvEEvv,(.L_x_1819 - _ZN3cub18CUB_300001_SM_10006detail11EmptyKernelIvEEvv)
        .other          _ZN3cub18CUB_300001_SM_10006detail11EmptyKernelIvEEvv,@"STO_CUDA_ENTRY STV_DEFAULT"
_ZN3cub18CUB_300001_SM_10006detail11EmptyKernelIvEEvv:
.text._ZN3cub18CUB_300001_SM_10006detail11EmptyKernelIvEEvv:
[----:B------:R-:W-:Y:S01]  /*0000*/  LDC R1, c[0x0][0x37c] ;  /* 0x0000df00ff017b82 */ /* 0x000fe20000000800 */
[----:B------:R-:W-:Y:S05]  /*0010*/  EXIT ;  /* 0x000000000000794d */ /* 0x000fea0003800000 */
.L_x_1806:
        /* <DEDUP_REMOVED lines=14> */
.L_x_1819:


//--------------------- .nv.shared._ZN3cub18CUB_300001_SM_10006detail6select23DeviceSelectSweepKernelINS2_10policy_hubIyNS0_8NullTypeEiLb0ELNS0_10SelectImplE0EE10Policy1000EN6thrust24THRUST_300001_SM_1000_NS17counting_iteratorIyNSA_11use_defaultESC_SC_EEPS5_NSA_6detail15normal_iteratorINSA_10device_ptrIyEEEEPlNS0_13ScanTileStateIiLb1EEE17ConstraintCheckerS5_iNS2_19streaming_context_tIlLb1EEELS6_0EEEvT0_T1_T2_T3_T4_T5_T6_T7_iT8_NS1_7vsmem_tE --------------------------
	.section	.nv.shared._ZN3cub18CUB_300001_SM_10006detail6select23DeviceSelectSweepKernelINS2_10policy_hubIyNS0_8NullTypeEiLb0ELNS0_10SelectImplE0EE10Policy1000EN6thrust24THRUST_300001_SM_1000_NS17counting_iteratorIyNSA_11use_defaultESC_SC_EEPS5_NSA_6detail15normal_iteratorINSA_10device_ptrIyEEEEPlNS0_13ScanTileStateIiLb1EEE17ConstraintCheckerS5_iNS2_19streaming_context_tIlLb1EEELS6_0EEEvT0_T1_T2_T3_T4_T5_T6_T7_iT8_NS1_7vsmem_tE,"aw",@nobits
	.sectionflags	@""
	.align	16
.nv.shared._ZN3cub18CUB_300001_SM_10006detail6select23DeviceSelectSweepKernelINS2_10policy_hubIyNS0_8NullTypeEiLb0ELNS0_10SelectImplE0EE10Policy1000EN6thrust24THRUST_300001_SM_1000_NS17counting_iteratorIyNSA_11use_defaultESC_SC_EEPS5_NSA_6detail15normal_iteratorINSA_10device_ptrIyEEEEPlNS0_13ScanTileStateIiLb1EEE17ConstraintCheckerS5_iNS2_19streaming_context_tIlLb1EEELS6_0EEEvT0_T1_T2_T3_T4_T5_T6_T7_iT8_NS1_7vsmem_tE:
	.zero		34816


//--------------------- .nv.shared.reserved.0     --------------------------
	.section	.nv.shared.reserved.0,"aw",@nobits
	.weak		__nv_reservedSMEM_offset_0_alias
	.size		__nv_reservedSMEM_offset_0_alias, 0, 64
	.other		__nv_reservedSMEM_offset_0_alias,@"STO_CUDA_RESERVED_SHARED STV_DEFAULT"
__nv_reservedSMEM_offset_0_alias:
	.zero		0
	.zero		64


//--------------------- .nv.global                --------------------------
	.section	.nv.global,"aw",@nobits
.nv.global:
	.type		_ZN34_INTERNAL_f79e5c97_4_k_cu_bedb1c6a6thrust24THRUST_300001_SM_1000_NS12placeholders2_8E,@object
	.size		_ZN34_INTERNAL_f79e5c97_4_k_cu_bedb1c6a6thrust24THRUST_300001_SM_1000_NS12placeholders2_8E,(_ZN34_INTERNAL_f79e5c97_4_k_cu_bedb1c6a4cuda3std3__436_GLOBAL__N__f79e5c97_4_k_cu_bedb1c6a6ignoreE - _ZN34_INTERNAL_f79e5c97_4_k_cu_bedb1c6a6thrust24THRUST_300001_SM_1000_NS12placeholders2_8E)
_ZN34_INTERNAL_f79e5c97_4_k_cu_bedb1c6a6thrust24THRUST_300001_SM_1000_NS12placeholders2_8E:
	.zero		1
	.type		_ZN34_INTERNAL_f79e5c97_4_k_cu_bedb1c6a4cuda3std3__436_GLOBAL__N__f79e5c97_4_k_cu_bedb1c6a6ignoreE,@object
	.size		_ZN34_INTERNAL_f79e5c97_4_k_cu_bedb1c6a4cuda3std3__436_GLOBAL__N__f79e5c97_4_k_cu_bedb1c6a6ignoreE,(_ZN34_INTERNAL_f79e5c97_4_k_cu_bedb1c6a4cuda3std6ranges3__45__cpo4dataE - _ZN34_INTERNAL_f79e5c97_4_k_cu_bedb1c6a4cuda3std3__436_GLOBAL__N__f79e5c97_4_k_cu_bedb1c6a6ignoreE)
_ZN34_INTERNAL_f79e5c97_4_k_cu_bedb1c6a4cuda3std3__436_GLOBAL__N__f79e5c97_4_k_cu_bedb1c6a6ignoreE:
	.zero		1
	.type		_ZN34_INTERNAL_f79e5c97_4_k_cu_bedb1c6a4cuda3std6ranges3__45__cpo4dataE,@object
	.size		_ZN34_INTERNAL_f79e5c97_4_k_cu_bedb1c6a4cuda3std6ranges3__45__cpo4dataE,(_ZN34_INTERNAL_f79e5c97_4_k_cu_bedb1c6a6thrust24THRUST_300001_SM_1000_NS6system3cpp3parE - _ZN34_INTERNAL_f79e5c97_4_k_cu_bedb1c6a4cuda3std6ranges3__45__cpo4dataE)
_ZN34_INTERNAL_f79e5c97_4_k_cu_bedb1c6a4cuda3std6ranges3__45__cpo4dataE:
	.zero		1
	.type		_ZN34_INTERNAL_f79e5c97_4_k_cu_bedb1c6a6thrust24THRUST_300001_SM_1000_NS6system3cpp3parE,@object
	.size		_ZN34_INTERNAL_f79e5c97_4_k_cu_bedb1c6a6thrust24THRUST_300001_SM_1000_NS6system3cpp3parE,(_ZN34_INTERNAL_f79e5c97_4_k_cu_bedb1c6a4cuda3std3__45__cpo5beginE - _ZN34_INTERNAL_f79e5c97_4_k_cu_bedb1c6a6thrust24THRUST_300001_SM_1000_NS6system3cpp3parE)
_ZN34_INTERNAL_f79e5c97_4_k_cu_bedb1c6a6thrust24THRUST_300001_SM_1000_NS6system3cpp3parE:
	.zero		1
	.type		_ZN34_INTERNAL_f79e5c97_4_k_cu_bedb1c6a4cuda3std3__45__cpo5beginE,@object
	.size		_ZN34_INTERNAL_f79e5c97_4_k_cu_bedb1c6a4cuda3std3__45__cpo5beginE,(_ZN34_INTERNAL_f79e5c97_4_k_cu_bedb1c6a4cuda3std6ranges3__45__cpo5beginE - _ZN34_INTERNAL_f79e5c97_4_k_cu_bedb1c6a4cuda3std3__45__cpo5beginE)
_ZN34_INTERNAL_f79e5c97_4_k_cu_bedb1c6a4cuda3std3__45__cpo5beginE:
	.zero		1
	.type		_ZN34_INTERNAL_f79e5c97_4_k_cu_bedb1c6a4cuda3std6ranges3__45__cpo5beginE,@object
	.size		_ZN34_INTERNAL_f79e5c97_4_k_cu_bedb1c6a4cuda3std6ranges3__45__cpo5beginE,(_ZN34_INTERNAL_f79e5c97_4_k_cu_bedb1c6a6thrust24THRUST_300001_SM_1000_NS6deviceE - _ZN34_INTERNAL_f79e5c97_4_k_cu_bedb1c6a4cuda3std6ranges3__45__cpo5beginE)
_ZN34_INTERNAL_f79e5c97_4_k_cu_bedb1c6a4cuda3std6ranges3__45__cpo5beginE:
	.zero		1
	.type		_ZN34_INTERNAL_f79e5c97_4_k_cu_bedb1c6a6thrust24THRUST_300001_SM_1000_NS6deviceE,@object
	.size		_ZN34_INTERNAL_f79e5c97_4_k_cu_bedb1c6a6thrust24THRUST_300001_SM_1000_NS6deviceE,(_ZN34_INTERNAL_f79e5c97_4_k_cu_bedb1c6a4cuda3std3__47nulloptE - _ZN34_INTERNAL_f79e5c97_4_k_cu_bedb1c6a6thrust24THRUST_300001_SM_1000_NS6deviceE)
_ZN34_INTERNAL_f79e5c97_4_k_cu_bedb1c6a6thrust24THRUST_300001_SM_1000_NS6deviceE:
	.zero		1
	.type		_ZN34_INTERNAL_f79e5c97_4_k_cu_bedb1c6a4cuda3std3__47nulloptE,@object
	.size		_ZN34_INTERNAL_f79e5c97_4_k_cu_bedb1c6a4cuda3std3__47nulloptE,(_ZN34_INTERNAL_f79e5c97_4_k_cu_bedb1c6a4cuda3std6ranges3__45__cpo8distanceE - _ZN34_INTERNAL_f79e5c97_4_k_cu_bedb1c6a4cuda3std3__47nulloptE)
_ZN34_INTERNAL_f79e5c97_4_k_cu_bedb1c6a4cuda3std3__47nulloptE:
	.zero		1
	.type		_ZN34_INTERNAL_f79e5c97_4_k_cu_bedb1c6a4cuda3std6ranges3__45__cpo8distanceE,@object
	.size		_ZN34_INTERNAL_f79e5c97_4_k_cu_bedb1c6a4cuda3std6ranges3__45__cpo8distanceE,(_ZN34_INTERNAL_f79e5c97_4_k_cu_bedb1c6a6thrust24THRUST_300001_SM_1000_NS12placeholders2_4E - _ZN34_INTERNAL_f79e5c97_4_k_cu_bedb1c6a4cuda3std6ranges3__45__cpo8distanceE)
_ZN34_INTERNAL_f79e5c97_4_k_cu_bedb1c6a4cuda3std6ranges3__45__cpo8distanceE:
	.zero		1
	.type		_ZN34_INTERNAL_f79e5c97_4_k_cu_bedb1c6a6thrust24THRUST_300001_SM_1000_NS12placeholders2_4E,@object
	.size		_ZN34_INTERNAL_f79e5c97_4_k_cu_bedb1c6a6thrust24THRUST_300001_SM_1000_NS12placeholders2_4E,(_ZN34_INTERNAL_f79e5c97_4_k_cu_bedb1c6a4cuda3std3__45__cpo6rbeginE - _ZN34_INTERNAL_f79e5c97_4_k_cu_bedb1c6a6thrust24THRUST_300001_SM_1000_NS12placeholders2_4E)
_ZN34_INTERNAL_f79e5c97_4_k_cu_bedb1c6a6thrust24THRUST_300001_SM_1000_NS12placeholders2_4E:
	.zero		1
	.type		_ZN34_INTERNAL_f79e5c97_4_k_cu_bedb1c6a4cuda3std3__45__cpo6rbeginE,@object
	.size		_ZN34_INTERNAL_f79e5c97_4_k_cu_bedb1c6a4cuda3std3__45__cpo6rbeginE,(_ZN34_INTERNAL_f79e5c97_4_k_cu_bedb1c6a4cuda3std6ranges3__45__cpo7advanceE - _ZN34_INTERNAL_f79e5c97_4_k_cu_bedb1c6a4cuda3std3__45__cpo6rbeginE)
_ZN34_INTERNAL_f79e5c97_4_k_cu_bedb1c6a4cuda3std3__45__cpo6rbeginE:
	.zero		1
	.type		_ZN34_INTERNAL_f79e5c97_4_k_cu_bedb1c6a4cuda3std6ranges3__45__cpo7advanceE,@object
	.size		_ZN34_INTERNAL_f79e5c97_4_k_cu_bedb1c6a4cuda3std6ranges3__45__cpo7advanceE,(_ZN34_INTERNAL_f79e5c97_4_k_cu_bedb1c6a6thrust24THRUST_300001_SM_1000_NS12placeholders3_10E - _ZN34_INTERNAL_f79e5c97_4_k_cu_bedb1c6a4cuda3std6ranges3__45__cpo7advanceE)
_ZN34_INTERNAL_f79e5c97_4_k_cu_bedb1c6a4cuda3std6ranges3__45__cpo7advanceE:
	.zero		1
	.type		_ZN34_INTERNAL_f79e5c97_4_k_cu_bedb1c6a6thrust24THRUST_300001_SM_1000_NS12placeholders3_10E,@object
	.size		_ZN34_INTERNAL_f79e5c97_4_k_cu_bedb1c6a6thrust24THRUST_300001_SM_1000_NS12placeholders3_10E,(_ZN34_INTERNAL_f79e5c97_4_k_cu_bedb1c6a4cuda3std3__48in_placeE - _ZN34_INTERNAL_f79e5c97_4_k_cu_bedb1c6a6thrust24THRUST_300001_SM_1000_NS12placeholders3_10E)
_ZN34_INTERNAL_f79e5c97_4_k_cu_bedb1c6a6thrust24THRUST_300001_SM_1000_NS12placeholders3_10E:
	.zero		1
	.type		_ZN34_INTERNAL_f79e5c97_4_k_cu_bedb1c6a4cuda3std3__48in_placeE,@object
	.size		_ZN34_INTERNAL_f79e5c97_4_k_cu_bedb1c6a4cuda3std3__48in_placeE,(_ZN34_INTERNAL_f79e5c97_4_k_cu_bedb1c6a4cuda3std6ranges3__45__cpo4sizeE - _ZN34_INTERNAL_f79e5c97_4_k_cu_bedb1c6a4cuda3std3__48in_placeE)
_ZN34_INTERNAL_f79e5c97_4_k_cu_bedb1c6a4cuda3std3__48in_placeE:
	.zero		1
	.type		_ZN34_INTERNAL_f79e5c97_4_k_cu_bedb1c6a4cuda3std6ranges3__45__cpo4sizeE,@object
	.size		_ZN34_INTERNAL_f79e5c97_4_k_cu_bedb1c6a4cuda3std6ranges3__45__cpo4sizeE,(_ZN34_INTERNAL_f79e5c97_4_k_cu_bedb1c6a6thrust24THRUST_300001_SM_1000_NS12placeholders2_2E - _ZN34_INTERNAL_f79e5c97_4_k_cu_bedb1c6a4cuda3std6ranges3__45__cpo4sizeE)
_ZN34_INTERNAL_f79e5c97_4_k_cu_bedb1c6a4cuda3std6ranges3__45__cpo4sizeE:
	.zero		1
	.type		_ZN34_INTERNAL_f79e5c97_4_k_cu_bedb1c6a6thrust24THRUST_300001_SM_1000_NS12placeholders2_2E,@object
	.size		_ZN34_INTERNAL_f79e5c97_4_k_cu_bedb1c6a6thrust24THRUST_300001_SM_1000_NS12placeholders2_2E,(_ZN34_INTERNAL_f79e5c97_4_k_cu_bedb1c6a4cuda3std3__45__cpo6cbeginE - _ZN34_INTERNAL_f79e5c97_4_k_cu_bedb1c6a6thrust24THRUST_300001_SM_1000_NS12placeholders2_2E)
_ZN34_INTERNAL_f79e5c97_4_k_cu_bedb1c6a6thrust24THRUST_300001_SM_1000_NS12placeholders2_2E:
	.zero		1
	.type		_ZN34_INTERNAL_f79e5c97_4_k_cu_bedb1c6a4cuda3std3__45__cpo6cbeginE,@object
	.size		_ZN34_INTERNAL_f79e5c97_4_k_cu_bedb1c6a4cuda3std3__45__cpo6cbeginE,(_ZN34_INTERNAL_f79e5c97_4_k_cu_bedb1c6a4cuda3std6ranges3__45__cpo6cbeginE - _ZN34_INTERNAL_f79e5c97_4_k_cu_bedb1c6a4cuda3std3__45__cpo6cbeginE)
_ZN34_INTERNAL_f79e5c97_4_k_cu_bedb1c6a4cuda3std3__45__cpo6cbeginE:
	.zero		1
	.type		_ZN34_INTERNAL_f79e5c97_4_k_cu_bedb1c6a4cuda3std6ranges3__45__cpo6cbeginE,@object
	.size		_ZN34_INTERNAL_f79e5c97_4_k_cu_bedb1c6a4cuda3std6ranges3__45__cpo6cbeginE,(_ZN34_INTERNAL_f79e5c97_4_k_cu_bedb1c6a6thrust24THRUST_300001_SM_1000_NS12placeholders2_6E - _ZN34_INTERNAL_f79e5c97_4_k_cu_bedb1c6a4cuda3std6ranges3__45__cpo6cbeginE)
_ZN34_INTERNAL_f79e5c97_4_k_cu_bedb1c6a4cuda3std6ranges3__45__cpo6cbeginE:
	.zero		1
	.type		_ZN34_INTERNAL_f79e5c97_4_k_cu_bedb1c6a6thrust24THRUST_300001_SM_1000_NS12placeholders2_6E,@object
	.size		_ZN34_INTERNAL_f79e5c97_4_k_cu_bedb1c6a6thrust24THRUST_300001_SM_1000_NS12placeholders2_6E,(_ZN34_INTERNAL_f79e5c97_4_k_cu_bedb1c6a4cuda3std3__45__cpo7crbeginE - _ZN34_INTERNAL_f79e5c97_4_k_cu_bedb1c6a6thrust24THRUST_300001_SM_1000_NS12placeholders2_6E)
_ZN34_INTERNAL_f79e5c97_4_k_cu_bedb1c6a6thrust24THRUST_300001_SM_1000_NS12placeholders2_6E:
	.zero		1
	.type		_ZN34_INTERNAL_f79e5c97_4_k_cu_bedb1c6a4cuda3std3__45__cpo7crbeginE,@object
	.size		_ZN34_INTERNAL_f79e5c97_4_k_cu_bedb1c6a4cuda3std3__45__cpo7crbeginE,(_ZN34_INTERNAL_f79e5c97_4_k_cu_bedb1c6a4cuda3std6ranges3__45__cpo4nextE - _ZN34_INTERNAL_f79e5c97_4_k_cu_bedb1c6a4cuda3std3__45__cpo7crbeginE)
_ZN34_INTERNAL_f79e5c97_4_k_cu_bedb1c6a4cuda3std3__45__cpo7crbeginE:
	.zero		1
	.type		_ZN34_INTERNAL_f79e5c97_4_k_cu_bedb1c6a4cuda3std6ranges3__45__cpo4nextE,@object
	.size		_ZN34_INTERNAL_f79e5c97_4_k_cu_bedb1c6a4cuda3std6ranges3__45__cpo4nextE,(_ZN34_INTERNAL_f79e5c97_4_k_cu_bedb1c6a4cuda3std6ranges3__45__cpo4swapE - _ZN34_INTERNAL_f79e5c97_4_k_cu_bedb1c6a4cuda3std6ranges3__45__cpo4nextE)
_ZN34_INTERNAL_f79e5c97_4_k_cu_bedb1c6a4cuda3std6ranges3__45__cpo4nextE:
	.zero		1
	.type		_ZN34_INTERNAL_f79e5c97_4_k_cu_bedb1c6a4cuda3std6ranges3__45__cpo4swapE,@object
	.size		_ZN34_INTERNAL_f79e5c97_4_k_cu_bedb1c6a4cuda3std6ranges3__45__cpo4swapE,(_ZN34_INTERNAL_f79e5c97_4_k_cu_bedb1c6a6thrust24THRUST_300001_SM_1000_NS8cuda_cub10par_nosyncE - _ZN34_INTERNAL_f79e5c97_4_k_cu_bedb1c6a4cuda3std6ranges3__45__cpo4swapE)
_ZN34_INTERNAL_f79e5c97_4_k_cu_bedb1c6a4cuda3std6ranges3__45__cpo4swapE:
	.zero		1
	.type		_ZN34_INTERNAL_f79e5c97_4_k_cu_bedb1c6a6thrust24THRUST_300001_SM_1000_NS8cuda_cub10par_nosyncE,@object
	.size		_ZN34_INTERNAL_f79e5c97_4_k_cu_bedb1c6a6thrust24THRUST_300001_SM_1000_NS8cuda_cub10par_nosyncE,(_ZN34_INTERNAL_f79e5c97_4_k_cu_bedb1c6a6thrust24THRUST_300001_SM_1000_NS3seqE - _ZN34_INTERNAL_f79e5c97_4_k_cu_bedb1c6a6thrust24THRUST_300001_SM_1000_NS8cuda_cub10par_nosyncE)
_ZN34_INTERNAL_f79e5c97_4_k_cu_bedb1c6a6thrust24THRUST_300001_SM_1000_NS8cuda_cub10par_nosyncE:
	.zero		1
	.type		_ZN34_INTERNAL_f79e5c97_4_k_cu_bedb1c6a6thrust24THRUST_300001_SM_1000_NS3seqE,@object
	.size		_ZN34_INTERNAL_f79e5c97_4_k_cu_bedb1c6a6thrust24THRUST_300001_SM_1000_NS3seqE,(_ZN34_INTERNAL_f79e5c97_4_k_cu_bedb1c6a4cuda3std3__420unreachable_sentinelE - _ZN34_INTERNAL_f79e5c97_4_k_cu_bedb1c6a6thrust24THRUST_300001_SM_1000_NS3seqE)
_ZN34_INTERNAL_f79e5c97_4_k_cu_bedb1c6a6thrust24THRUST_300001_SM_1000_NS3seqE:
	.zero		1
	.type		_ZN34_INTERNAL_f79e5c97_4_k_cu_bedb1c6a4cuda3std3__420unreachable_sentinelE,@object
	.size		_ZN34_INTERNAL_f79e5c97_4_k_cu_bedb1c6a4cuda3std3__420unreachable_sentinelE,(_ZN34_INTERNAL_f79e5c97_4_k_cu_bedb1c6a4cuda3std6ranges3__45__cpo5ssizeE - _ZN34_INTERNAL_f79e5c97_4_k_cu_bedb1c6a4cuda3std3__420unreachable_sentinelE)
_ZN34_INTERNAL_f79e5c97_4_k_cu_bedb1c6a4cuda3std3__420unreachable_sentinelE:
	.zero		1
	.type		_ZN34_INTERNAL_f79e5c97_4_k_cu_bedb1c6a4cuda3std6ranges3__45__cpo5ssizeE,@object
	.size		_ZN34_INTERNAL_f79e5c97_4_k_cu_bedb1c6a4cuda3std6ranges3__45__cpo5ssizeE,(_ZN34_INTERNAL_f79e5c97_4_k_cu_bedb1c6a6thrust24THRUST_300001_SM_1000_NS12placeholders2_3E - _ZN34_INTERNAL_f79e5c97_4_k_cu_bedb1c6a4cuda3std6ranges3__45__cpo5ssizeE)
_ZN34_INTERNAL_f79e5c97_4_k_cu_bedb1c6a4cuda3std6ranges3__45__cpo5ssizeE:
	.zero		1
	.type		_ZN34_INTERNAL_f79e5c97_4_k_cu_bedb1c6a6thrust24THRUST_300001_SM_1000_NS12placeholders2_3E,@object
	.size		_ZN34_INTERNAL_f79e5c97_4_k_cu_bedb1c6a6thrust24THRUST_300001_SM_1000_NS12placeholders2_3E,(_ZN34_INTERNAL_f79e5c97_4_k_cu_bedb1c6a4cuda3std3__45__cpo4cendE - _ZN34_INTERNAL_f79e5c97_4_k_cu_bedb1c6a6thrust24THRUST_300001_SM_1000_NS12placeholders2_3E)
_ZN34_INTERNAL_f79e5c97_4_k_cu_bedb1c6a6thrust24THRUST_300001_SM_1000_NS12placeholders2_3E:
	.zero		1
	.type		_ZN34_INTERNAL_f79e5c97_4_k_cu_bedb1c6a4cuda3std3__45__cpo4cendE,@object
	.size		_ZN34_INTERNAL_f79e5c97_4_k_cu_bedb1c6a4cuda3std3__45__cpo4cendE,(_ZN34_INTERNAL_f79e5c97_4_k_cu_bedb1c6a4cuda3std6ranges3__45__cpo4cendE - _ZN34_INTERNAL_f79e5c97_4_k_cu_bedb1c6a4cuda3std3__45__cpo4cendE)
_ZN34_INTERNAL_f79e5c97_4_k_cu_bedb1c6a4cuda3std3__45__cpo4cendE:
	.zero		1
	.type		_ZN34_INTERNAL_f79e5c97_4_k_cu_bedb1c6a4cuda3std6ranges3__45__cpo4cendE,@object
	.size		_ZN34_INTERNAL_f79e5c97_4_k_cu_bedb1c6a4cuda3std6ranges3__45__cpo4cendE,(_ZN34_INTERNAL_f79e5c97_4_k_cu_bedb1c6a6thrust24THRUST_300001_SM_1000_NS12placeholders2_7E - _ZN34_INTERNAL_f79e5c97_4_k_cu_bedb1c6a4cuda3std6ranges3__45__cpo4cendE)
_ZN34_INTERNAL_f79e5c97_4_k_cu_bedb1c6a4cuda3std6ranges3__45__cpo4cendE:
	.zero		1
	.type		_ZN34_INTERNAL_f79e5c97_4_k_cu_bedb1c6a6thrust24THRUST_300001_SM_1000_NS12placeholders2_7E,@object
	.size		_ZN34_INTERNAL_f79e5c97_4_k_cu_bedb1c6a6thrust24THRUST_300001_SM_1000_NS12placeholders2_7E,(_ZN34_INTERNAL_f79e5c97_4_k_cu_bedb1c6a4cuda3std3__45__cpo5crendE - _ZN34_INTERNAL_f79e5c97_4_k_cu_bedb1c6a6thrust24THRUST_300001_SM_1000_NS12placeholders2_7E)
_ZN34_INTERNAL_f79e5c97_4_k_cu_bedb1c6a6thrust24THRUST_300001_SM_1000_NS12placeholders2_7E:
	.zero		1
	.type		_ZN34_INTERNAL_f79e5c97_4_k_cu_bedb1c6a4cuda3std3__45__cpo5crendE,@object
	.size		_ZN34_INTERNAL_f79e5c97_4_k_cu_bedb1c6a4cuda3std3__45__cpo5crendE,(_ZN34_INTERNAL_f79e5c97_4_k_cu_bedb1c6a4cuda3std6ranges3__45__cpo4prevE - _ZN34_INTERNAL_f79e5c97_4_k_cu_bedb1c6a4cuda3std3__45__cpo5crendE)
_ZN34_INTERNAL_f79e5c97_4_k_cu_bedb1c6a4cuda3std3__45__cpo5crendE:
	.zero		1
	.type		_ZN34_INTERNAL_f79e5c97_4_k_cu_bedb1c6a4cuda3std6ranges3__45__cpo4prevE,@object
	.size		_ZN34_INTERNAL_f79e5c97_4_k_cu_bedb1c6a4cuda3std6ranges3__45__cpo4prevE,(_ZN34_INTERNAL_f79e5c97_4_k_cu_bedb1c6a4cuda3std6ranges3__45__cpo9iter_moveE - _ZN34_INTERNAL_f79e5c97_4_k_cu_bedb1c6a4cuda3std6ranges3__45__cpo4prevE)
_ZN34_INTERNAL_f79e5c97_4_k_cu_bedb1c6a4cuda3std6ranges3__45__cpo4prevE:
	.zero		1
	.type		_ZN34_INTERNAL_f79e5c97_4_k_cu_bedb1c6a4cuda3std6ranges3__45__cpo9iter_moveE,@object
	.size		_ZN34_INTERNAL_f79e5c97_4_k_cu_bedb1c6a4cuda3std6ranges3__45__cpo9iter_moveE,(_ZN34_INTERNAL_f79e5c97_4_k_cu_bedb1c6a6thrust24THRUST_300001_SM_1000_NS6system6detail10sequential3seqE - _ZN34_INTERNAL_f79e5c97_4_k_cu_bedb1c6a4cuda3std6ranges3__45__cpo9iter_moveE)
_ZN34_INTERNAL_f79e5c97_4_k_cu_bedb1c6a4cuda3std6ranges3__45__cpo9iter_moveE:
	.zero		1
	.type		_ZN34_INTERNAL_f79e5c97_4_k_cu_bedb1c6a6thrust24THRUST_300001_SM_1000_NS6system6detail10sequential3seqE,@object
	.size		_ZN34_INTERNAL_f79e5c97_4_k_cu_bedb1c6a6thrust24THRUST_300001_SM_1000_NS6system6detail10sequential3seqE,(_ZN34_INTERNAL_f79e5c97_4_k_cu_bedb1c6a6thrust24THRUST_300001_SM_1000_NS12placeholders2_9E - _ZN34_INTERNAL_f79e5c97_4_k_cu_bedb1c6a6thrust24THRUST_300001_SM_1000_NS6system6detail10sequential3seqE)
_ZN34_INTERNAL_f79e5c97_4_k_cu_bedb1c6a6thrust24THRUST_300001_SM_1000_NS6system6detail10sequential3seqE:
	.zero		1
	.type		_ZN34_INTERNAL_f79e5c97_4_k_cu_bedb1c6a6thrust24THRUST_300001_SM_1000_NS12placeholders2_9E,@object
	.size		_ZN34_INTERNAL_f79e5c97_4_k_cu_bedb1c6a6thrust24THRUST_300001_SM_1000_NS12placeholders2_9E,(_ZN34_INTERNAL_f79e5c97_4_k_cu_bedb1c6a4cuda3std3__419piecewise_constructE - _ZN34_INTERNAL_f79e5c97_4_k_cu_bedb1c6a6thrust24THRUST_300001_SM_1000_NS12placeholders2_9E)
_ZN34_INTERNAL_f79e5c97_4_k_cu_bedb1c6a6thrust24THRUST_300001_SM_1000_NS12placeholders2_9E:
	.zero		1
	.type		_ZN34_INTERNAL_f79e5c97_4_k_cu_bedb1c6a4cuda3std3__419piecewise_constructE,@object
	.size		_ZN34_INTERNAL_f79e5c97_4_k_cu_bedb1c6a4cuda3std3__419piecewise_constructE,(_ZN34_INTERNAL_f79e5c97_4_k_cu_bedb1c6a4cuda3std6ranges3__45__cpo5cdataE - _ZN34_INTERNAL_f79e5c97_4_k_cu_bedb1c6a4cuda3std3__419piecewise_constructE)
_ZN34_INTERNAL_f79e5c97_4_k_cu_bedb1c6a4cuda3std3__419piecewise_constructE:
	.zero		1
	.type		_ZN34_INTERNAL_f79e5c97_4_k_cu_bedb1c6a4cuda3std6ranges3__45__cpo5cdataE,@object
	.size		_ZN34_INTERNAL_f79e5c97_4_k_cu_bedb1c6a4cuda3std6ranges3__45__cpo5cdataE,(_ZN34_INTERNAL_f79e5c97_4_k_cu_bedb1c6a6thrust24THRUST_300001_SM_1000_NS12placeholders2_1E - _ZN34_INTERNAL_f79e5c97_4_k_cu_bedb1c6a4cuda3std6ranges3__45__cpo5cdataE)
_ZN34_INTERNAL_f79e5c97_4_k_cu_bedb1c6a4cuda3std6ranges3__45__cpo5cdataE:
	.zero		1
	.type		_ZN34_INTERNAL_f79e5c97_4_k_cu_bedb1c6a6thrust24THRUST_300001_SM_1000_NS12placeholders2_1E,@object
	.size		_ZN34_INTERNAL_f79e5c97_4_k_cu_bedb1c6a6thrust24THRUST_300001_SM_1000_NS12placeholders2_1E,(_ZN34_INTERNAL_f79e5c97_4_k_cu_bedb1c6a4cuda3std3__45__cpo3endE - _ZN34_INTERNAL_f79e5c97_4_k_cu_bedb1c6a6thrust24THRUST_300001_SM_1000_NS12placeholders2_1E)
_ZN34_INTERNAL_f79e5c97_4_k_cu_bedb1c6a6thrust24THRUST_300001_SM_1000_NS12placeholders2_1E:
	.zero		1
	.type		_ZN34_INTERNAL_f79e5c97_4_k_cu_bedb1c6a4cuda3std3__45__cpo3endE,@object
	.size		_ZN34_INTERNAL_f79e5c97_4_k_cu_bedb1c6a4cuda3std3__45__cpo3endE,(_ZN34_INTERNAL_f79e5c97_4_k_cu_bedb1c6a4cuda3std6ranges3__45__cpo3endE - _ZN34_INTERNAL_f79e5c97_4_k_cu_bedb1c6a4cuda3std3__45__cpo3endE)
_ZN34_INTERNAL_f79e5c97_4_k_cu_bedb1c6a4cuda3std3__45__cpo3endE:
	.zero		1
	.type		_ZN34_INTERNAL_f79e5c97_4_k_cu_bedb1c6a4cuda3std6ranges3__45__cpo3endE,@object
	.size		_ZN34_INTERNAL_f79e5c97_4_k_cu_bedb1c6a4cuda3std6ranges3__45__cpo3endE,(_ZN34_INTERNAL_f79e5c97_4_k_cu_bedb1c6a6thrust24THRUST_300001_SM_1000_NS12placeholders2_5E - _ZN34_INTERNAL_f79e5c97_4_k_cu_bedb1c6a4cuda3std6ranges3__45__cpo3endE)
_ZN34_INTERNAL_f79e5c97_4_k_cu_bedb1c6a4cuda3std6ranges3__45__cpo3endE:
	.zero		1
	.type		_ZN34_INTERNAL_f79e5c97_4_k_cu_bedb1c6a6thrust24THRUST_300001_SM_1000_NS12placeholders2_5E,@object
	.size		_ZN34_INTERNAL_f79e5c97_4_k_cu_bedb1c6a6thrust24THRUST_300001_SM_1000_NS12placeholders2_5E,(_ZN34_INTERNAL_f79e5c97_4_k_cu_bedb1c6a4cuda3std3__45__cpo4rendE - _ZN34_INTERNAL_f79e5c97_4_k_cu_bedb1c6a6thrust24THRUST_300001_SM_1000_NS12placeholders2_5E)
_ZN34_INTERNAL_f79e5c97_4_k_cu_bedb1c6a6thrust24THRUST_300001_SM_1000_NS12placeholders2_5E:
	.zero		1
	.type		_ZN34_INTERNAL_f79e5c97_4_k_cu_bedb1c6a4cuda3std3__45__cpo4rendE,@object
	.size		_ZN34_INTERNAL_f79e5c97_4_k_cu_bedb1c6a4cuda3std3__45__cpo4rendE,(_ZN34_INTERNAL_f79e5c97_4_k_cu_bedb1c6a4cuda3std6ranges3__45__cpo9iter_swapE - _ZN34_INTERNAL_f79e5c97_4_k_cu_bedb1c6a4cuda3std3__45__cpo4rendE)
_ZN34_INTERNAL_f79e5c97_4_k_cu_bedb1c6a4cuda3std3__45__cpo4rendE:
	.zero		1
	.type		_ZN34_INTERNAL_f79e5c97_4_k_cu_bedb1c6a4cuda3std6ranges3__45__cpo9iter_swapE,@object
	.size		_ZN34_INTERNAL_f79e5c97_4_k_cu_bedb1c6a4cuda3std6ranges3__45__cpo9iter_swapE,(_ZN34_INTERNAL_f79e5c97_4_k_cu_bedb1c6a4cuda3std3__48unexpectE - _ZN34_INTERNAL_f79e5c97_4_k_cu_bedb1c6a4cuda3std6ranges3__45__cpo9iter_swapE)
_ZN34_INTERNAL_f79e5c97_4_k_cu_bedb1c6a4cuda3std6ranges3__45__cpo9iter_swapE:
	.zero		1
	.type		_ZN34_INTERNAL_f79e5c97_4_k_cu_bedb1c6a4cuda3std3__48unexpectE,@object
	.size		_ZN34_INTERNAL_f79e5c97_4_k_cu_bedb1c6a4cuda3std3__48unexpectE,(_ZN34_INTERNAL_f79e5c97_4_k_cu_bedb1c6a6thrust24THRUST_300001_SM_1000_NS8cuda_cub3parE - _ZN34_INTERNAL_f79e5c97_4_k_cu_bedb1c6a4cuda3std3__48unexpectE)
_ZN34_INTERNAL_f79e5c97_4_k_cu_bedb1c6a4cuda3std3__48unexpectE:
	.zero		1
	.type		_ZN34_INTERNAL_f79e5c97_4_k_cu_bedb1c6a6thrust24THRUST_300001_SM_1000_NS8cuda_cub3parE,@object
	.size		_ZN34_INTERNAL_f79e5c97_4_k_cu_bedb1c6a6thrust24THRUST_300001_SM_1000_NS8cuda_cub3parE,(.L_31 - _ZN34_INTERNAL_f79e5c97_4_k_cu_bedb1c6a6thrust24THRUST_300001_SM_1000_NS8cuda_cub3parE)
_ZN34_INTERNAL_f79e5c97_4_k_cu_bedb1c6a6thrust24THRUST_300001_SM_1000_NS8cuda_cub3parE:
	.zero		1
.L_31:


//--------------------- .nv.constant0._ZN3cub18CUB_300001_SM_10006detail6select23DeviceSelectSweepKernelINS2_10policy_hubIyNS0_8NullTypeEiLb0ELNS0_10SelectImplE0EE10Policy1000EN6thrust24THRUST_300001_SM_1000_NS17counting_iteratorIyNSA_11use_defaultESC_SC_EEPS5_NSA_6detail15normal_iteratorINSA_10device_ptrIyEEEEPlNS0_13ScanTileStateIiLb1EEE17ConstraintCheckerS5_iNS2_19streaming_context_tIlLb1EEELS6_0EEEvT0_T1_T2_T3_T4_T5_T6_T7_iT8_NS1_7vsmem_tE --------------------------
	.section	.nv.constant0._ZN3cub18CUB_300001_SM_10006detail6select23DeviceSelectSweepKernelINS2_10policy_hubIyNS0_8NullTypeEiLb0ELNS0_10SelectImplE0EE10Policy1000EN6thrust24THRUST_300001_SM_1000_NS17counting_iteratorIyNSA_11use_defaultESC_SC_EEPS5_NSA_6detail15normal_iteratorINSA_10device_ptrIyEEEEPlNS0_13ScanTileStateIiLb1EEE17ConstraintCheckerS5_iNS2_19streaming_context_tIlLb1EEELS6_0EEEvT0_T1_T2_T3_T4_T5_T6_T7_iT8_NS1_7vsmem_tE,"a",@progbits
	.sectionflags	@""
	.align	4
.nv.constant0._ZN3cub18CUB_300001_SM_10006detail6select23DeviceSelectSweepKernelINS2_10policy_hubIyNS0_8NullTypeEiLb0ELNS0_10SelectImplE0EE10Policy1000EN6thrust24THRUST_300001_SM_1000_NS17counting_iteratorIyNSA_11use_defaultESC_SC_EEPS5_NSA_6detail15normal_iteratorINSA_10device_ptrIyEEEEPlNS0_13ScanTileStateIiLb1EEE17ConstraintCheckerS5_iNS2_19streaming_context_tIlLb1EEELS6_0EEEvT0_T1_T2_T3_T4_T5_T6_T7_iT8_NS1_7vsmem_tE:
	.zero		1000


//--------------------- .nv.constant0._ZN3cub18CUB_300001_SM_10006detail4scan23DeviceCompactInitKernelINS0_13ScanTileStateIiLb1EEEPlEEvT_iT0_ --------------------------
	.section	.nv.constant0._ZN3cub18CUB_300001_SM_10006detail4scan23DeviceCompactInitKernelINS0_13ScanTileStateIiLb1EEEPlEEvT_iT0_,"a",@progbits
	.sectionflags	@""
	.align	4
.nv.constant0._ZN3cub18CUB_300001_SM_10006detail4scan23DeviceCompactInitKernelINS0_13ScanTileStateIiLb1EEEPlEEvT_iT0_:
	.zero		920


//--------------------- .nv.constant0._ZN3cub18CUB_300001_SM_10006detail9transform16transform_kernelINS2_10policy_hubILb1EN4cuda3std3__45tupleIJN6thrust24THRUST_300001_SM_1000_NS6detail15normal_iteratorINSA_10device_ptrIyEEEEEEEE10policy1000El13IndexToResultNSC_INSD_I11ResultPointEEEEJPyEEEvT0_iT1_T2_DpNS2_10kernel_argIT3_EE --------------------------
	.section	.nv.constant0._ZN3cub18CUB_300001_SM_10006detail9transform16transform_kernelINS2_10policy_hubILb1EN4cuda3std3__45tupleIJN6thrust24THRUST_300001_SM_1000_NS6detail15normal_iteratorINSA_10device_ptrIyEEEEEEEE10policy1000El13IndexToResultNSC_INSD_I11ResultPointEEEEJPyEEEvT0_iT1_T2_DpNS2_10kernel_argIT3_EE,"a",@progbits
	.sectionflags	@""
	.align	4
.nv.constant0._ZN3cub18CUB_300001_SM_10006detail9transform16transform_kernelINS2_10policy_hubILb1EN4cuda3std3__45tupleIJN6thrust24THRUST_300001_SM_1000_NS6detail15normal_iteratorINSA_10device_ptrIyEEEEEEEE10policy1000El13IndexToResultNSC_INSD_I11ResultPointEEEEJPyEEEvT0_iT1_T2_DpNS2_10kernel_argIT3_EE:
	.zero		936


//--------------------- .nv.constant0._ZN3cub18CUB_300001_SM_10006detail9transform16transform_kernelINS2_10policy_hubILb1EN4cuda3std3__45tupleIJN6thrust24THRUST_300001_SM_1000_NS6detail15normal_iteratorINSA_10device_ptrIyEEEEEEEE10policy1000Ei13IndexToResultNSC_INSD_I11ResultPointEEEEJPyEEEvT0_iT1_T2_DpNS2_10kernel_argIT3_EE --------------------------
	.section	.nv.constant0._ZN3cub18CUB_300001_SM_10006detail9transform16transform_kernelINS2_10policy_hubILb1EN4cuda3std3__45tupleIJN6thrust24THRUST_300001_SM_1000_NS6detail15normal_iteratorINSA_10device_ptrIyEEEEEEEE10policy1000Ei13IndexToResultNSC_INSD_I11ResultPointEEEEJPyEEEvT0_iT1_T2_DpNS2_10kernel_argIT3_EE,"a",@progbits
	.sectionflags	@""
	.align	4
.nv.constant0._ZN3cub18CUB_300001_SM_10006detail9transform16transform_kernelINS2_10policy_hubILb1EN4cuda3std3__45tupleIJN6thrust24THRUST_300001_SM_1000_NS6detail15normal_iteratorINSA_10device_ptrIyEEEEEEEE10policy1000Ei13IndexToResultNSC_INSD_I11ResultPointEEEEJPyEEEvT0_iT1_T2_DpNS2_10kernel_argIT3_EE:
	.zero		936


//--------------------- .nv.constant0._ZN3cub18CUB_300001_SM_10006detail8for_each13static_kernelINS2_12policy_hub_t12policy_500_tEmN6thrust24THRUST_300001_SM_1000_NS8cuda_cub20__uninitialized_fill7functorINS7_10device_ptrI11ResultPointEESC_EEEEvT0_T1_ --------------------------
	.section	.nv.constant0._ZN3cub18CUB_300001_SM_10006detail8for_each13static_kernelINS2_12policy_hub_t12policy_500_tEmN6thrust24THRUST_300001_SM_1000_NS8cuda_cub20__uninitialized_fill7functorINS7_10device_ptrI11ResultPointEESC_EEEEvT0_T1_,"a",@progbits
	.sectionflags	@""
	.align	4
.nv.constant0._ZN3cub18CUB_300001_SM_10006detail8for_each13static_kernelINS2_12policy_hub_t12policy_500_tEmN6thrust24THRUST_300001_SM_1000_NS8cuda_cub20__uninitialized_fill7functorINS7_10device_ptrI11ResultPointEESC_EEEEvT0_T1_:
	.zero		992


//--------------------- .nv.constant0._ZN3cub18CUB_300001_SM_10006detail8for_each13static_kernelINS2_12policy_hub_t12policy_500_tEmN6thrust24THRUST_300001_SM_1000_NS8cuda_cub20__uninitialized_fill7functorINS7_10device_ptrIyEEyEEEEvT0_T1_ --------------------------
	.section	.nv.constant0._ZN3cub18CUB_300001_SM_10006detail8for_each13static_kernelINS2_12policy_hub_t12policy_500_tEmN6thrust24THRUST_300001_SM_1000_NS8cuda_cub20__uninitialized_fill7functorINS7_10device_ptrIyEEyEEEEvT0_T1_,"a",@progbits
	.sectionflags	@""
	.align	4
.nv.constant0._ZN3cub18CUB_300001_SM_10006detail8for_each13static_kernelINS2_12policy_hub_t12policy_500_tEmN6thrust24THRUST_300001_SM_1000_NS8cuda_cub20__uninitialized_fill7functorINS7_10device_ptrIyEEyEEEEvT0_T1_:
	.zero		920


//--------------------- .nv.constant0._ZN3cub18CUB_300001_SM_10006detail11EmptyKernelIvEEvv --------------------------
	.section	.nv.constant0._ZN3cub18CUB_300001_SM_10006detail11EmptyKernelIvEEvv,"a",@progbits
	.sectionflags	@""
	.align	4
.nv.constant0._ZN3cub18CUB_300001_SM_10006detail11EmptyKernelIvEEvv:
	.zero		896


//--------------------- SYMBOLS --------------------------

	.type		.nv.reservedSmem.offset0,@object
	.size		.nv.reservedSmem.offset0,0x4
	.type		.nv.reservedSmem.cap,@object
	.size		.nv.reservedSmem.cap,0x4
